	.headerflags	@"EF_CUDA_TEXMODE_UNIFIED EF_CUDA_64BIT_ADDRESS EF_CUDA_ACCELERATORS EF_CUDA_SM90 EF_CUDA_VIRTUAL_SM(EF_CUDA_SM90)"
	.elftype	@"ET_EXEC"


//--------------------- .nv.info                  --------------------------
	.section	.nv.info,"",@"SHT_CUDA_INFO"
	.align	4


	//----- nvinfo : EIATTR_REGCOUNT
	.align		4
        /*0000*/ 	.byte	0x04, 0x2f
        /*0002*/ 	.short	(.L_1 - .L_0)
	.align		4
.L_0:
        /*0004*/ 	.word	index@(chunk_gated_delta_rule_fwd_kernel_h_blockdim64)
        /*0008*/ 	.word	0x000000ff


	//----- nvinfo : EIATTR_FRAME_SIZE
	.align		4
.L_1:
        /*000c*/ 	.byte	0x04, 0x11
        /*000e*/ 	.short	(.L_3 - .L_2)
	.align		4
.L_2:
        /*0010*/ 	.word	index@(chunk_gated_delta_rule_fwd_kernel_h_blockdim64)
        /*0014*/ 	.word	0x000002c0


	//----- nvinfo : EIATTR_MIN_STACK_SIZE
	.align		4
.L_3:
        /*0018*/ 	.byte	0x04, 0x12
        /*001a*/ 	.short	(.L_5 - .L_4)
	.align		4
.L_4:
        /*001c*/ 	.word	index@(chunk_gated_delta_rule_fwd_kernel_h_blockdim64)
        /*0020*/ 	.word	0x000002c0
.L_5:


//--------------------- .nv.info.chunk_gated_delta_rule_fwd_kernel_h_blockdim64 --------------------------
	.section	.nv.info.chunk_gated_delta_rule_fwd_kernel_h_blockdim64,"",@"SHT_CUDA_INFO"
	.sectionflags	@""
	.align	4


	//----- nvinfo : EIATTR_CUDA_API_VERSION
	.align		4
        /*0000*/ 	.byte	0x04, 0x37
        /*0002*/ 	.short	(.L_7 - .L_6)
.L_6:
        /*0004*/ 	.word	0x00000080


	//----- nvinfo : EIATTR_KPARAM_INFO
	.align		4
.L_7:
        /*0008*/ 	.byte	0x04, 0x17
        /*000a*/ 	.short	(.L_9 - .L_8)
.L_8:
        /*000c*/ 	.word	0x00000000
        /*0010*/ 	.short	0x0008
        /*0012*/ 	.short	0x0040
        /*0014*/ 	.byte	0x00, 0xf4, 0x21, 0x00


	//----- nvinfo : EIATTR_KPARAM_INFO
	.align		4
.L_9:
        /*0018*/ 	.byte	0x04, 0x17
        /*001a*/ 	.short	(.L_11 - .L_10)
.L_10:
        /*001c*/ 	.word	0x00000000
        /*0020*/ 	.short	0x0007
        /*0022*/ 	.short	0x0038
        /*0024*/ 	.byte	0x00, 0xf0, 0x11, 0x00


	//----- nvinfo : EIATTR_KPARAM_INFO
	.align		4
.L_11:
        /*0028*/ 	.byte	0x04, 0x17
        /*002a*/ 	.short	(.L_13 - .L_12)
.L_12:
        /*002c*/ 	.word	0x00000000
        /*0030*/ 	.short	0x0006
        /*0032*/ 	.short	0x0030
        /*0034*/ 	.byte	0x00, 0xf4, 0x21, 0x00


	//----- nvinfo : EIATTR_KPARAM_INFO
	.align		4
.L_13:
        /*0038*/ 	.byte	0x04, 0x17
        /*003a*/ 	.short	(.L_15 - .L_14)
.L_14:
        /*003c*/ 	.word	0x00000000
        /*0040*/ 	.short	0x0005
        /*0042*/ 	.short	0x0028
        /*0044*/ 	.byte	0x00, 0xf4, 0x21, 0x00


	//----- nvinfo : EIATTR_KPARAM_INFO
	.align		4
.L_15:
        /*0048*/ 	.byte	0x04, 0x17
        /*004a*/ 	.short	(.L_17 - .L_16)
.L_16:
        /*004c*/ 	.word	0x00000000
        /*0050*/ 	.short	0x0004
        /*0052*/ 	.short	0x0020
        /*0054*/ 	.byte	0x00, 0xf4, 0x21, 0x00


	//----- nvinfo : EIATTR_KPARAM_INFO
	.align		4
.L_17:
        /*0058*/ 	.byte	0x04, 0x17
        /*005a*/ 	.short	(.L_19 - .L_18)
.L_18:
        /*005c*/ 	.word	0x00000000
        /*0060*/ 	.short	0x0003
        /*0062*/ 	.short	0x0018
        /*0064*/ 	.byte	0x00, 0xf4, 0x21, 0x00


	//----- nvinfo : EIATTR_KPARAM_INFO
	.align		4
.L_19:
        /*0068*/ 	.byte	0x04, 0x17
        /*006a*/ 	.short	(.L_21 - .L_20)
.L_20:
        /*006c*/ 	.word	0x00000000
        /*0070*/ 	.short	0x0002
        /*0072*/ 	.short	0x0010
        /*0074*/ 	.byte	0x00, 0xf4, 0x21, 0x00


	//----- nvinfo : EIATTR_KPARAM_INFO
	.align		4
.L_21:
        /*0078*/ 	.byte	0x04, 0x17
        /*007a*/ 	.short	(.L_23 - .L_22)
.L_22:
        /*007c*/ 	.word	0x00000000
        /*0080*/ 	.short	0x0001
        /*0082*/ 	.short	0x0008
        /*0084*/ 	.byte	0x00, 0xf4, 0x21, 0x00


	//----- nvinfo : EIATTR_KPARAM_INFO
	.align		4
.L_23:
        /*0088*/ 	.byte	0x04, 0x17
        /*008a*/ 	.short	(.L_25 - .L_24)
.L_24:
        /*008c*/ 	.word	0x00000000
        /*0090*/ 	.short	0x0000
        /*0092*/ 	.short	0x0000
        /*0094*/ 	.byte	0x00, 0xf4, 0x21, 0x00


	//----- nvinfo : EIATTR_SPARSE_MMA_MASK
	.align		4
.L_25:
        /*0098*/ 	.byte	0x03, 0x50
        /*009a*/ 	.short	0x0000


	//----- nvinfo : EIATTR_MAXREG_COUNT
	.align		4
        /*009c*/ 	.byte	0x03, 0x1b
        /*009e*/ 	.short	0x00ff


	//----- nvinfo : EIATTR_ANNOTATIONS
	.align		4
        /*00a0*/ 	.byte	0x04, 0x55
        /*00a2*/ 	.short	(.L_27 - .L_26)


	//   ....[0]....
.L_26:
        /*00a4*/ 	.word	0x00000001
        /* <DEDUP_REMOVED lines=189> */
        /*0c78*/ 	.byte	0x50, 0xd6, 0x00, 0x00, 0x01, 0x00, 0x00, 0x00, 0x60, 0xd6, 0x00, 0x00


	//----- nvinfo : EIATTR_EXIT_INSTR_OFFSETS
	.align		4
.L_27:
        /*0c84*/ 	.byte	0x04, 0x1c
        /*0c86*/ 	.short	(.L_29 - .L_28)


	//   ....[0]....
.L_28:
        /*0c88*/ 	.word	0x0000e4b0


	//   ....[1]....
        /*0c8c*/ 	.word	0x0000e4e0


	//----- nvinfo : EIATTR_REQNTID
	.align		4
.L_29:
        /*0c90*/ 	.byte	0x04, 0x10
        /*0c92*/ 	.short	(.L_31 - .L_30)
.L_30:
        /*0c94*/ 	.word	0x00000040
        /*0c98*/ 	.word	0x00000001
        /*0c9c*/ 	.word	0x00000001


	//----- nvinfo : EIATTR_CBANK_PARAM_SIZE
	.align		4
.L_31:
        /*0ca0*/ 	.byte	0x03, 0x19
        /*0ca2*/ 	.short	0x0048


	//----- nvinfo : EIATTR_PARAM_CBANK
	.align		4
        /*0ca4*/ 	.byte	0x04, 0x0a
        /*0ca6*/ 	.short	(.L_33 - .L_32)
	.align		4
.L_32:
        /*0ca8*/ 	.word	index@(.nv.constant0.chunk_gated_delta_rule_fwd_kernel_h_blockdim64)
        /*0cac*/ 	.short	0x0210
        /*0cae*/ 	.short	0x0048


	//----- nvinfo : EIATTR_SW_WAR
	.align		4
.L_33:
        /*0cb0*/ 	.byte	0x04, 0x36
        /*0cb2*/ 	.short	(.L_35 - .L_34)
.L_34:
        /*0cb4*/ 	.word	0x00000008
.L_35:


//--------------------- .nv.callgraph             --------------------------
	.section	.nv.callgraph,"",@"SHT_CUDA_CALLGRAPH"
	.align	4
	.sectionentsize	8
	.align		4
        /*0000*/ 	.word	0x00000000
	.align		4
        /*0004*/ 	.word	0xffffffff
	.align		4
        /*0008*/ 	.word	0x00000000
	.align		4
        /*000c*/ 	.word	0xfffffffe
	.align		4
        /*0010*/ 	.word	0x00000000
	.align		4
        /*0014*/ 	.word	0xfffffffd
	.align		4
        /*0018*/ 	.word	0x00000000
	.align		4
        /*001c*/ 	.word	0xfffffffc


//--------------------- .text.chunk_gated_delta_rule_fwd_kernel_h_blockdim64 --------------------------
	.section	.text.chunk_gated_delta_rule_fwd_kernel_h_blockdim64,"ax",@progbits
	.sectionflags	@"SHF_BARRIERS=1"
	.align	128
        .global         chunk_gated_delta_rule_fwd_kernel_h_blockdim64
        .type           chunk_gated_delta_rule_fwd_kernel_h_blockdim64,@function
        .size           chunk_gated_delta_rule_fwd_kernel_h_blockdim64,(.L_x_4 - chunk_gated_delta_rule_fwd_kernel_h_blockdim64)
        .other          chunk_gated_delta_rule_fwd_kernel_h_blockdim64,@"STO_CUDA_ENTRY STV_DEFAULT"
chunk_gated_delta_rule_fwd_kernel_h_blockdim64:
.text.chunk_gated_delta_rule_fwd_kernel_h_blockdim64:
[----:B------:R-:W1:Y:S01]  /*0000*/  LDC R1, c[0x0][0x28] ;  /* 0x00000a00ff017b82 */ /* 0x000e620000000800 */
[----:B------:R-:W2:Y:S07]  /*0010*/  S2R R100, SR_TID.X ;  /* 0x0000000000647919 */ /* 0x000eae0000002100 */
[----:B------:R-:W3:Y:S01]  /*0020*/  S2UR UR7, SR_CTAID.X ;  /* 0x00000000000779c3 */ /* 0x000ee20000002500 */
[----:B------:R-:W-:Y:S01]  /*0030*/  ULDC UR16, c[0x0][0x248] ;  /* 0x0000920000107ab9 */ /* 0x000fe20000000800 */
[----:B------:R-:W-:Y:S01]  /*0040*/  ULDC.64 UR10, c[0x0][0x220] ;  /* 0x00008800000a7ab9 */ /* 0x000fe20000000a00 */
[----:B------:R-:W-:Y:S01]  /*0050*/  UIADD3 UR25, UR16, 0x3f, URZ ;  /* 0x0000003f10197890 */ /* 0x000fe2000fffe03f */
[----:B------:R-:W-:Y:S01]  /*0060*/  LOP3.LUT R0, R0, 0xfffffbff, RZ, 0xc0, !PT ;  /* 0xfffffbff00007812 */ /* 0x000fe200078ec0ff */
[----:B------:R-:W-:Y:S01]  /*0070*/  ULDC.64 UR8, c[0x0][0x218] ;  /* 0x0000860000087ab9 */ /* 0x000fe20000000a00 */
[----:B------:R-:W-:Y:S01]  /*0080*/  UMOV UR20, 0x400 ;  /* 0x0000040000147882 */ /* 0x000fe20000000000 */
[----:B------:R-:W-:Y:S01]  /*0090*/  UISETP.GT.AND UP0, UPT, UR25, 0x3f, UPT ;  /* 0x0000003f1900788c */ /* 0x000fe2000bf04270 */
[----:B------:R-:W4:Y:S01]  /*00a0*/  S2UR UR21, SR_CTAID.Y ;  /* 0x00000000001579c3 */ /* 0x000f220000002600 */
[----:B------:R-:W-:Y:S01]  /*00b0*/  ULDC.64 UR28, c[0x0][0x208] ;  /* 0x00008200001c7ab9 */ /* 0x000fe20000000a00 */
[----:B------:R-:W-:Y:S01]  /*00c0*/  USHF.R.S32.HI UR33, URZ, 0x1f, UR16 ;  /* 0x0000001f3f217899 */ /* 0x000fe20008011410 */
[----:B-1----:R-:W-:Y:S01]  /*00d0*/  VIADD R1, R1, 0xfffffd40 ;  /* 0xfffffd4001017836 */ /* 0x002fe20000000000 */
[----:B------:R-:W-:Y:S01]  /*00e0*/  USEL UR4, URZ, 0x10, !UP0 ;  /* 0x000000103f047887 */ /* 0x000fe2000c000000 */
[----:B------:R-:W-:Y:S01]  /*00f0*/  LOP3.LUT R2, R2, 0xfffffffe, RZ, 0xc0, !PT ;  /* 0xfffffffe02027812 */ /* 0x000fe200078ec0ff */
[----:B------:R-:W-:Y:S01]  /*0100*/  ULDC.64 UR12, c[0x0][0x230] ;  /* 0x00008c00000c7ab9 */ /* 0x000fe20000000a00 */
[----:B------:R-:W-:Y:S01]  /*0110*/  ULDC.64 UR14, c[0x0][0x210] ;  /* 0x00008400000e7ab9 */ /* 0x000fe20000000a00 */
[----:B------:R-:W1:Y:S01]  /*0120*/  S2UR UR6, SR_CgaCtaId ;  /* 0x00000000000679c3 */ /* 0x000e620000008800 */
[----:B------:R-:W-:Y:S01]  /*0130*/  UISETP.GT.AND UP1, UPT, UR25, 0x7f, UPT ;  /* 0x0000007f1900788c */ /* 0x000fe2000bf24270 */
[----:B------:R-:W-:Y:S01]  /*0140*/  IMAD.U32 R24, RZ, RZ, UR4 ;  /* 0x00000004ff187e24 */ /* 0x000fe2000f8e00ff */
[----:B---3--:R-:W-:-:S04]  /*0150*/  USHF.L.U32 UR7, UR7, 0x6, URZ ;  /* 0x0000000607077899 */ /* 0x008fc8000800063f */
[----:B------:R-:W-:Y:S02]  /*0160*/  USHF.R.S32.HI UR32, URZ, 0x1f, UR7 ;  /* 0x0000001f3f207899 */ /* 0x000fe40008011407 */
[----:B------:R-:W-:Y:S01]  /*0170*/  IMAD.U32 R252, RZ, RZ, UR7 ;  /* 0x00000007fffc7e24 */ /* 0x000fe2000f8e00ff */
[----:B--2---:R-:W-:Y:S01]  /*0180*/  SHF.R.U32.HI R4, RZ, 0x3, R100 ;  /* 0x00000003ff047819 */ /* 0x004fe20000011664 */
[----:B------:R-:W-:Y:S01]  /*0190*/  IMAD.SHL.U32 R3, R100, 0x8, RZ ;  /* 0x0000000864037824 */ /* 0x000fe200078e00ff */
[----:B----4-:R-:W-:Y:S01]  /*01a0*/  ULOP3.LUT UR4, UR21, 0xffe0, URZ, 0xc0, !UPT ;  /* 0x0000ffe015047892 */ /* 0x010fe2000f8ec03f */
[----:B------:R-:W-:Y:S01]  /*01b0*/  IMAD.U32 R6, RZ, RZ, UR7 ;  /* 0x00000007ff067e24 */ /* 0x000fe2000f8e00ff */
[----:B------:R-:W-:Y:S01]  /*01c0*/  SGXT.U32 R102, R4, 0x3 ;  /* 0x000000030466781a */ /* 0x000fe20000000000 */
[----:B------:R-:W-:Y:S01]  /*01d0*/  IMAD.U32 R4, RZ, RZ, UR32 ;  /* 0x00000020ff047e24 */ /* 0x000fe2000f8e00ff */
[--C-:B------:R-:W-:Y:S01]  /*01e0*/  LOP3.LUT R252, R252, 0x38, R3.reuse, 0xf8, !PT ;  /* 0x00000038fcfc7812 */ /* 0x100fe200078ef803 */
[----:B------:R-:W-:Y:S01]  /*01f0*/  UIMAD UR5, UR4, UR16, URZ ;  /* 0x00000010040572a4 */ /* 0x000fe2000f8e023f */
[C---:B------:R-:W-:Y:S01]  /*0200*/  LOP3.LUT R96, R102.reuse, 0x18, RZ, 0xfc, !PT ;  /* 0x0000001866607812 */ /* 0x040fe200078efcff */
[C---:B------:R-:W-:Y:S01]  /*0210*/  IMAD.WIDE.U32 R36, R102.reuse, 0x1000, RZ ;  /* 0x0000100066247825 */ /* 0x040fe200078e00ff */
[----:B------:R-:W-:Y:S01]  /*0220*/  LOP3.LUT R101, R102, 0x8, RZ, 0xfc, !PT ;  /* 0x0000000866657812 */ /* 0x000fe200078efcff */
[----:B------:R-:W-:Y:S01]  /*0230*/  ULOP3.LUT UR4, UR5, 0x1f, UR21, 0xf8, !UPT ;  /* 0x0000001f05047892 */ /* 0x000fe2000f8ef815 */
[----:B------:R-:W-:Y:S01]  /*0240*/  ISETP.GE.U32.AND P0, PT, R252, 0x80, PT ;  /* 0x00000080fc00780c */ /* 0x000fe20003f06070 */
[----:B------:R-:W-:Y:S01]  /*0250*/  IMAD.WIDE.U32 R8, R96, 0x1000, RZ ;  /* 0x0000100060087825 */ /* 0x000fe200078e00ff */
[C---:B------:R-:W-:Y:S01]  /*0260*/  ISETP.GE.AND P2, PT, R101.reuse, UR16, PT ;  /* 0x0000001065007c0c */ /* 0x040fe2000bf46270 */
[----:B------:R-:W-:Y:S01]  /*0270*/  USHF.L.U32 UR26, UR4, 0x7, URZ ;  /* 0x00000007041a7899 */ /* 0x000fe2000800063f */
[----:B------:R-:W-:Y:S01]  /*0280*/  ISETP.GE.AND.EX P0, PT, R4, RZ, PT, P0 ;  /* 0x000000ff0400720c */ /* 0x000fe20003f06300 */
[----:B------:R-:W-:Y:S01]  /*0290*/  IMAD.WIDE.U32 R4, R101, 0x1000, RZ ;  /* 0x0000100065047825 */ /* 0x000fe200078e00ff */
[----:B------:R-:W-:Y:S01]  /*02a0*/  ISETP.GE.AND P1, PT, R102, UR16, PT ;  /* 0x0000001066007c0c */ /* 0x000fe2000bf26270 */
[----:B------:R-:W-:Y:S01]  /*02b0*/  UIMAD.WIDE UR10, UR26, 0x2, UR10 ;  /* 0x000000021a0a78a5 */ /* 0x000fe2000f8e020a */
[----:B------:R-:W-:Y:S01]  /*02c0*/  SEL R63, R24, RZ, !P2 ;  /* 0x000000ff183f7207 */ /* 0x000fe20005000000 */
[----:B------:R-:W-:Y:S01]  /*02d0*/  UIMAD.WIDE UR8, UR26, 0x2, UR8 ;  /* 0x000000021a0878a5 */ /* 0x000fe2000f8e0208 */
[----:B------:R-:W-:Y:S01]  /*02e0*/  LOP3.LUT R97, R102, 0x10, RZ, 0xfc, !PT ;  /* 0x0000001066617812 */ /* 0x000fe200078efcff */
[----:B-1----:R-:W-:Y:S01]  /*02f0*/  ULEA UR20, UR6, UR20, 0x18 ;  /* 0x0000001406147291 */ /* 0x002fe2000f8ec03f */
[-C--:B------:R-:W-:Y:S01]  /*0300*/  IADD3 R29, P2, R8, R252.reuse, RZ ;  /* 0x000000fc081d7210 */ /* 0x080fe20007f5e0ff */
[----:B------:R-:W-:Y:S01]  /*0310*/  USEL UR4, URZ, 0x4, !UP0 ;  /* 0x000000043f047887 */ /* 0x000fe2000c000000 */
[----:B------:R-:W-:Y:S01]  /*0320*/  SEL R58, R24, RZ, !P1 ;  /* 0x000000ff183a7207 */ /* 0x000fe20004800000 */
[----:B------:R-:W-:Y:S01]  /*0330*/  UIMAD.WIDE UR12, UR5, 0x4, UR12 ;  /* 0x00000004050c78a5 */ /* 0x000fe2000f8e020c */
[C---:B------:R-:W-:Y:S01]  /*0340*/  LOP3.LUT R55, R4.reuse, 0x38, R3, 0xf8, !PT ;  /* 0x0000003804377812 */ /* 0x040fe200078ef803 */
[----:B------:R-:W-:Y:S01]  /*0350*/  UIMAD.WIDE UR14, UR26, 0x2, UR14 ;  /* 0x000000021a0e78a5 */ /* 0x000fe2000f8e020e */
[----:B------:R-:W-:-:S02]  /*0360*/  IADD3 R33, P1, R4, R252, RZ ;  /* 0x000000fc04217210 */ /* 0x000fc40007f3e0ff */
[----:B------:R-:W-:Y:S02]  /*0370*/  LOP3.LUT R95, R102, 0x20, RZ, 0xfc, !PT ;  /* 0x00000020665f7812 */ /* 0x000fe400078efcff */
[----:B------:R-:W-:Y:S01]  /*0380*/  ISETP.GT.AND P0, PT, R6, -0x1, !P0 ;  /* 0xffffffff0600780c */ /* 0x000fe20004704270 */
[----:B------:R-:W-:Y:S01]  /*0390*/  IMAD.WIDE.U32 R6, R97, 0x1000, RZ ;  /* 0x0000100061067825 */ /* 0x000fe200078e00ff */
[----:B------:R-:W-:Y:S02]  /*03a0*/  IADD3.X R30, R9, UR32, RZ, P2, !PT ;  /* 0x00000020091e7c10 */ /* 0x000fe400097fe4ff */
[----:B------:R-:W-:Y:S02]  /*03b0*/  LOP3.LUT R13, R36, 0x38, R3, 0xf8, !PT ;  /* 0x00000038240d7812 */ /* 0x000fe400078ef803 */
[----:B------:R-:W-:Y:S02]  /*03c0*/  ISETP.GE.AND P2, PT, R97, UR16, PT ;  /* 0x0000001061007c0c */ /* 0x000fe4000bf46270 */
[----:B------:R-:W-:Y:S01]  /*03d0*/  LOP3.LUT R94, R102, 0x28, RZ, 0xfc, !PT ;  /* 0x00000028665e7812 */ /* 0x000fe200078efcff */
[----:B------:R-:W-:Y:S01]  /*03e0*/  IMAD.SHL.U32 R56, R13, 0x2, RZ ;  /* 0x000000020d387824 */ /* 0x000fe200078e00ff */
[C---:B------:R-:W-:Y:S01]  /*03f0*/  SHF.L.U64.HI R74, R55.reuse, 0x1, R5 ;  /* 0x00000001374a7819 */ /* 0x040fe20000010205 */
[----:B------:R-:W-:Y:S01]  /*0400*/  IMAD.SHL.U32 R55, R55, 0x2, RZ ;  /* 0x0000000237377824 */ /* 0x000fe200078e00ff */
[----:B------:R-:W-:Y:S01]  /*0410*/  IADD3.X R34, R5, UR32, RZ, P1, !PT ;  /* 0x0000002005227c10 */ /* 0x000fe20008ffe4ff */
[----:B------:R-:W-:Y:S01]  /*0420*/  IMAD.WIDE.U32 R4, R95, 0x1000, RZ ;  /* 0x000010005f047825 */ /* 0x000fe200078e00ff */
[----:B------:R-:W-:-:S02]  /*0430*/  LOP3.LUT R53, R8, 0x38, R3, 0xf8, !PT ;  /* 0x0000003808357812 */ /* 0x000fc400078ef803 */
[----:B------:R-:W-:Y:S02]  /*0440*/  LOP3.LUT R99, R102, 0x30, RZ, 0xfc, !PT ;  /* 0x0000003066637812 */ /* 0x000fe400078efcff */
[----:B------:R-:W-:Y:S02]  /*0450*/  SEL R64, R24, RZ, !P2 ;  /* 0x000000ff18407207 */ /* 0x000fe40005000000 */
[C---:B------:R-:W-:Y:S02]  /*0460*/  LOP3.LUT R17, R6.reuse, 0x38, R3, 0xf8, !PT ;  /* 0x0000003806117812 */ /* 0x040fe400078ef803 */
[----:B------:R-:W-:Y:S02]  /*0470*/  IADD3 R31, P1, R6, R252, RZ ;  /* 0x000000fc061f7210 */ /* 0x000fe40007f3e0ff */
[----:B------:R-:W-:Y:S01]  /*0480*/  ISETP.GE.AND P2, PT, R94, UR16, PT ;  /* 0x000000105e007c0c */ /* 0x000fe2000bf46270 */
[----:B------:R-:W-:Y:S01]  /*0490*/  IMAD.SHL.U32 R54, R17, 0x2, RZ ;  /* 0x0000000211367824 */ /* 0x000fe200078e00ff */
[----:B------:R-:W-:-:S02]  /*04a0*/  SHF.L.U64.HI R75, R13, 0x1, R37 ;  /* 0x000000010d4b7819 */ /* 0x000fc40000010225 */
[----:B------:R-:W-:Y:S01]  /*04b0*/  SHF.L.U64.HI R72, R53, 0x1, R9 ;  /* 0x0000000135487819 */ /* 0x000fe20000010209 */
[----:B------:R-:W-:Y:S01]  /*04c0*/  IMAD.WIDE.U32 R8, R99, 0x1000, RZ ;  /* 0x0000100063087825 */ /* 0x000fe200078e00ff */
[----:B------:R-:W-:Y:S02]  /*04d0*/  LOP3.LUT R13, R4, 0x38, R3, 0xf8, !PT ;  /* 0x00000038040d7812 */ /* 0x000fe400078ef803 */
[----:B------:R-:W-:Y:S01]  /*04e0*/  IADD3 R35, P3, R36, R252, RZ ;  /* 0x000000fc24237210 */ /* 0x000fe20007f7e0ff */
[----:B------:R-:W-:Y:S01]  /*04f0*/  IMAD.SHL.U32 R53, R53, 0x2, RZ ;  /* 0x0000000235357824 */ /* 0x000fe200078e00ff */
[----:B------:R-:W-:Y:S01]  /*0500*/  SHF.L.U64.HI R73, R17, 0x1, R7 ;  /* 0x0000000111497819 */ /* 0x000fe20000010207 */
[----:B------:R-:W-:Y:S01]  /*0510*/  IMAD.SHL.U32 R52, R13, 0x2, RZ ;  /* 0x000000020d347824 */ /* 0x000fe200078e00ff */
[----:B------:R-:W-:Y:S01]  /*0520*/  IADD3.X R32, R7, UR32, RZ, P1, !PT ;  /* 0x0000002007207c10 */ /* 0x000fe20008ffe4ff */
[----:B------:R-:W-:Y:S01]  /*0530*/  IMAD.WIDE.U32 R6, R94, 0x1000, RZ ;  /* 0x000010005e067825 */ /* 0x000fe200078e00ff */
[----:B------:R-:W-:-:S02]  /*0540*/  SEL R67, R24, RZ, !P2 ;  /* 0x000000ff18437207 */ /* 0x000fc40005000000 */
[----:B------:R-:W-:Y:S02]  /*0550*/  IADD3 R12, P2, R56, UR10, RZ ;  /* 0x0000000a380c7c10 */ /* 0x000fe4000ff5e0ff */
[----:B------:R-:W-:Y:S02]  /*0560*/  IADD3.X R36, R37, UR32, RZ, P3, !PT ;  /* 0x0000002025247c10 */ /* 0x000fe40009ffe4ff */
[----:B------:R-:W-:Y:S02]  /*0570*/  LOP3.LUT R15, R8, 0x38, R3, 0xf8, !PT ;  /* 0x00000038080f7812 */ /* 0x000fe400078ef803 */
[----:B------:R-:W-:Y:S02]  /*0580*/  SHF.L.U64.HI R71, R13, 0x1, R5 ;  /* 0x000000010d477819 */ /* 0x000fe40000010205 */
[----:B------:R-:W-:Y:S01]  /*0590*/  ISETP.GE.AND P3, PT, R96, UR16, PT ;  /* 0x0000001060007c0c */ /* 0x000fe2000bf66270 */
[----:B------:R-:W-:Y:S01]  /*05a0*/  IMAD.SHL.U32 R50, R15, 0x2, RZ ;  /* 0x000000020f327824 */ /* 0x000fe200078e00ff */
[----:B------:R-:W-:-:S02]  /*05b0*/  IADD3.X R13, R75, UR11, RZ, P2, !PT ;  /* 0x0000000b4b0d7c10 */ /* 0x000fc400097fe4ff */
[----:B------:R-:W-:Y:S02]  /*05c0*/  LOP3.LUT R51, R6, 0x38, R3, 0xf8, !PT ;  /* 0x0000003806337812 */ /* 0x000fe400078ef803 */
[----:B------:R-:W-:Y:S02]  /*05d0*/  IADD3 R14, P2, R55, UR10, RZ ;  /* 0x0000000a370e7c10 */ /* 0x000fe4000ff5e0ff */
[----:B------:R-:W-:Y:S02]  /*05e0*/  ISETP.GE.AND P1, PT, R95, UR16, PT ;  /* 0x000000105f007c0c */ /* 0x000fe4000bf26270 */
[----:B------:R-:W-:Y:S02]  /*05f0*/  LOP3.LUT R98, R102, 0x38, RZ, 0xfc, !PT ;  /* 0x0000003866627812 */ /* 0x000fe400078efcff */
[----:B------:R-:W-:Y:S02]  /*0600*/  SEL R65, R24, RZ, !P3 ;  /* 0x000000ff18417207 */ /* 0x000fe40005800000 */
[----:B------:R-:W-:Y:S01]  /*0610*/  SHF.L.U64.HI R69, R15, 0x1, R9 ;  /* 0x000000010f457819 */ /* 0x000fe20000010209 */
[----:B------:R-:W-:Y:S01]  /*0620*/  IMAD.WIDE.U32 R10, R98, 0x1000, RZ ;  /* 0x00001000620a7825 */ /* 0x000fe200078e00ff */
[----:B------:R-:W-:-:S02]  /*0630*/  ISETP.GE.AND P3, PT, R99, UR16, PT ;  /* 0x0000001063007c0c */ /* 0x000fc4000bf66270 */
[C---:B------:R-:W-:Y:S01]  /*0640*/  SHF.L.U64.HI R70, R51.reuse, 0x1, R7 ;  /* 0x0000000133467819 */ /* 0x040fe20000010207 */
[----:B------:R-:W-:Y:S01]  /*0650*/  IMAD.SHL.U32 R51, R51, 0x2, RZ ;  /* 0x0000000233337824 */ /* 0x000fe200078e00ff */
[----:B------:R-:W-:Y:S02]  /*0660*/  IADD3.X R15, R74, UR11, RZ, P2, !PT ;  /* 0x0000000b4a0f7c10 */ /* 0x000fe400097fe4ff */
[----:B------:R-:W-:Y:S02]  /*0670*/  SEL R66, R24, RZ, !P1 ;  /* 0x000000ff18427207 */ /* 0x000fe40004800000 */
[----:B------:R-:W-:Y:S02]  /*0680*/  IADD3 R18, P2, R53, UR10, RZ ;  /* 0x0000000a35127c10 */ /* 0x000fe4000ff5e0ff */
[----:B------:R-:W-:Y:S02]  /*0690*/  ISETP.GE.AND P1, PT, R98, UR16, PT ;  /* 0x0000001062007c0c */ /* 0x000fe4000bf26270 */
[----:B------:R-:W-:-:S02]  /*06a0*/  SEL R59, R24, RZ, !P3 ;  /* 0x000000ff183b7207 */ /* 0x000fc40005800000 */
[----:B------:R-:W-:Y:S02]  /*06b0*/  LEA R46, P3, R35, UR8, 0x1 ;  /* 0x00000008232e7c11 */ /* 0x000fe4000f8608ff */
[----:B------:R-:W-:Y:S02]  /*06c0*/  IADD3.X R19, R72, UR11, RZ, P2, !PT ;  /* 0x0000000b48137c10 */ /* 0x000fe400097fe4ff */
[----:B------:R-:W-:Y:S02]  /*06d0*/  SEL R24, R24, RZ, !P1 ;  /* 0x000000ff18187207 */ /* 0x000fe40004800000 */
[----:B------:R-:W-:Y:S02]  /*06e0*/  IADD3 R40, P2, R51, UR10, RZ ;  /* 0x0000000a33287c10 */ /* 0x000fe4000ff5e0ff */
[----:B------:R-:W-:Y:S02]  /*06f0*/  IADD3 R27, P1, R4, R252, RZ ;  /* 0x000000fc041b7210 */ /* 0x000fe40007f3e0ff */
[----:B------:R-:W-:-:S02]  /*0700*/  ISETP.LT.AND P6, PT, R102, UR16, P0 ;  /* 0x0000001066007c0c */ /* 0x000fc400087c1270 */
[----:B------:R-:W-:Y:S02]  /*0710*/  LEA R48, P4, R33, UR8, 0x1 ;  /* 0x0000000821307c11 */ /* 0x000fe4000f8808ff */
[----:B------:R-:W-:Y:S02]  /*0720*/  LEA.HI.X R47, R35, UR9, R36, 0x1, P3 ;  /* 0x00000009232f7c11 */ /* 0x000fe400098f0c24 */
[----:B------:R-:W-:Y:S02]  /*0730*/  IADD3 R16, P3, R54, UR10, RZ ;  /* 0x0000000a36107c10 */ /* 0x000fe4000ff7e0ff */
[----:B------:R-:W-:Y:S02]  /*0740*/  IADD3.X R41, R70, UR11, RZ, P2, !PT ;  /* 0x0000000b46297c10 */ /* 0x000fe400097fe4ff */
[----:B------:R-:W-:Y:S02]  /*0750*/  PLOP3.LUT P2, PT, PT, PT, UP0, 0x80, 0x0 ;  /* 0x000000000000781c */ /* 0x000fe40003f4f008 */
[----:B------:R-:W-:-:S02]  /*0760*/  SEL R4, RZ, 0x10, !P6 ;  /* 0x00000010ff047807 */ /* 0x000fc40007000000 */
[----:B------:R-:W-:Y:S02]  /*0770*/  IADD3.X R28, R5, UR32, RZ, P1, !PT ;  /* 0x00000020051c7c10 */ /* 0x000fe40008ffe4ff */
[----:B------:R-:W-:Y:S02]  /*0780*/  LEA.HI.X R49, R33, UR9, R34, 0x1, P4 ;  /* 0x0000000921317c11 */ /* 0x000fe4000a0f0c22 */
[----:B------:R-:W-:Y:S02]  /*0790*/  IADD3 R25, P1, R6, R252, RZ ;  /* 0x000000fc06197210 */ /* 0x000fe40007f3e0ff */
[----:B------:R-:W-:Y:S02]  /*07a0*/  ISETP.LT.AND P4, PT, R101, UR16, P0 ;  /* 0x0000001065007c0c */ /* 0x000fe40008781270 */
[----:B------:R-:W-:Y:S02]  /*07b0*/  IADD3.X R17, R73, UR11, RZ, P3, !PT ;  /* 0x0000000b49117c10 */ /* 0x000fe40009ffe4ff */
[----:B------:R-:W-:-:S02]  /*07c0*/  LOP3.LUT R37, R10, 0x38, R3, 0xf8, !PT ;  /* 0x000000380a257812 */ /* 0x000fc400078ef803 */
[----:B------:R-:W-:Y:S02]  /*07d0*/  IADD3 R38, P3, R52, UR10, RZ ;  /* 0x0000000a34267c10 */ /* 0x000fe4000ff7e0ff */
[----:B------:R-:W-:Y:S02]  /*07e0*/  SEL R5, R4, RZ, P2 ;  /* 0x000000ff04057207 */ /* 0x000fe40001000000 */
[----:B------:R-:W-:Y:S02]  /*07f0*/  IADD3.X R26, R7, UR32, RZ, P1, !PT ;  /* 0x00000020071a7c10 */ /* 0x000fe40008ffe4ff */
[----:B------:R-:W-:Y:S02]  /*0800*/  LOP3.LUT R4, R3, 0x38, R100, 0x48, !PT ;  /* 0x0000003803047812 */ /* 0x000fe400078e4864 */
[----:B------:R-:W-:Y:S02]  /*0810*/  PLOP3.LUT P1, PT, PT, PT, UP0, 0x80, 0x0 ;  /* 0x000000000000781c */ /* 0x000fe40003f2f008 */
[----:B------:R-:W-:Y:S01]  /*0820*/  SEL R6, RZ, 0x10, !P4 ;  /* 0x00000010ff067807 */ /* 0x000fe20006000000 */
[----:B------:R-:W-:Y:S01]  /*0830*/  IMAD R4, R102, 0x40, R4 ;  /* 0x0000004066047824 */ /* 0x000fe200078e0204 */
[----:B------:R-:W-:-:S02]  /*0840*/  ISETP.NE.U32.AND P5, PT, R58, RZ, PT ;  /* 0x000000ff3a00720c */ /* 0x000fc40003fa5070 */
[C---:B------:R-:W-:Y:S01]  /*0850*/  SHF.L.U64.HI R68, R37.reuse, 0x1, R11 ;  /* 0x0000000125447819 */ /* 0x040fe2000001020b */
[----:B------:R-:W-:Y:S01]  /*0860*/  IMAD.SHL.U32 R37, R37, 0x2, RZ ;  /* 0x0000000225257824 */ /* 0x000fe200078e00ff */
[----:B------:R-:W-:Y:S02]  /*0870*/  IADD3.X R39, R71, UR11, RZ, P3, !PT ;  /* 0x0000000b47277c10 */ /* 0x000fe40009ffe4ff */
[----:B------:R-:W-:Y:S02]  /*0880*/  P2R R57, PR, RZ, 0x1 ;  /* 0x00000001ff397803 */ /* 0x000fe40000000000 */
[----:B------:R-:W-:Y:S02]  /*0890*/  IADD3 R42, P3, R50, UR10, RZ ;  /* 0x0000000a322a7c10 */ /* 0x000fe4000ff7e0ff */
[----:B------:R-:W-:Y:S02]  /*08a0*/  @P6 LOP3.LUT R0, R0, 0x400, RZ, 0xfc, !PT ;  /* 0x0000040000006812 */ /* 0x000fe400078efcff */
[----:B------:R-:W-:-:S02]  /*08b0*/  ISETP.NE.U32.AND P0, PT, R63, RZ, PT ;  /* 0x000000ff3f00720c */ /* 0x000fc40003f05070 */
[----:B------:R-:W-:Y:S02]  /*08c0*/  SEL R6, R6, RZ, P1 ;  /* 0x000000ff06067207 */ /* 0x000fe40000800000 */
[-C--:B------:R-:W-:Y:S02]  /*08d0*/  IADD3 R20, P1, R10, R252.reuse, RZ ;  /* 0x000000fc0a147210 */ /* 0x080fe40007f3e0ff */
[----:B------:R-:W-:Y:S02]  /*08e0*/  IADD3 R22, P2, R8, R252, RZ ;  /* 0x000000fc08167210 */ /* 0x000fe40007f5e0ff */
[----:B------:R-:W-:Y:S02]  /*08f0*/  IADD3.X R43, R69, UR11, RZ, P3, !PT ;  /* 0x0000000b452b7c10 */ /* 0x000fe40009ffe4ff */
[----:B------:R-:W-:Y:S02]  /*0900*/  LOP3.LUT R0, R0, 0xffffffef, RZ, 0xc0, !PT ;  /* 0xffffffef00007812 */ /* 0x000fe400078ec0ff */
[----:B------:R-:W-:-:S02]  /*0910*/  IADD3 R44, P3, R37, UR10, RZ ;  /* 0x0000000a252c7c10 */ /* 0x000fc4000ff7e0ff */
[----:B------:R-:W-:Y:S02]  /*0920*/  IADD3.X R21, R11, UR32, RZ, P1, !PT ;  /* 0x000000200b157c10 */ /* 0x000fe40008ffe4ff */
[----:B------:R-:W-:Y:S02]  /*0930*/  LEA R4, R4, UR20, 0x1 ;  /* 0x0000001404047c11 */ /* 0x000fe4000f8e08ff */
[----:B------:R-:W-:Y:S02]  /*0940*/  IADD3.X R23, R9, UR32, RZ, P2, !PT ;  /* 0x0000002009177c10 */ /* 0x000fe400097fe4ff */
[----:B------:R-:W-:Y:S01]  /*0950*/  ISETP.NE.U32.AND P1, PT, R64, RZ, PT ;  /* 0x000000ff4000720c */ /* 0x000fe20003f25070 */
[----:B------:R-:W-:Y:S01]  /*0960*/  @!PT LDS RZ, [RZ] ;  /* 0x00000000fffff984 */ /* 0x000fe20000000800 */
[----:B------:R-:W-:Y:S01]  /*0970*/  @!PT LDS RZ, [RZ] ;  /* 0x00000000fffff984 */ /* 0x000fe20000000800 */
[----:B------:R-:W-:Y:S01]  /*0980*/  @!PT LDS RZ, [RZ] ;  /* 0x00000000fffff984 */ /* 0x000fe20000000800 */
[----:B------:R-:W-:Y:S01]  /*0990*/  LDGSTS.E.BYPASS.128 [R4], desc[UR28][R12.64], P5 ;  /* 0x000000000c047fae */ /* 0x000fe2000a901c5c */
[----:B------:R-:W-:Y:S02]  /*09a0*/  @P4 LOP3.LUT R0, R0, 0x10, RZ, 0xfc, !PT ;  /* 0x0000001000004812 */ /* 0x000fe400078efcff */
[----:B------:R-:W-:Y:S01]  /*09b0*/  ISETP.NE.U32.AND P2, PT, R65, RZ, PT ;  /* 0x000000ff4100720c */ /* 0x000fe20003f45070 */
[----:B------:R-:W-:Y:S01]  /*09c0*/  LDGSTS.E.BYPASS.128 [R4+0x400], desc[UR28][R14.64], P0 ;  /* 0x004000000e047fae */ /* 0x000fe20008101c5c */
[----:B------:R-:W-:-:S02]  /*09d0*/  IADD3.X R45, R68, UR11, RZ, P3, !PT ;  /* 0x0000000b442d7c10 */ /* 0x000fc40009ffe4ff */
[----:B------:R-:W-:Y:S02]  /*09e0*/  ISETP.NE.U32.AND P4, PT, R66, RZ, PT ;  /* 0x000000ff4200720c */ /* 0x000fe40003f85070 */
[----:B------:R-:W-:Y:S02]  /*09f0*/  ISETP.NE.U32.AND P3, PT, R67, RZ, PT ;  /* 0x000000ff4300720c */ /* 0x000fe40003f65070 */
[----:B------:R-:W-:Y:S01]  /*0a00*/  ISETP.NE.U32.AND P6, PT, R59, RZ, PT ;  /* 0x000000ff3b00720c */ /* 0x000fe20003fc5070 */
[----:B------:R-:W-:Y:S01]  /*0a10*/  LDGSTS.E.BYPASS.128 [R4+0x800], desc[UR28][R16.64], P1 ;  /* 0x0080000010047fae */ /* 0x000fe20008901c5c */
[----:B------:R-:W-:Y:S02]  /*0a20*/  ISETP.NE.U32.AND P5, PT, R24, RZ, PT ;  /* 0x000000ff1800720c */ /* 0x000fe40003fa5070 */
[----:B------:R-:W-:Y:S01]  /*0a30*/  P2R R7, PR, RZ, 0x1 ;  /* 0x00000001ff077803 */ /* 0x000fe20000000000 */
[----:B------:R-:W-:Y:S01]  /*0a40*/  LDGSTS.E.BYPASS.128 [R4+0xc00], desc[UR28][R18.64], P2 ;  /* 0x00c0000012047fae */ /* 0x000fe20009101c5c */
[----:B------:R-:W-:-:S02]  /*0a50*/  ISETP.NE.U32.AND P0, PT, R58, RZ, PT ;  /* 0x000000ff3a00720c */ /* 0x000fc40003f05070 */
[----:B------:R-:W-:Y:S01]  /*0a60*/  LOP3.LUT R0, R0, 0xfffffff7, RZ, 0xc0, !PT ;  /* 0xfffffff700007812 */ /* 0x000fe200078ec0ff */
[----:B------:R-:W-:Y:S01]  /*0a70*/  LDGSTS.E.BYPASS.128 [R4+0x1000], desc[UR28][R38.64], P4 ;  /* 0x0100000026047fae */ /* 0x000fe2000a101c5c */
[----:B------:R-:W-:-:S03]  /*0a80*/  LOP3.LUT R24, R100, 0x3f, RZ, 0xc0, !PT ;  /* 0x0000003f64187812 */ /* 0x000fc600078ec0ff */
[----:B------:R-:W-:Y:S01]  /*0a90*/  LDGSTS.E.BYPASS.128 [R4+0x1400], desc[UR28][R40.64], P3 ;  /* 0x0140000028047fae */ /* 0x000fe20009901c5c */
[----:B------:R-:W-:-:S03]  /*0aa0*/  LOP3.LUT R90, R24, 0x40, RZ, 0xfc, !PT ;  /* 0x00000040185a7812 */ /* 0x000fc600078efcff */
[----:B------:R-:W-:Y:S04]  /*0ab0*/  LDGSTS.E.BYPASS.128 [R4+0x1800], desc[UR28][R42.64], P6 ;  /* 0x018000002a047fae */ /* 0x000fe8000b101c5c */
[----:B------:R-:W-:Y:S04]  /*0ac0*/  LDGSTS.E.BYPASS.128 [R4+0x1c00], desc[UR28][R44.64], P5 ;  /* 0x01c000002c047fae */ /* 0x000fe8000a901c5c */
[----:B------:R-:W0:Y:S04]  /*0ad0*/  LDGDEPBAR ;  /* 0x00000000000079af */ /* 0x000e280000000000 */
[----:B------:R-:W-:Y:S01]  /*0ae0*/  LDGSTS.E.BYPASS.128 [R4+0x6000], desc[UR28][R12.64+0x80], P0 ;  /* 0x060000800c047fae */ /* 0x000fe20008101c5c */
[----:B------:R-:W-:-:S13]  /*0af0*/  ISETP.NE.AND P0, PT, R7, RZ, PT ;  /* 0x000000ff0700720c */ /* 0x000fda0003f05270 */
[----:B------:R1:W-:Y:S01]  /*0b00*/  LDGSTS.E.BYPASS.128 [R4+0x6400], desc[UR28][R14.64+0x80], P0 ;  /* 0x064000800e047fae */ /* 0x0003e20008101c5c */
[----:B------:R-:W-:-:S03]  /*0b10*/  ISETP.NE.AND P0, PT, R57, RZ, PT ;  /* 0x000000ff3900720c */ /* 0x000fc60003f05270 */
[----:B------:R-:W-:Y:S01]  /*0b20*/  LDGSTS.E.BYPASS.128 [R4+0x6800], desc[UR28][R16.64+0x80], P1 ;  /* 0x0680008010047fae */ /* 0x000fe20008901c5c */
[----:B------:R-:W-:-:S03]  /*0b30*/  ISETP.NE.U32.AND P1, PT, R5, RZ, PT ;  /* 0x000000ff0500720c */ /* 0x000fc60003f25070 */
[----:B------:R-:W-:Y:S01]  /*0b40*/  LDGSTS.E.BYPASS.128 [R4+0x6c00], desc[UR28][R18.64+0x80], P2 ;  /* 0x06c0008012047fae */ /* 0x000fe20009101c5c */
[----:B------:R-:W-:-:S03]  /*0b50*/  ISETP.LT.AND P2, PT, R97, UR16, P0 ;  /* 0x0000001061007c0c */ /* 0x000fc60008741270 */
[----:B------:R-:W-:Y:S01]  /*0b60*/  LDGSTS.E.BYPASS.128 [R4+0x7000], desc[UR28][R38.64+0x80], P4 ;  /* 0x0700008026047fae */ /* 0x000fe2000a101c5c */
[----:B------:R-:W-:Y:S01]  /*0b70*/  SEL R5, RZ, 0x10, !P2 ;  /* 0x00000010ff057807 */ /* 0x000fe20005000000 */
[----:B-1----:R-:W-:Y:S01]  /*0b80*/  IMAD.U32 R14, RZ, RZ, UR4 ;  /* 0x00000004ff0e7e24 */ /* 0x002fe2000f8e00ff */
[----:B------:R-:W-:Y:S01]  /*0b90*/  ISETP.LT.AND P4, PT, R94, UR16, P0 ;  /* 0x000000105e007c0c */ /* 0x000fe20008781270 */
[----:B------:R-:W-:Y:S01]  /*0ba0*/  LDGSTS.E.BYPASS.128 [R4+0x7400], desc[UR28][R40.64+0x80], P3 ;  /* 0x0740008028047fae */ /* 0x000fe20009901c5c */
[----:B------:R-:W-:Y:S01]  /*0bb0*/  ISETP.LT.AND P3, PT, R99, UR16, P0 ;  /* 0x0000001063007c0c */ /* 0x000fe20008761270 */
[----:B------:R-:W-:Y:S01]  /*0bc0*/  ULOP3.LUT UR4, UR21, 0x1f, URZ, 0xc0, !UPT ;  /* 0x0000001f15047892 */ /* 0x000fe2000f8ec03f */
[----:B------:R-:W-:Y:S01]  /*0bd0*/  P2R R60, PR, RZ, 0x10 ;  /* 0x00000010ff3c7803 */ /* 0x000fe20000000000 */
[----:B------:R1:W-:Y:S01]  /*0be0*/  LDGSTS.E.BYPASS.128 [R4+0x7800], desc[UR28][R42.64+0x80], P6 ;  /* 0x078000802a047fae */ /* 0x0003e2000b101c5c */
[----:B------:R-:W-:Y:S01]  /*0bf0*/  P2R R61, PR, RZ, 0x8 ;  /* 0x00000008ff3d7803 */ /* 0x000fe20000000000 */
[----:B------:R-:W-:Y:S01]  /*0c00*/  UIMAD.WIDE.U32 UR12, UR4, 0x4, UR12 ;  /* 0x00000004040c78a5 */ /* 0x000fe2000f8e000c */
[----:B------:R-:W-:Y:S01]  /*0c10*/  @P2 LOP3.LUT R0, R0, 0x8, RZ, 0xfc, !PT ;  /* 0x0000000800002812 */ /* 0x000fe200078efcff */
[----:B------:R-:W-:Y:S01]  /*0c20*/  LDGSTS.E.BYPASS.128 [R4+0x7c00], desc[UR28][R44.64+0x80], P5 ;  /* 0x07c000802c047fae */ /* 0x000fe2000a901c5c */
[----:B------:R-:W-:Y:S01]  /*0c30*/  ISETP.LT.AND P2, PT, R96, UR16, P0 ;  /* 0x0000001060007c0c */ /* 0x000fe20008741270 */
[----:B------:R-:W-:Y:S01]  /*0c40*/  USHF.L.U32 UR21, UR21, 0xe, URZ ;  /* 0x0000000e15157899 */ /* 0x000fe2000800063f */
[----:B------:R-:W-:Y:S01]  /*0c50*/  LOP3.LUT R0, R0, 0xfffffffb, RZ, 0xc0, !PT ;  /* 0xfffffffb00007812 */ /* 0x000fe200078ec0ff */
[----:B------:R-:W0:Y:S01]  /*0c60*/  LDGDEPBAR ;  /* 0x00000000000079af */ /* 0x000e220000000000 */
[----:B------:R-:W-:-:S03]  /*0c70*/  SEL R10, RZ, 0x10, !P2 ;  /* 0x00000010ff0a7807 */ /* 0x000fc60005000000 */
[----:B------:R-:W-:Y:S01]  /*0c80*/  LDGSTS.E.BYPASS.128 [R4+0xc000], desc[UR28][R46.64], P1 ;  /* 0x0c0000002e047fae */ /* 0x000fe20008901c5c */
[----:B------:R-:W-:Y:S02]  /*0c90*/  ISETP.NE.U32.AND P1, PT, R6, RZ, PT ;  /* 0x000000ff0600720c */ /* 0x000fe40003f25070 */
[----:B-1----:R-:W-:Y:S02]  /*0ca0*/  LOP3.LUT R42, R102, 0x40, RZ, 0xfc, !PT ;  /* 0x00000040662a7812 */ /* 0x002fe400078efcff */
[----:B------:R-:W-:Y:S02]  /*0cb0*/  P2R R43, PR, RZ, 0x1 ;  /* 0x00000001ff2b7803 */ /* 0x000fe40000000000 */
[----:B------:R-:W-:Y:S01]  /*0cc0*/  @P2 LOP3.LUT R0, R0, 0x4, RZ, 0xfc, !PT ;  /* 0x0000000400002812 */ /* 0x000fe200078efcff */
[----:B------:R-:W-:Y:S01]  /*0cd0*/  IMAD.SHL.U32 R78, R42, 0x1000, RZ ;  /* 0x000010002a4e7824 */ /* 0x000fe200078e00ff */
[----:B------:R-:W-:Y:S02]  /*0ce0*/  ISETP.LT.AND P2, PT, R95, UR16, P0 ;  /* 0x000000105f007c0c */ /* 0x000fe40008741270 */
[----:B------:R-:W-:-:S03]  /*0cf0*/  LOP3.LUT R0, R0, 0xfffffffe, RZ, 0xc0, !PT ;  /* 0xfffffffe00007812 */ /* 0x000fc600078ec0ff */
[----:B------:R-:W-:Y:S01]  /*0d00*/  LDGSTS.E.BYPASS.128 [R4+0xc400], desc[UR28][R48.64], P1 ;  /* 0x0c40000030047fae */ /* 0x000fe20008901c5c */
[----:B------:R-:W-:-:S04]  /*0d10*/  LEA R6, P1, R31, UR8, 0x1 ;  /* 0x000000081f067c11 */ /* 0x000fc8000f8208ff */
[----:B------:R-:W-:Y:S02]  /*0d20*/  LEA.HI.X R7, R31, UR9, R32, 0x1, P1 ;  /* 0x000000091f077c11 */ /* 0x000fe400088f0c20 */
[C---:B------:R-:W-:Y:S02]  /*0d30*/  LEA R8, P1, R29.reuse, UR8, 0x1 ;  /* 0x000000081d087c11 */ /* 0x040fe4000f8208ff */
[----:B------:R-:W-:Y:S02]  /*0d40*/  @P2 LOP3.LUT R0, R0, 0x1, RZ, 0xfc, !PT ;  /* 0x0000000100002812 */ /* 0x000fe400078efcff */
[----:B------:R-:W-:Y:S02]  /*0d50*/  LEA.HI.X R9, R29, UR9, R30, 0x1, P1 ;  /* 0x000000091d097c11 */ /* 0x000fe400088f0c1e */
[----:B------:R-:W-:Y:S02]  /*0d60*/  PLOP3.LUT P1, PT, PT, PT, UP0, 0x80, 0x0 ;  /* 0x000000000000781c */ /* 0x000fe40003f2f008 */
[----:B------:R-:W-:-:S02]  /*0d70*/  LOP3.LUT R0, R0, 0x7fffffff, RZ, 0xc0, !PT ;  /* 0x7fffffff00007812 */ /* 0x000fc400078ec0ff */
[----:B------:R-:W-:Y:S02]  /*0d80*/  SEL R5, R5, RZ, P1 ;  /* 0x000000ff05057207 */ /* 0x000fe40000800000 */
[----:B------:R-:W-:-:S04]  /*0d90*/  PLOP3.LUT P1, PT, PT, PT, UP0, 0x80, 0x0 ;  /* 0x000000000000781c */ /* 0x000fc80003f2f008 */
[----:B------:R-:W-:Y:S02]  /*0da0*/  SEL R10, R10, RZ, P1 ;  /* 0x000000ff0a0a7207 */ /* 0x000fe40000800000 */
[----:B------:R-:W-:Y:S02]  /*0db0*/  ISETP.NE.U32.AND P1, PT, R5, RZ, PT ;  /* 0x000000ff0500720c */ /* 0x000fe40003f25070 */
[----:B------:R-:W-:Y:S02]  /*0dc0*/  SEL R5, RZ, 0x10, !P2 ;  /* 0x00000010ff057807 */ /* 0x000fe40005000000 */
[----:B------:R-:W-:Y:S02]  /*0dd0*/  ISETP.LT.AND P2, PT, R98, UR16, P0 ;  /* 0x0000001062007c0c */ /* 0x000fe40008741270 */
[----:B------:R-:W-:Y:S02]  /*0de0*/  ISETP.NE.U32.AND P0, PT, R63, RZ, PT ;  /* 0x000000ff3f00720c */ /* 0x000fe40003f05070 */
[----:B------:R-:W-:-:S05]  /*0df0*/  P2R R62, PR, RZ, 0x4 ;  /* 0x00000004ff3e7803 */ /* 0x000fca0000000000 */
[----:B------:R1:W-:Y:S01]  /*0e00*/  LDGSTS.E.BYPASS.128 [R4+0xc800], desc[UR28][R6.64], P1 ;  /* 0x0c80000006047fae */ /* 0x0003e20008901c5c */
[----:B------:R-:W-:Y:S02]  /*0e10*/  ISETP.NE.U32.AND P1, PT, R10, RZ, PT ;  /* 0x000000ff0a00720c */ /* 0x000fe40003f25070 */
[----:B-1----:R-:W-:-:S11]  /*0e20*/  SEL R6, RZ, 0x10, !P4 ;  /* 0x00000010ff067807 */ /* 0x002fd60006000000 */
[----:B------:R-:W-:Y:S01]  /*0e30*/  LDGSTS.E.BYPASS.128 [R4+0xcc00], desc[UR28][R8.64], P1 ;  /* 0x0cc0000008047fae */ /* 0x000fe20008901c5c */
[C---:B------:R-:W-:Y:S02]  /*0e40*/  LEA R10, P1, R27.reuse, UR8, 0x1 ;  /* 0x000000081b0a7c11 */ /* 0x040fe4000f8208ff */
[----:B------:R-:W-:Y:S02]  /*0e50*/  ISETP.NE.U32.AND P4, PT, R58, RZ, PT ;  /* 0x000000ff3a00720c */ /* 0x000fe40003f85070 */
[----:B------:R-:W-:Y:S02]  /*0e60*/  LEA.HI.X R11, R27, UR9, R28, 0x1, P1 ;  /* 0x000000091b0b7c11 */ /* 0x000fe400088f0c1c */
[----:B------:R-:W-:-:S04]  /*0e70*/  LEA R12, P1, R25, UR8, 0x1 ;  /* 0x00000008190c7c11 */ /* 0x000fc8000f8208ff */
[----:B------:R-:W-:Y:S02]  /*0e80*/  LEA.HI.X R13, R25, UR9, R26, 0x1, P1 ;  /* 0x00000009190d7c11 */ /* 0x000fe400088f0c1a */
[----:B------:R-:W-:-:S04]  /*0e90*/  PLOP3.LUT P1, PT, PT, PT, UP0, 0x80, 0x0 ;  /* 0x000000000000781c */ /* 0x000fc80003f2f008 */
[----:B------:R-:W-:Y:S02]  /*0ea0*/  SEL R5, R5, RZ, P1 ;  /* 0x000000ff05057207 */ /* 0x000fe40000800000 */
[----:B------:R-:W-:-:S04]  /*0eb0*/  PLOP3.LUT P1, PT, PT, PT, UP0, 0x80, 0x0 ;  /* 0x000000000000781c */ /* 0x000fc80003f2f008 */
[----:B------:R-:W-:Y:S02]  /*0ec0*/  SEL R6, R6, RZ, P1 ;  /* 0x000000ff06067207 */ /* 0x000fe40000800000 */
[----:B------:R-:W-:Y:S02]  /*0ed0*/  ISETP.NE.U32.AND P1, PT, R5, RZ, PT ;  /* 0x000000ff0500720c */ /* 0x000fe40003f25070 */
[----:B------:R-:W-:Y:S02]  /*0ee0*/  SEL R5, RZ, 0x10, !P3 ;  /* 0x00000010ff057807 */ /* 0x000fe40005800000 */
[----:B------:R-:W-:-:S09]  /*0ef0*/  ISETP.NE.U32.AND P3, PT, R66, RZ, PT ;  /* 0x000000ff4200720c */ /* 0x000fd20003f65070 */
[----:B------:R-:W-:Y:S01]  /*0f00*/  LDGSTS.E.BYPASS.128 [R4+0xd000], desc[UR28][R10.64], P1 ;  /* 0x0d0000000a047fae */ /* 0x000fe20008901c5c */
[----:B------:R-:W-:-:S13]  /*0f10*/  ISETP.NE.U32.AND P1, PT, R6, RZ, PT ;  /* 0x000000ff0600720c */ /* 0x000fda0003f25070 */
[----:B------:R1:W-:Y:S01]  /*0f20*/  LDGSTS.E.BYPASS.128 [R4+0xd400], desc[UR28][R12.64], P1 ;  /* 0x0d4000000c047fae */ /* 0x0003e20008901c5c */
[----:B------:R-:W-:-:S04]  /*0f30*/  ISETP.GE.AND P1, PT, R24, UR16, PT ;  /* 0x0000001018007c0c */ /* 0x000fc8000bf26270 */
[----:B------:R-:W-:Y:S02]  /*0f40*/  SEL R14, R14, RZ, !P1 ;  /* 0x000000ff0e0e7207 */ /* 0x000fe40004800000 */
[----:B------:R-:W-:-:S04]  /*0f50*/  LEA R6, P1, R22, UR8, 0x1 ;  /* 0x0000000816067c11 */ /* 0x000fc8000f8208ff */
[----:B------:R-:W-:Y:S02]  /*0f60*/  LEA.HI.X R7, R22, UR9, R23, 0x1, P1 ;  /* 0x0000000916077c11 */ /* 0x000fe400088f0c17 */
[----:B------:R-:W-:Y:S02]  /*0f70*/  PLOP3.LUT P1, PT, PT, PT, UP0, 0x80, 0x0 ;  /* 0x000000000000781c */ /* 0x000fe40003f2f008 */
[----:B-1----:R-:W-:Y:S02]  /*0f80*/  LEA R12, R24, UR20, 0x2 ;  /* 0x00000014180c7c11 */ /* 0x002fe4000f8e10ff */
[----:B------:R-:W-:Y:S02]  /*0f90*/  SEL R5, R5, RZ, P1 ;  /* 0x000000ff05057207 */ /* 0x000fe40000800000 */
[----:B------:R-:W-:Y:S02]  /*0fa0*/  LEA R8, P1, R20, UR8, 0x1 ;  /* 0x0000000814087c11 */ /* 0x000fe4000f8208ff */
[----:B------:R-:W-:-:S02]  /*0fb0*/  P2R R13, PR, RZ, 0x1 ;  /* 0x00000001ff0d7803 */ /* 0x000fc40000000000 */
[----:B------:R-:W-:Y:S02]  /*0fc0*/  LEA.HI.X R9, R20, UR9, R21, 0x1, P1 ;  /* 0x0000000914097c11 */ /* 0x000fe400088f0c15 */
[----:B------:R-:W-:Y:S02]  /*0fd0*/  ISETP.NE.U32.AND P1, PT, R5, RZ, PT ;  /* 0x000000ff0500720c */ /* 0x000fe40003f25070 */
[----:B------:R-:W-:Y:S02]  /*0fe0*/  SEL R5, RZ, 0x10, !P2 ;  /* 0x00000010ff057807 */ /* 0x000fe40005000000 */
[----:B------:R-:W-:-:S09]  /*0ff0*/  ISETP.NE.U32.AND P2, PT, R65, RZ, PT ;  /* 0x000000ff4100720c */ /* 0x000fd20003f45070 */
[----:B------:R1:W-:Y:S01]  /*1000*/  LDGSTS.E.BYPASS.128 [R4+0xd800], desc[UR28][R6.64], P1 ;  /* 0x0d80000006047fae */ /* 0x0003e20008901c5c */
[----:B------:R-:W-:-:S04]  /*1010*/  PLOP3.LUT P1, PT, PT, PT, UP0, 0x80, 0x0 ;  /* 0x000000000000781c */ /* 0x000fc80003f2f008 */
[----:B------:R-:W-:Y:S02]  /*1020*/  SEL R5, R5, RZ, P1 ;  /* 0x000000ff05057207 */ /* 0x000fe40000800000 */
[----:B------:R-:W-:-:S04]  /*1030*/  ISETP.GE.U32.AND P1, PT, R90, UR16, PT ;  /* 0x000000105a007c0c */ /* 0x000fc8000bf26070 */
[----:B------:R-:W-:Y:S01]  /*1040*/  ISETP.GE.AND.EX P1, PT, RZ, UR33, PT, P1 ;  /* 0x00000021ff007c0c */ /* 0x000fe2000bf26310 */
[----:B-1----:R-:W-:-:S03]  /*1050*/  IMAD.MOV.U32 R7, RZ, RZ, 0x80 ;  /* 0x00000080ff077424 */ /* 0x002fc600078e00ff */
[----:B------:R-:W-:Y:S01]  /*1060*/  SEL R59, RZ, 0x4, P1 ;  /* 0x00000004ff3b7807 */ /* 0x000fe20000800000 */
[----:B------:R-:W-:Y:S01]  /*1070*/  IMAD.WIDE.U32 R6, R24, R7, UR12 ;  /* 0x0000000c18067e25 */ /* 0x000fe2000f8e0007 */
[----:B------:R-:W-:-:S13]  /*1080*/  ISETP.NE.U32.AND P1, PT, R5, RZ, PT ;  /* 0x000000ff0500720c */ /* 0x000fda0003f25070 */
[----:B------:R1:W-:Y:S01]  /*1090*/  LDGSTS.E.BYPASS.128 [R4+0xdc00], desc[UR28][R8.64], P1 ;  /* 0x0dc0000008047fae */ /* 0x0003e20008901c5c */
[----:B------:R-:W-:-:S03]  /*10a0*/  ISETP.GE.U32.AND P1, PT, R42, UR16, PT ;  /* 0x000000102a007c0c */ /* 0x000fc6000bf26070 */
[----:B------:R-:W0:Y:S01]  /*10b0*/  LDGDEPBAR ;  /* 0x00000000000079af */ /* 0x000e220000000000 */
[----:B------:R-:W-:-:S04]  /*10c0*/  ISETP.GE.AND.EX P1, PT, RZ, UR33, PT, P1 ;  /* 0x00000021ff007c0c */ /* 0x000fc8000bf26310 */
[----:B------:R-:W-:Y:S02]  /*10d0*/  SEL R5, RZ, 0x10, P1 ;  /* 0x00000010ff057807 */ /* 0x000fe40000800000 */
[----:B------:R-:W-:-:S13]  /*10e0*/  ISETP.NE.U32.AND P1, PT, R14, RZ, PT ;  /* 0x000000ff0e00720c */ /* 0x000fda0003f25070 */
[----:B------:R2:W-:Y:S01]  /*10f0*/  LDGSTS.E [R12+0x23200], desc[UR28][R6.64], P1 ;  /* 0x23200000060c7fae */ /* 0x0005e2000892185c */
[----:B-1----:R-:W-:-:S03]  /*1100*/  IADD3 R8, P1, R56, UR14, RZ ;  /* 0x0000000e38087c10 */ /* 0x002fc6000ff3e0ff */
[----:B------:R-:W0:Y:S01]  /*1110*/  LDGDEPBAR ;  /* 0x00000000000079af */ /* 0x000e220000000000 */
[----:B------:R-:W-:Y:S02]  /*1120*/  IADD3.X R9, R75, UR15, RZ, P1, !PT ;  /* 0x0000000f4b097c10 */ /* 0x000fe40008ffe4ff */
[----:B------:R-:W-:-:S03]  /*1130*/  IADD3 R10, P1, R55, UR14, RZ ;  /* 0x0000000e370a7c10 */ /* 0x000fc6000ff3e0ff */
[----:B------:R-:W-:Y:S01]  /*1140*/  LDGSTS.E.BYPASS.128 [R4+0x12000], desc[UR28][R8.64], P4 ;  /* 0x1200000008047fae */ /* 0x000fe2000a101c5c */
[----:B------:R-:W-:Y:S02]  /*1150*/  IADD3.X R11, R74, UR15, RZ, P1, !PT ;  /* 0x0000000f4a0b7c10 */ /* 0x000fe40008ffe4ff */
[----:B------:R-:W-:Y:S02]  /*1160*/  IADD3 R14, P1, R54, UR14, RZ ;  /* 0x0000000e360e7c10 */ /* 0x000fe4000ff3e0ff */
[----:B------:R-:W-:Y:S01]  /*1170*/  ISETP.NE.U32.AND P4, PT, R67, RZ, PT ;  /* 0x000000ff4300720c */ /* 0x000fe20003f85070 */
[----:B------:R-:W-:Y:S01]  /*1180*/  LDGSTS.E.BYPASS.128 [R4+0x12400], desc[UR28][R10.64], P0 ;  /* 0x124000000a047fae */ /* 0x000fe20008101c5c */
[----:B------:R-:W-:Y:S02]  /*1190*/  IADD3.X R15, R73, UR15, RZ, P1, !PT ;  /* 0x0000000f490f7c10 */ /* 0x000fe40008ffe4ff */
[----:B------:R-:W-:Y:S02]  /*11a0*/  IADD3 R16, P1, R53, UR14, RZ ;  /* 0x0000000e35107c10 */ /* 0x000fe4000ff3e0ff */
[----:B------:R-:W-:-:S02]  /*11b0*/  ISETP.NE.U32.AND P0, PT, R58, RZ, PT ;  /* 0x000000ff3a00720c */ /* 0x000fc40003f05070 */
[----:B------:R-:W-:Y:S02]  /*11c0*/  IADD3.X R17, R72, UR15, RZ, P1, !PT ;  /* 0x0000000f48117c10 */ /* 0x000fe40008ffe4ff */
[----:B--2---:R-:W-:-:S04]  /*11d0*/  IADD3 R6, P1, R52, UR14, RZ ;  /* 0x0000000e34067c10 */ /* 0x004fc8000ff3e0ff */
[----:B------:R-:W-:Y:S02]  /*11e0*/  IADD3.X R7, R71, UR15, RZ, P1, !PT ;  /* 0x0000000f47077c10 */ /* 0x000fe40008ffe4ff */
[----:B------:R-:W-:-:S04]  /*11f0*/  IADD3 R18, P1, R51, UR14, RZ ;  /* 0x0000000e33127c10 */ /* 0x000fc8000ff3e0ff */
[----:B------:R-:W-:Y:S02]  /*1200*/  IADD3.X R19, R70, UR15, RZ, P1, !PT ;  /* 0x0000000f46137c10 */ /* 0x000fe40008ffe4ff */
[----:B------:R-:W-:-:S04]  /*1210*/  IADD3 R38, P1, R50, UR14, RZ ;  /* 0x0000000e32267c10 */ /* 0x000fc8000ff3e0ff */
[----:B------:R-:W-:Y:S02]  /*1220*/  IADD3.X R39, R69, UR15, RZ, P1, !PT ;  /* 0x0000000f45277c10 */ /* 0x000fe40008ffe4ff */
[----:B------:R-:W-:-:S04]  /*1230*/  IADD3 R40, P1, R37, UR14, RZ ;  /* 0x0000000e25287c10 */ /* 0x000fc8000ff3e0ff */
[----:B------:R-:W-:Y:S02]  /*1240*/  IADD3.X R41, R68, UR15, RZ, P1, !PT ;  /* 0x0000000f44297c10 */ /* 0x000fe40008ffe4ff */
[----:B------:R-:W-:-:S13]  /*1250*/  ISETP.NE.U32.AND P1, PT, R64, RZ, PT ;  /* 0x000000ff4000720c */ /* 0x000fda0003f25070 */
[----:B------:R-:W-:Y:S04]  /*1260*/  LDGSTS.E.BYPASS.128 [R4+0x12800], desc[UR28][R14.64], P1 ;  /* 0x128000000e047fae */ /* 0x000fe80008901c5c */
[----:B------:R-:W-:Y:S04]  /*1270*/  LDGSTS.E.BYPASS.128 [R4+0x12c00], desc[UR28][R16.64], P2 ;  /* 0x12c0000010047fae */ /* 0x000fe80009101c5c */
[----:B------:R-:W-:Y:S04]  /*1280*/  LDGSTS.E.BYPASS.128 [R4+0x13000], desc[UR28][R6.64], P3 ;  /* 0x1300000006047fae */ /* 0x000fe80009901c5c */
[----:B------:R-:W-:Y:S04]  /*1290*/  LDGSTS.E.BYPASS.128 [R4+0x13400], desc[UR28][R18.64], P4 ;  /* 0x1340000012047fae */ /* 0x000fe8000a101c5c */
[----:B------:R-:W-:Y:S04]  /*12a0*/  LDGSTS.E.BYPASS.128 [R4+0x13800], desc[UR28][R38.64], P6 ;  /* 0x1380000026047fae */ /* 0x000fe8000b101c5c */
[----:B------:R-:W-:Y:S04]  /*12b0*/  LDGSTS.E.BYPASS.128 [R4+0x13c00], desc[UR28][R40.64], P5 ;  /* 0x13c0000028047fae */ /* 0x000fe8000a901c5c */
[----:B------:R-:W0:Y:S04]  /*12c0*/  LDGDEPBAR ;  /* 0x00000000000079af */ /* 0x000e280000000000 */
[----:B------:R1:W-:Y:S01]  /*12d0*/  LDGSTS.E.BYPASS.128 [R4+0x18000], desc[UR28][R8.64+0x80], P0 ;  /* 0x1800008008047fae */ /* 0x0003e20008101c5c */
[----:B------:R-:W-:-:S02]  /*12e0*/  ISETP.NE.AND P0, PT, R13, RZ, PT ;  /* 0x000000ff0d00720c */ /* 0x000fc40003f05270 */
[----:B-1----:R-:W-:-:S11]  /*12f0*/  LOP3.LUT R9, R96, 0x40, RZ, 0xfc, !PT ;  /* 0x0000004060097812 */ /* 0x002fd600078efcff */
[----:B------:R1:W-:Y:S01]  /*1300*/  LDGSTS.E.BYPASS.128 [R4+0x18400], desc[UR28][R10.64+0x80], P0 ;  /* 0x184000800a047fae */ /* 0x0003e20008101c5c */
[----:B------:R-:W-:Y:S02]  /*1310*/  ISETP.NE.AND P0, PT, R43, RZ, PT ;  /* 0x000000ff2b00720c */ /* 0x000fe40003f05270 */
[----:B------:R-:W-:Y:S01]  /*1320*/  SHF.L.U64.HI R43, R42, 0xc, RZ ;  /* 0x0000000c2a2b7819 */ /* 0x000fe200000102ff */
[----:B------:R2:W-:Y:S01]  /*1330*/  LDGSTS.E.BYPASS.128 [R4+0x18800], desc[UR28][R14.64+0x80], P1 ;  /* 0x188000800e047fae */ /* 0x0005e20008901c5c */
[----:B------:R-:W-:Y:S01]  /*1340*/  IADD3 R76, P1, R78, R252, RZ ;  /* 0x000000fc4e4c7210 */ /* 0x000fe20007f3e0ff */
[----:B------:R-:W-:Y:S01]  /*1350*/  IMAD.SHL.U32 R86, R9, 0x1000, RZ ;  /* 0x0000100009567824 */ /* 0x000fe200078e00ff */
[----:B------:R-:W-:Y:S01]  /*1360*/  LOP3.LUT R8, R95, 0x40, RZ, 0xfc, !PT ;  /* 0x000000405f087812 */ /* 0x000fe200078efcff */
[----:B------:R-:W-:Y:S01]  /*1370*/  LDGSTS.E.BYPASS.128 [R4+0x18c00], desc[UR28][R16.64+0x80], P2 ;  /* 0x18c0008010047fae */ /* 0x000fe20009101c5c */
[----:B------:R-:W-:Y:S02]  /*1380*/  IADD3.X R77, R43, UR32, RZ, P1, !PT ;  /* 0x000000202b4d7c10 */ /* 0x000fe40008ffe4ff */
[----:B------:R-:W-:Y:S01]  /*1390*/  PLOP3.LUT P1, PT, PT, PT, UP1, 0x80, 0x0 ;  /* 0x000000000000781c */ /* 0x000fe20003f2f018 */
[----:B------:R3:W-:Y:S01]  /*13a0*/  LDGSTS.E.BYPASS.128 [R4+0x19000], desc[UR28][R6.64+0x80], P3 ;  /* 0x1900008006047fae */ /* 0x0007e20009901c5c */
[----:B-1----:R-:W-:Y:S01]  /*13b0*/  LOP3.LUT R11, R101, 0x40, RZ, 0xfc, !PT ;  /* 0x00000040650b7812 */ /* 0x002fe200078efcff */
[----:B------:R-:W-:Y:S01]  /*13c0*/  IMAD.SHL.U32 R84, R8, 0x1000, RZ ;  /* 0x0000100008547824 */ /* 0x000fe200078e00ff */
[----:B------:R-:W-:Y:S01]  /*13d0*/  SEL R13, R5, RZ, P1 ;  /* 0x000000ff050d7207 */ /* 0x000fe20000800000 */
[----:B------:R-:W-:Y:S01]  /*13e0*/  LDGSTS.E.BYPASS.128 [R4+0x19400], desc[UR28][R18.64+0x80], P4 ;  /* 0x1940008012047fae */ /* 0x000fe2000a101c5c */
[----:B------:R-:W-:-:S02]  /*13f0*/  ISETP.GE.U32.AND P1, PT, R11, UR16, PT ;  /* 0x000000100b007c0c */ /* 0x000fc4000bf26070 */
[----:B------:R-:W-:Y:S01]  /*1400*/  LOP3.LUT R10, R97, 0x40, RZ, 0xfc, !PT ;  /* 0x00000040610a7812 */ /* 0x000fe200078efcff */
[----:B------:R1:W-:Y:S01]  /*1410*/  LDGSTS.E.BYPASS.128 [R4+0x19800], desc[UR28][R38.64+0x80], P6 ;  /* 0x1980008026047fae */ /* 0x0003e2000b101c5c */
[----:B------:R-:W-:Y:S02]  /*1420*/  ISETP.GE.AND.EX P1, PT, RZ, UR33, PT, P1 ;  /* 0x00000021ff007c0c */ /* 0x000fe4000bf26310 */
[----:B------:R-:W-:Y:S01]  /*1430*/  LOP3.LUT R5, R98, 0x40, RZ, 0xfc, !PT ;  /* 0x0000004062057812 */ /* 0x000fe200078efcff */
[----:B------:R4:W-:Y:S01]  /*1440*/  STL [R1+0x130], R76 ;  /* 0x0001304c01007387 */ /* 0x0009e20000100800 */
[----:B--2---:R-:W-:Y:S01]  /*1450*/  SEL R14, RZ, 0x10, P1 ;  /* 0x00000010ff0e7807 */ /* 0x004fe20000800000 */
[C---:B------:R-:W-:Y:S01]  /*1460*/  IMAD.SHL.U32 R88, R10.reuse, 0x1000, RZ ;  /* 0x000010000a587824 */ /* 0x040fe200078e00ff */
[----:B------:R-:W-:Y:S01]  /*1470*/  ISETP.GE.U32.AND P1, PT, R10, UR16, PT ;  /* 0x000000100a007c0c */ /* 0x000fe2000bf26070 */
[----:B------:R2:W-:Y:S01]  /*1480*/  LDGSTS.E.BYPASS.128 [R4+0x19c00], desc[UR28][R40.64+0x80], P5 ;  /* 0x19c0008028047fae */ /* 0x0005e2000a901c5c */
[----:B---3--:R-:W-:Y:S01]  /*1490*/  LOP3.LUT R7, R94, 0x40, RZ, 0xfc, !PT ;  /* 0x000000405e077812 */ /* 0x008fe200078efcff */
[----:B------:R-:W-:Y:S01]  /*14a0*/  IMAD.SHL.U32 R79, R5, 0x1000, RZ ;  /* 0x00001000054f7824 */ /* 0x000fe200078e00ff */
[----:B------:R-:W-:Y:S01]  /*14b0*/  ISETP.GE.AND.EX P1, PT, RZ, UR33, PT, P1 ;  /* 0x00000021ff007c0c */ /* 0x000fe2000bf26310 */
[----:B------:R3:W-:Y:S01]  /*14c0*/  STL [R1+0x150], R77 ;  /* 0x0001504d01007387 */ /* 0x0007e20000100800 */
[----:B------:R-:W-:Y:S01]  /*14d0*/  LOP3.LUT R6, R99, 0x40, RZ, 0xfc, !PT ;  /* 0x0000004063067812 */ /* 0x000fe200078efcff */
[----:B------:R-:W-:Y:S01]  /*14e0*/  IMAD.SHL.U32 R82, R7, 0x1000, RZ ;  /* 0x0000100007527824 */ /* 0x000fe200078e00ff */
[----:B------:R-:W-:Y:S01]  /*14f0*/  SEL R15, RZ, 0x10, P1 ;  /* 0x00000010ff0f7807 */ /* 0x000fe20000800000 */
[----:B------:R-:W0:Y:S01]  /*1500*/  LDGDEPBAR ;  /* 0x00000000000079af */ /* 0x000e220000000000 */
[----:B------:R-:W-:Y:S01]  /*1510*/  ISETP.GE.U32.AND P1, PT, R9, UR16, PT ;  /* 0x0000001009007c0c */ /* 0x000fe2000bf26070 */
[----:B------:R-:W-:Y:S01]  /*1520*/  IMAD.SHL.U32 R80, R6, 0x1000, RZ ;  /* 0x0000100006507824 */ /* 0x000fe200078e00ff */
[----:B-1----:R-:W-:-:S02]  /*1530*/  SHF.L.U64.HI R39, R11, 0xc, RZ ;  /* 0x0000000c0b277819 */ /* 0x002fc400000102ff */
[----:B------:R-:W-:Y:S02]  /*1540*/  ISETP.GE.AND.EX P1, PT, RZ, UR33, PT, P1 ;  /* 0x00000021ff007c0c */ /* 0x000fe4000bf26310 */
[--C-:B------:R-:W-:Y:S02]  /*1550*/  LOP3.LUT R78, R78, 0x38, R3.reuse, 0xf8, !PT ;  /* 0x000000384e4e7812 */ /* 0x100fe400078ef803 */
[----:B------:R-:W-:Y:S02]  /*1560*/  SEL R16, RZ, 0x10, P1 ;  /* 0x00000010ff107807 */ /* 0x000fe40000800000 */
[----:B------:R-:W-:Y:S02]  /*1570*/  ISETP.GE.U32.AND P1, PT, R8, UR16, PT ;  /* 0x0000001008007c0c */ /* 0x000fe4000bf26070 */
[----:B------:R-:W-:Y:S02]  /*1580*/  LOP3.LUT R74, R88, 0x38, R3, 0xf8, !PT ;  /* 0x00000038584a7812 */ /* 0x000fe400078ef803 */
[----:B------:R-:W-:-:S02]  /*1590*/  ISETP.GE.AND.EX P1, PT, RZ, UR33, PT, P1 ;  /* 0x00000021ff007c0c */ /* 0x000fc4000bf26310 */
[----:B------:R-:W-:Y:S01]  /*15a0*/  LOP3.LUT R72, R86, 0x38, R3, 0xf8, !PT ;  /* 0x0000003856487812 */ /* 0x000fe200078ef803 */
[----:B------:R-:W-:Y:S01]  /*15b0*/  IMAD.SHL.U32 R73, R74, 0x2, RZ ;  /* 0x000000024a497824 */ /* 0x000fe200078e00ff */
[----:B------:R-:W-:Y:S02]  /*15c0*/  SEL R17, RZ, 0x10, P1 ;  /* 0x00000010ff117807 */ /* 0x000fe40000800000 */
[----:B------:R-:W-:Y:S01]  /*15d0*/  ISETP.GE.U32.AND P1, PT, R7, UR16, PT ;  /* 0x0000001007007c0c */ /* 0x000fe2000bf26070 */
[----:B------:R-:W-:Y:S01]  /*15e0*/  IMAD.SHL.U32 R71, R72, 0x2, RZ ;  /* 0x0000000248477824 */ /* 0x000fe200078e00ff */
[----:B------:R-:W-:Y:S02]  /*15f0*/  SHF.L.U64.HI R91, R10, 0xc, RZ ;  /* 0x0000000c0a5b7819 */ /* 0x000fe400000102ff */
[----:B------:R-:W-:Y:S02]  /*1600*/  ISETP.GE.AND.EX P1, PT, RZ, UR33, PT, P1 ;  /* 0x00000021ff007c0c */ /* 0x000fe4000bf26310 */
[----:B------:R-:W-:-:S02]  /*1610*/  SHF.L.U64.HI R74, R74, 0x1, R91 ;  /* 0x000000014a4a7819 */ /* 0x000fc4000001025b */
[----:B------:R-:W-:Y:S02]  /*1620*/  SEL R18, RZ, 0x10, P1 ;  /* 0x00000010ff127807 */ /* 0x000fe40000800000 */
[----:B------:R-:W-:Y:S02]  /*1630*/  ISETP.GE.U32.AND P1, PT, R6, UR16, PT ;  /* 0x0000001006007c0c */ /* 0x000fe4000bf26070 */
[----:B------:R-:W-:Y:S02]  /*1640*/  LOP3.LUT R70, R84, 0x38, R3, 0xf8, !PT ;  /* 0x0000003854467812 */ /* 0x000fe400078ef803 */
[----:B------:R-:W-:Y:S02]  /*1650*/  ISETP.GE.AND.EX P1, PT, RZ, UR33, PT, P1 ;  /* 0x00000021ff007c0c */ /* 0x000fe4000bf26310 */
[----:B------:R-:W-:Y:S01]  /*1660*/  SHF.L.U64.HI R89, R9, 0xc, RZ ;  /* 0x0000000c09597819 */ /* 0x000fe200000102ff */
[----:B------:R-:W-:Y:S01]  /*1670*/  IMAD.SHL.U32 R69, R70, 0x2, RZ ;  /* 0x0000000246457824 */ /* 0x000fe200078e00ff */
[----:B------:R-:W-:-:S02]  /*1680*/  SEL R19, RZ, 0x10, P1 ;  /* 0x00000010ff137807 */ /* 0x000fc40000800000 */
[----:B------:R-:W-:Y:S02]  /*1690*/  ISETP.GE.U32.AND P1, PT, R5, UR16, PT ;  /* 0x0000001005007c0c */ /* 0x000fe4000bf26070 */
[----:B------:R-:W-:Y:S02]  /*16a0*/  SHF.L.U64.HI R72, R72, 0x1, R89 ;  /* 0x0000000148487819 */ /* 0x000fe40000010259 */
[----:B------:R-:W-:Y:S02]  /*16b0*/  ISETP.GE.AND.EX P1, PT, RZ, UR33, PT, P1 ;  /* 0x00000021ff007c0c */ /* 0x000fe4000bf26310 */
[----:B------:R-:W-:Y:S02]  /*16c0*/  LOP3.LUT R68, R82, 0x38, R3, 0xf8, !PT ;  /* 0x0000003852447812 */ /* 0x000fe400078ef803 */
[----:B------:R-:W-:Y:S02]  /*16d0*/  SEL R38, RZ, 0x10, P1 ;  /* 0x00000010ff267807 */ /* 0x000fe40000800000 */
[----:B------:R-:W-:Y:S01]  /*16e0*/  LEA R48, P1, R76, UR8, 0x1 ;  /* 0x000000084c307c11 */ /* 0x000fe2000f8208ff */
[----:B------:R-:W-:Y:S01]  /*16f0*/  IMAD.SHL.U32 R67, R68, 0x2, RZ ;  /* 0x0000000244437824 */ /* 0x000fe200078e00ff */
[----:B------:R-:W-:-:S02]  /*1700*/  SHF.L.U64.HI R87, R8, 0xc, RZ ;  /* 0x0000000c08577819 */ /* 0x000fc400000102ff */
[----:B------:R-:W-:Y:S01]  /*1710*/  LEA.HI.X R49, R76, UR9, R77, 0x1, P1 ;  /* 0x000000094c317c11 */ /* 0x000fe200088f0c4d */
[----:B----4-:R-:W-:Y:S01]  /*1720*/  IMAD.SHL.U32 R76, R11, 0x1000, RZ ;  /* 0x000010000b4c7824 */ /* 0x010fe200078e00ff */
[----:B------:R-:W-:Y:S01]  /*1730*/  P2R R93, PR, RZ, 0x1 ;  /* 0x00000001ff5d7803 */ /* 0x000fe20000000000 */
[C---:B---3--:R-:W-:Y:S01]  /*1740*/  IMAD.SHL.U32 R77, R78.reuse, 0x2, RZ ;  /* 0x000000024e4d7824 */ /* 0x048fe200078e00ff */
[----:B------:R-:W-:Y:S02]  /*1750*/  SHF.L.U64.HI R78, R78, 0x1, R43 ;  /* 0x000000014e4e7819 */ /* 0x000fe4000001022b */
[C---:B--2---:R-:W-:Y:S02]  /*1760*/  IADD3 R40, P1, R76.reuse, R252, RZ ;  /* 0x000000fc4c287210 */ /* 0x044fe40007f3e0ff */
[----:B------:R-:W-:Y:S02]  /*1770*/  LOP3.LUT R76, R76, 0x38, R3, 0xf8, !PT ;  /* 0x000000384c4c7812 */ /* 0x000fe400078ef803 */
[----:B------:R-:W-:Y:S01]  /*1780*/  IADD3.X R41, R39, UR32, RZ, P1, !PT ;  /* 0x0000002027297c10 */ /* 0x000fe20008ffe4ff */
[----:B------:R1:W-:Y:S01]  /*1790*/  STL [R1+0x134], R40 ;  /* 0x0001342801007387 */ /* 0x0003e20000100800 */
[----:B------:R-:W-:Y:S01]  /*17a0*/  PLOP3.LUT P1, PT, PT, PT, UP1, 0x80, 0x0 ;  /* 0x000000000000781c */ /* 0x000fe20003f2f018 */
[C---:B------:R-:W-:Y:S01]  /*17b0*/  IMAD.SHL.U32 R75, R76.reuse, 0x2, RZ ;  /* 0x000000024c4b7824 */ /* 0x040fe200078e00ff */
[----:B------:R-:W-:Y:S01]  /*17c0*/  SHF.L.U64.HI R76, R76, 0x1, R39 ;  /* 0x000000014c4c7819 */ /* 0x000fe20000010227 */
[----:B------:R2:W-:Y:S01]  /*17d0*/  STL [R1+0x154], R41 ;  /* 0x0001542901007387 */ /* 0x0005e20000100800 */
[----:B------:R-:W-:-:S02]  /*17e0*/  SEL R37, R14, RZ, P1 ;  /* 0x000000ff0e257207 */ /* 0x000fc40000800000 */
[----:B------:R-:W-:Y:S02]  /*17f0*/  PLOP3.LUT P1, PT, PT, PT, UP1, 0x80, 0x0 ;  /* 0x000000000000781c */ /* 0x000fe40003f2f018 */
[----:B------:R-:W-:Y:S02]  /*1800*/  SHF.L.U64.HI R70, R70, 0x1, R87 ;  /* 0x0000000146467819 */ /* 0x000fe40000010257 */
[----:B------:R-:W-:Y:S02]  /*1810*/  SEL R52, R15, RZ, P1 ;  /* 0x000000ff0f347207 */ /* 0x000fe40000800000 */
[----:B------:R-:W-:Y:S02]  /*1820*/  PLOP3.LUT P1, PT, PT, PT, UP1, 0x80, 0x0 ;  /* 0x000000000000781c */ /* 0x000fe40003f2f018 */
[----:B------:R-:W-:Y:S02]  /*1830*/  LOP3.LUT R66, R80, 0x38, R3, 0xf8, !PT ;  /* 0x0000003850427812 */ /* 0x000fe400078ef803 */
[----:B------:R-:W-:-:S02]  /*1840*/  SEL R53, R16, RZ, P1 ;  /* 0x000000ff10357207 */ /* 0x000fc40000800000 */
[----:B------:R-:W-:Y:S01]  /*1850*/  PLOP3.LUT P1, PT, PT, PT, UP1, 0x80, 0x0 ;  /* 0x000000000000781c */ /* 0x000fe20003f2f018 */
[----:B------:R-:W-:Y:S01]  /*1860*/  IMAD.SHL.U32 R65, R66, 0x2, RZ ;  /* 0x0000000242417824 */ /* 0x000fe200078e00ff */
[----:B------:R-:W-:Y:S02]  /*1870*/  SHF.L.U64.HI R85, R7, 0xc, RZ ;  /* 0x0000000c07557819 */ /* 0x000fe400000102ff */
[----:B------:R-:W-:Y:S02]  /*1880*/  SEL R54, R17, RZ, P1 ;  /* 0x000000ff11367207 */ /* 0x000fe40000800000 */
[----:B------:R-:W-:Y:S02]  /*1890*/  PLOP3.LUT P1, PT, PT, PT, UP1, 0x80, 0x0 ;  /* 0x000000000000781c */ /* 0x000fe40003f2f018 */
[----:B------:R-:W-:Y:S02]  /*18a0*/  SHF.L.U64.HI R68, R68, 0x1, R85 ;  /* 0x0000000144447819 */ /* 0x000fe40000010255 */
[----:B------:R-:W-:-:S02]  /*18b0*/  SEL R55, R18, RZ, P1 ;  /* 0x000000ff12377207 */ /* 0x000fc40000800000 */
[----:B------:R-:W-:Y:S02]  /*18c0*/  PLOP3.LUT P1, PT, PT, PT, UP1, 0x80, 0x0 ;  /* 0x000000000000781c */ /* 0x000fe40003f2f018 */
[----:B------:R-:W-:Y:S02]  /*18d0*/  LOP3.LUT R64, R79, 0x38, R3, 0xf8, !PT ;  /* 0x000000384f407812 */ /* 0x000fe400078ef803 */
[----:B------:R-:W-:Y:S02]  /*18e0*/  SEL R56, R19, RZ, P1 ;  /* 0x000000ff13387207 */ /* 0x000fe40000800000 */
[----:B------:R-:W-:Y:S01]  /*18f0*/  PLOP3.LUT P1, PT, PT, PT, UP1, 0x80, 0x0 ;  /* 0x000000000000781c */ /* 0x000fe20003f2f018 */
[----:B------:R-:W-:Y:S01]  /*1900*/  IMAD.SHL.U32 R63, R64, 0x2, RZ ;  /* 0x00000002403f7824 */ /* 0x000fe200078e00ff */
[----:B------:R-:W-:Y:S02]  /*1910*/  SHF.L.U64.HI R83, R6, 0xc, RZ ;  /* 0x0000000c06537819 */ /* 0x000fe400000102ff */
[----:B------:R-:W-:-:S02]  /*1920*/  SEL R57, R38, RZ, P1 ;  /* 0x000000ff26397207 */ /* 0x000fc40000800000 */
[----:B------:R-:W-:Y:S02]  /*1930*/  IADD3 R14, P1, R77, UR10, RZ ;  /* 0x0000000a4d0e7c10 */ /* 0x000fe4000ff3e0ff */
[----:B------:R-:W-:Y:S02]  /*1940*/  SHF.L.U64.HI R66, R66, 0x1, R83 ;  /* 0x0000000142427819 */ /* 0x000fe40000010253 */
[----:B------:R-:W-:Y:S02]  /*1950*/  IADD3.X R15, R78, UR11, RZ, P1, !PT ;  /* 0x0000000b4e0f7c10 */ /* 0x000fe40008ffe4ff */
[C---:B------:R-:W-:Y:S02]  /*1960*/  LEA R50, P1, R40.reuse, UR8, 0x1 ;  /* 0x0000000828327c11 */ /* 0x040fe4000f8208ff */
[----:B------:R-:W-:Y:S02]  /*1970*/  SHF.L.U64.HI R81, R5, 0xc, RZ ;  /* 0x0000000c05517819 */ /* 0x000fe400000102ff */
[----:B------:R-:W-:-:S02]  /*1980*/  LEA.HI.X R51, R40, UR9, R41, 0x1, P1 ;  /* 0x0000000928337c11 */ /* 0x000fc400088f0c29 */
[----:B------:R-:W-:Y:S02]  /*1990*/  ISETP.LT.U32.AND P1, PT, R42, UR16, PT ;  /* 0x000000102a007c0c */ /* 0x000fe4000bf21070 */
[----:B------:R-:W-:Y:S02]  /*19a0*/  SHF.L.U64.HI R64, R64, 0x1, R81 ;  /* 0x0000000140407819 */ /* 0x000fe40000010251 */
[----:B------:R-:W-:Y:S02]  /*19b0*/  ISETP.LT.AND.EX P2, PT, RZ, UR33, P0, P1 ;  /* 0x00000021ff007c0c */ /* 0x000fe40008741310 */
[----:B------:R-:W-:Y:S02]  /*19c0*/  PLOP3.LUT P1, PT, PT, PT, UP1, 0x80, 0x0 ;  /* 0x000000000000781c */ /* 0x000fe40003f2f018 */
[----:B------:R-:W-:Y:S02]  /*19d0*/  SEL R16, RZ, 0x10, !P2 ;  /* 0x00000010ff107807 */ /* 0x000fe40005000000 */
[----:B------:R-:W-:Y:S01]  /*19e0*/  ISETP.NE.U32.AND P0, PT, R13, RZ, PT ;  /* 0x000000ff0d00720c */ /* 0x000fe20003f05070 */
[----:B------:R-:W-:Y:S01]  /*19f0*/  BAR.SYNC.DEFER_BLOCKING 0x0 ;  /* 0x0000000000007b1d */ /* 0x000fe20000010000 */
[----:B------:R-:W-:-:S02]  /*1a00*/  SEL R58, R16, RZ, P1 ;  /* 0x000000ff103a7207 */ /* 0x000fc40000800000 */
[----:B------:R-:W-:Y:S02]  /*1a10*/  IADD3 R16, P1, R75, UR10, RZ ;  /* 0x0000000a4b107c10 */ /* 0x000fe4000ff3e0ff */
[----:B------:R-:W-:Y:S02]  /*1a20*/  ISETP.NE.U32.AND P4, PT, R53, RZ, PT ;  /* 0x000000ff3500720c */ /* 0x000fe40003f85070 */
[----:B------:R-:W-:Y:S02]  /*1a30*/  IADD3.X R17, R76, UR11, RZ, P1, !PT ;  /* 0x0000000b4c117c10 */ /* 0x000fe40008ffe4ff */
[----:B------:R-:W-:Y:S02]  /*1a40*/  IADD3 R18, P1, R73, UR10, RZ ;  /* 0x0000000a49127c10 */ /* 0x000fe4000ff3e0ff */
[----:B------:R-:W-:Y:S02]  /*1a50*/  @P2 LOP3.LUT R2, R2, 0x1, RZ, 0xfc, !PT ;  /* 0x0000000102022812 */ /* 0x000fe400078efcff */
[----:B------:R-:W-:-:S02]  /*1a60*/  IADD3.X R19, R74, UR11, RZ, P1, !PT ;  /* 0x0000000b4a137c10 */ /* 0x000fc40008ffe4ff */
[----:B------:R-:W-:Y:S02]  /*1a70*/  IADD3 R38, P1, R71, UR10, RZ ;  /* 0x0000000a47267c10 */ /* 0x000fe4000ff3e0ff */
[----:B------:R-:W-:Y:S02]  /*1a80*/  ISETP.NE.U32.AND P3, PT, R54, RZ, PT ;  /* 0x000000ff3600720c */ /* 0x000fe40003f65070 */
[----:B------:R-:W-:Y:S02]  /*1a90*/  IADD3.X R39, R72, UR11, RZ, P1, !PT ;  /* 0x0000000b48277c10 */ /* 0x000fe40008ffe4ff */
[----:B-1----:R-:W-:Y:S02]  /*1aa0*/  IADD3 R40, P1, R69, UR10, RZ ;  /* 0x0000000a45287c10 */ /* 0x002fe4000ff3e0ff */
[----:B------:R-:W-:Y:S01]  /*1ab0*/  ISETP.NE.U32.AND P2, PT, R55, RZ, PT ;  /* 0x000000ff3700720c */ /* 0x000fe20003f45070 */
[----:B------:R-:W-:Y:S01]  /*1ac0*/  @!PT LDS RZ, [RZ] ;  /* 0x00000000fffff984 */ /* 0x000fe20000000800 */
[----:B------:R-:W-:Y:S01]  /*1ad0*/  @!PT LDS RZ, [RZ] ;  /* 0x00000000fffff984 */ /* 0x000fe20000000800 */
[----:B------:R-:W-:Y:S01]  /*1ae0*/  @!PT LDS RZ, [RZ] ;  /* 0x00000000fffff984 */ /* 0x000fe20000000800 */
[----:B------:R-:W-:Y:S01]  /*1af0*/  LDGSTS.E.BYPASS.128 [R4+0x2000], desc[UR28][R14.64], P0 ;  /* 0x020000000e047fae */ /* 0x000fe20008101c5c */
[----:B--2---:R-:W-:-:S02]  /*1b00*/  IADD3.X R41, R70, UR11, RZ, P1, !PT ;  /* 0x0000000b46297c10 */ /* 0x004fc40008ffe4ff */
[----:B------:R-:W-:Y:S02]  /*1b10*/  IADD3 R42, P1, R67, UR10, RZ ;  /* 0x0000000a432a7c10 */ /* 0x000fe4000ff3e0ff */
[----:B------:R-:W-:Y:S02]  /*1b20*/  ISETP.NE.U32.AND P0, PT, R37, RZ, PT ;  /* 0x000000ff2500720c */ /* 0x000fe40003f05070 */
[----:B------:R-:W-:Y:S02]  /*1b30*/  IADD3.X R43, R68, UR11, RZ, P1, !PT ;  /* 0x0000000b442b7c10 */ /* 0x000fe40008ffe4ff */
[----:B------:R-:W-:Y:S02]  /*1b40*/  IADD3 R44, P1, R65, UR10, RZ ;  /* 0x0000000a412c7c10 */ /* 0x000fe4000ff3e0ff */
[----:B------:R-:W-:Y:S02]  /*1b50*/  ISETP.NE.U32.AND P6, PT, R56, RZ, PT ;  /* 0x000000ff3800720c */ /* 0x000fe40003fc5070 */
[----:B------:R-:W-:-:S02]  /*1b60*/  IADD3.X R45, R66, UR11, RZ, P1, !PT ;  /* 0x0000000b422d7c10 */ /* 0x000fc40008ffe4ff */
[----:B------:R-:W-:Y:S02]  /*1b70*/  IADD3 R46, P1, R63, UR10, RZ ;  /* 0x0000000a3f2e7c10 */ /* 0x000fe4000ff3e0ff */
[----:B------:R-:W-:Y:S01]  /*1b80*/  ISETP.NE.U32.AND P5, PT, R57, RZ, PT ;  /* 0x000000ff3900720c */ /* 0x000fe20003fa5070 */
[----:B------:R-:W-:Y:S01]  /*1b90*/  LDGSTS.E.BYPASS.128 [R4+0x2400], desc[UR28][R16.64], P0 ;  /* 0x0240000010047fae */ /* 0x000fe20008101c5c */
[----:B------:R-:W-:Y:S02]  /*1ba0*/  IADD3.X R47, R64, UR11, RZ, P1, !PT ;  /* 0x0000000b402f7c10 */ /* 0x000fe40008ffe4ff */
[----:B------:R-:W-:Y:S02]  /*1bb0*/  ISETP.NE.U32.AND P1, PT, R52, RZ, PT ;  /* 0x000000ff3400720c */ /* 0x000fe40003f25070 */
[----:B------:R-:W-:Y:S02]  /*1bc0*/  P2R R92, PR, RZ, 0x1 ;  /* 0x00000001ff5c7803 */ /* 0x000fe40000000000 */
[----:B------:R-:W-:-:S02]  /*1bd0*/  ISETP.NE.U32.AND P0, PT, R13, RZ, PT ;  /* 0x000000ff0d00720c */ /* 0x000fc40003f05070 */
[----:B------:R-:W-:Y:S02]  /*1be0*/  P2R R53, PR, RZ, 0x10 ;  /* 0x00000010ff357803 */ /* 0x000fe40000000000 */
[----:B------:R-:W-:Y:S02]  /*1bf0*/  LOP3.LUT R97, R97, 0x80, RZ, 0xfc, !PT ;  /* 0x0000008061617812 */ /* 0x000fe400078efcff */
[----:B------:R-:W-:Y:S02]  /*1c00*/  LOP3.LUT R96, R96, 0x80, RZ, 0xfc, !PT ;  /* 0x0000008060607812 */ /* 0x000fe400078efcff */
[----:B------:R-:W-:Y:S01]  /*1c10*/  LOP3.LUT R95, R95, 0x80, RZ, 0xfc, !PT ;  /* 0x000000805f5f7812 */ /* 0x000fe200078efcff */
[----:B------:R-:W-:Y:S01]  /*1c20*/  LDGSTS.E.BYPASS.128 [R4+0x2800], desc[UR28][R18.64], P1 ;  /* 0x0280000012047fae */ /* 0x000fe20008901c5c */
[----:B------:R-:W-:-:S03]  /*1c30*/  LOP3.LUT R94, R94, 0x80, RZ, 0xfc, !PT ;  /* 0x000000805e5e7812 */ /* 0x000fc600078efcff */
        /* <DEDUP_REMOVED lines=8> */
[----:B------:R-:W-:-:S11]  /*1cc0*/  LOP3.LUT R92, R98, 0x80, RZ, 0xfc, !PT ;  /* 0x00000080625c7812 */ /* 0x000fd600078efcff */
[----:B------:R-:W-:Y:S01]  /*1cd0*/  LDGSTS.E.BYPASS.128 [R4+0x8400], desc[UR28][R16.64+0x80], P0 ;  /* 0x0840008010047fae */ /* 0x000fe20008101c5c */
[----:B------:R-:W-:Y:S02]  /*1ce0*/  ISETP.NE.AND P0, PT, R93, RZ, PT ;  /* 0x000000ff5d00720c */ /* 0x000fe40003f05270 */
[----:B------:R-:W-:Y:S01]  /*1cf0*/  LOP3.LUT R93, R99, 0x80, RZ, 0xfc, !PT ;  /* 0x00000080635d7812 */ /* 0x000fe200078efcff */
[----:B------:R-:W-:Y:S01]  /*1d00*/  LDGSTS.E.BYPASS.128 [R4+0x8800], desc[UR28][R18.64+0x80], P1 ;  /* 0x0880008012047fae */ /* 0x000fe20008901c5c */
[----:B------:R-:W-:-:S03]  /*1d10*/  ISETP.NE.U32.AND P1, PT, R58, RZ, PT ;  /* 0x000000ff3a00720c */ /* 0x000fc60003f25070 */
[----:B------:R-:W-:Y:S04]  /*1d20*/  LDGSTS.E.BYPASS.128 [R4+0x8c00], desc[UR28][R38.64+0x80], P4 ;  /* 0x08c0008026047fae */ /* 0x000fe8000a101c5c */
[----:B------:R-:W-:Y:S04]  /*1d30*/  LDGSTS.E.BYPASS.128 [R4+0x9000], desc[UR28][R40.64+0x80], P3 ;  /* 0x0900008028047fae */ /* 0x000fe80009901c5c */
[----:B------:R-:W-:Y:S04]  /*1d40*/  LDGSTS.E.BYPASS.128 [R4+0x9400], desc[UR28][R42.64+0x80], P2 ;  /* 0x094000802a047fae */ /* 0x000fe80009101c5c */
[----:B------:R-:W-:Y:S04]  /*1d50*/  LDGSTS.E.BYPASS.128 [R4+0x9800], desc[UR28][R44.64+0x80], P6 ;  /* 0x098000802c047fae */ /* 0x000fe8000b101c5c */
[----:B------:R-:W-:Y:S04]  /*1d60*/  LDGSTS.E.BYPASS.128 [R4+0x9c00], desc[UR28][R46.64+0x80], P5 ;  /* 0x09c000802e047fae */ /* 0x000fe8000a901c5c */
[----:B------:R-:W0:Y:S04]  /*1d70*/  LDGDEPBAR ;  /* 0x00000000000079af */ /* 0x000e280000000000 */
[----:B------:R2:W-:Y:S01]  /*1d80*/  LDGSTS.E.BYPASS.128 [R4+0xe000], desc[UR28][R48.64], P1 ;  /* 0x0e00000030047fae */ /* 0x0005e20008901c5c */
[----:B------:R-:W-:-:S04]  /*1d90*/  ISETP.LT.U32.AND P1, PT, R11, UR16, PT ;  /* 0x000000100b007c0c */ /* 0x000fc8000bf21070 */
[----:B------:R-:W-:Y:S02]  /*1da0*/  ISETP.LT.AND.EX P4, PT, RZ, UR33, P0, P1 ;  /* 0x00000021ff007c0c */ /* 0x000fe40008781310 */
[----:B------:R-:W-:Y:S02]  /*1db0*/  PLOP3.LUT P1, PT, PT, PT, UP1, 0x80, 0x0 ;  /* 0x000000000000781c */ /* 0x000fe40003f2f018 */
[----:B-1----:R-:W-:Y:S02]  /*1dc0*/  SEL R14, RZ, 0x10, !P4 ;  /* 0x00000010ff0e7807 */ /* 0x002fe40006000000 */
[----:B--2---:R-:W-:Y:S02]  /*1dd0*/  LOP3.LUT R49, R102, 0x80, RZ, 0xfc, !PT ;  /* 0x0000008066317812 */ /* 0x004fe400078efcff */
[----:B------:R-:W-:Y:S02]  /*1de0*/  SEL R14, R14, RZ, P1 ;  /* 0x000000ff0e0e7207 */ /* 0x000fe40000800000 */
[----:B------:R-:W-:-:S03]  /*1df0*/  IADD3 R105, P1, R88, R252, RZ ;  /* 0x000000fc58697210 */ /* 0x000fc60007f3e0ff */
[----:B------:R-:W-:Y:S02]  /*1e00*/  @P4 LOP3.LUT R0, R0, 0x80000000, RZ, 0xfc, !PT ;  /* 0x8000000000004812 */ /* 0x000fe400078efcff */
[----:B------:R-:W-:Y:S01]  /*1e10*/  IADD3.X R106, R91, UR32, RZ, P1, !PT ;  /* 0x000000205b6a7c10 */ /* 0x000fe20008ffe4ff */
[----:B------:R-:W-:Y:S01]  /*1e20*/  STL [R1+0x138], R105 ;  /* 0x0001386901007387 */ /* 0x000fe20000100800 */
[----:B------:R-:W-:Y:S02]  /*1e30*/  ISETP.NE.U32.AND P1, PT, R14, RZ, PT ;  /* 0x000000ff0e00720c */ /* 0x000fe40003f25070 */
[----:B------:R-:W-:Y:S01]  /*1e40*/  LOP3.LUT R0, R0, 0xbfffffff, RZ, 0xc0, !PT ;  /* 0xbfffffff00007812 */ /* 0x000fe200078ec0ff */
[----:B------:R-:W-:Y:S01]  /*1e50*/  STL [R1+0x158], R106 ;  /* 0x0001586a01007387 */ /* 0x000fe20000100800 */
[----:B------:R-:W-:Y:S02]  /*1e60*/  P2R R48, PR, RZ, 0x1 ;  /* 0x00000001ff307803 */ /* 0x000fe40000000000 */
[----:B------:R-:W-:-:S07]  /*1e70*/  SHF.L.U64.HI R88, R97, 0xc, RZ ;  /* 0x0000000c61587819 */ /* 0x000fce00000102ff */
[----:B------:R-:W-:Y:S01]  /*1e80*/  LDGSTS.E.BYPASS.128 [R4+0xe400], desc[UR28][R50.64], P1 ;  /* 0x0e40000032047fae */ /* 0x000fe20008901c5c */
[----:B------:R-:W-:Y:S02]  /*1e90*/  IADD3 R103, P1, R86, R252, RZ ;  /* 0x000000fc56677210 */ /* 0x000fe40007f3e0ff */
[----:B------:R-:W-:Y:S02]  /*1ea0*/  SHF.L.U64.HI R86, R96, 0xc, RZ ;  /* 0x0000000c60567819 */ /* 0x000fe400000102ff */
[----:B------:R-:W-:Y:S01]  /*1eb0*/  IADD3.X R104, R89, UR32, RZ, P1, !PT ;  /* 0x0000002059687c10 */ /* 0x000fe20008ffe4ff */
[----:B------:R-:W-:Y:S01]  /*1ec0*/  STL [R1+0x13c], R103 ;  /* 0x00013c6701007387 */ /* 0x000fe20000100800 */
[----:B------:R-:W-:Y:S02]  /*1ed0*/  LEA R14, P1, R105, UR8, 0x1 ;  /* 0x00000008690e7c11 */ /* 0x000fe4000f8208ff */
[----:B------:R-:W-:Y:S01]  /*1ee0*/  LOP3.LUT R89, R101, 0x80, RZ, 0xfc, !PT ;  /* 0x0000008065597812 */ /* 0x000fe200078efcff */
[----:B------:R-:W-:Y:S01]  /*1ef0*/  STL [R1+0x15c], R104 ;  /* 0x00015c6801007387 */ /* 0x000fe20000100800 */
[----:B------:R-:W-:-:S02]  /*1f00*/  LEA.HI.X R15, R105, UR9, R106, 0x1, P1 ;  /* 0x00000009690f7c11 */ /* 0x000fc400088f0c6a */
[----:B------:R-:W-:-:S04]  /*1f10*/  ISETP.LT.U32.AND P1, PT, R10, UR16, PT ;  /* 0x000000100a007c0c */ /* 0x000fc8000bf21070 */
[----:B------:R-:W-:Y:S02]  /*1f20*/  ISETP.LT.AND.EX P4, PT, RZ, UR33, P0, P1 ;  /* 0x00000021ff007c0c */ /* 0x000fe40008781310 */
[----:B------:R-:W-:Y:S02]  /*1f30*/  PLOP3.LUT P1, PT, PT, PT, UP1, 0x80, 0x0 ;  /* 0x000000000000781c */ /* 0x000fe40003f2f018 */
[----:B------:R-:W-:-:S04]  /*1f40*/  SEL R16, RZ, 0x10, !P4 ;  /* 0x00000010ff107807 */ /* 0x000fc80006000000 */
[----:B------:R-:W-:Y:S02]  /*1f50*/  SEL R18, R16, RZ, P1 ;  /* 0x000000ff10127207 */ /* 0x000fe40000800000 */
[----:B------:R-:W-:-:S03]  /*1f60*/  LEA R16, P1, R103, UR8, 0x1 ;  /* 0x0000000867107c11 */ /* 0x000fc6000f8208ff */
[----:B------:R-:W-:Y:S02]  /*1f70*/  @P4 LOP3.LUT R0, R0, 0x40000000, RZ, 0xfc, !PT ;  /* 0x4000000000004812 */ /* 0x000fe400078efcff */
[----:B------:R-:W-:Y:S02]  /*1f80*/  LEA.HI.X R17, R103, UR9, R104, 0x1, P1 ;  /* 0x0000000967117c11 */ /* 0x000fe400088f0c68 */
[----:B------:R-:W-:Y:S02]  /*1f90*/  ISETP.NE.U32.AND P1, PT, R18, RZ, PT ;  /* 0x000000ff1200720c */ /* 0x000fe40003f25070 */
[----:B------:R-:W-:-:S11]  /*1fa0*/  LOP3.LUT R0, R0, 0xdfffffff, RZ, 0xc0, !PT ;  /* 0xdfffffff00007812 */ /* 0x000fd600078ec0ff */
[----:B------:R1:W-:Y:S01]  /*1fb0*/  LDGSTS.E.BYPASS.128 [R4+0xe800], desc[UR28][R14.64], P1 ;  /* 0x0e8000000e047fae */ /* 0x0003e20008901c5c */
[----:B------:R-:W-:-:S04]  /*1fc0*/  ISETP.LT.U32.AND P1, PT, R9, UR16, PT ;  /* 0x0000001009007c0c */ /* 0x000fc8000bf21070 */
[----:B------:R-:W-:Y:S02]  /*1fd0*/  ISETP.LT.AND.EX P4, PT, RZ, UR33, P0, P1 ;  /* 0x00000021ff007c0c */ /* 0x000fe40008781310 */
[----:B------:R-:W-:Y:S02]  /*1fe0*/  PLOP3.LUT P1, PT, PT, PT, UP1, 0x80, 0x0 ;  /* 0x000000000000781c */ /* 0x000fe40003f2f018 */
[----:B------:R-:W-:-:S04]  /*1ff0*/  SEL R18, RZ, 0x10, !P4 ;  /* 0x00000010ff127807 */ /* 0x000fc80006000000 */
[----:B------:R-:W-:Y:S02]  /*2000*/  SEL R18, R18, RZ, P1 ;  /* 0x000000ff12127207 */ /* 0x000fe40000800000 */
[----:B------:R-:W-:Y:S02]  /*2010*/  IADD3 R19, P1, R84, R252, RZ ;  /* 0x000000fc54137210 */ /* 0x000fe40007f3e0ff */
[----:B------:R-:W-:Y:S02]  /*2020*/  SHF.L.U64.HI R84, R95, 0xc, RZ ;  /* 0x0000000c5f547819 */ /* 0x000fe400000102ff */
[----:B------:R-:W-:Y:S01]  /*2030*/  IADD3.X R38, R87, UR32, RZ, P1, !PT ;  /* 0x0000002057267c10 */ /* 0x000fe20008ffe4ff */
[----:B------:R-:W-:Y:S01]  /*2040*/  STL [R1+0x140], R19 ;  /* 0x0001401301007387 */ /* 0x000fe20000100800 */
[----:B------:R-:W-:Y:S02]  /*2050*/  ISETP.NE.U32.AND P1, PT, R18, RZ, PT ;  /* 0x000000ff1200720c */ /* 0x000fe40003f25070 */
[----:B------:R-:W-:Y:S01]  /*2060*/  @P4 LOP3.LUT R0, R0, 0x20000000, RZ, 0xfc, !PT ;  /* 0x2000000000004812 */ /* 0x000fe200078efcff */
[----:B------:R2:W-:Y:S01]  /*2070*/  STL [R1+0x160], R38 ;  /* 0x0001602601007387 */ /* 0x0005e20000100800 */
[----:B------:R-:W-:-:S02]  /*2080*/  LOP3.LUT R87, R24, 0x80, RZ, 0xfc, !PT ;  /* 0x0000008018577812 */ /* 0x000fc400078efcff */
[----:B------:R-:W-:-:S07]  /*2090*/  LOP3.LUT R0, R0, 0xefffffff, RZ, 0xc0, !PT ;  /* 0xefffffff00007812 */ /* 0x000fce00078ec0ff */
[----:B------:R3:W-:Y:S01]  /*20a0*/  LDGSTS.E.BYPASS.128 [R4+0xec00], desc[UR28][R16.64], P1 ;  /* 0x0ec0000010047fae */ /* 0x0007e20008901c5c */
[----:B------:R-:W-:Y:S02]  /*20b0*/  IADD3 R39, P1, R82, R252, RZ ;  /* 0x000000fc52277210 */ /* 0x000fe40007f3e0ff */
[----:B------:R-:W-:Y:S02]  /*20c0*/  SHF.L.U64.HI R82, R94, 0xc, RZ ;  /* 0x0000000c5e527819 */ /* 0x000fe400000102ff */
[----:B------:R-:W-:Y:S01]  /*20d0*/  IADD3.X R40, R85, UR32, RZ, P1, !PT ;  /* 0x0000002055287c10 */ /* 0x000fe20008ffe4ff */
[----:B------:R4:W-:Y:S01]  /*20e0*/  STL [R1+0x144], R39 ;  /* 0x0001442701007387 */ /* 0x0009e20000100800 */
[----:B-1----:R-:W-:Y:S01]  /*20f0*/  LEA R14, P1, R19, UR8, 0x1 ;  /* 0x00000008130e7c11 */ /* 0x002fe2000f8208ff */
[----:B------:R-:W-:Y:S02]  /*2100*/  IMAD.SHL.U32 R85, R97, 0x1000, RZ ;  /* 0x0000100061557824 */ /* 0x000fe400078e00ff */
[----:B------:R1:W-:Y:S01]  /*2110*/  STL [R1+0x164], R40 ;  /* 0x0001642801007387 */ /* 0x0003e20000100800 */
[----:B------:R-:W-:-:S02]  /*2120*/  LEA.HI.X R15, R19, UR9, R38, 0x1, P1 ;  /* 0x00000009130f7c11 */ /* 0x000fc400088f0c26 */
[----:B------:R-:W-:-:S04]  /*2130*/  ISETP.LT.U32.AND P1, PT, R8, UR16, PT ;  /* 0x0000001008007c0c */ /* 0x000fc8000bf21070 */
[----:B------:R-:W-:Y:S02]  /*2140*/  ISETP.LT.AND.EX P4, PT, RZ, UR33, P0, P1 ;  /* 0x00000021ff007c0c */ /* 0x000fe40008781310 */
[----:B------:R-:W-:Y:S02]  /*2150*/  PLOP3.LUT P1, PT, PT, PT, UP1, 0x80, 0x0 ;  /* 0x000000000000781c */ /* 0x000fe40003f2f018 */
[----:B------:R-:W-:-:S04]  /*2160*/  SEL R18, RZ, 0x10, !P4 ;  /* 0x00000010ff127807 */ /* 0x000fc80006000000 */
[----:B--2---:R-:W-:Y:S02]  /*2170*/  SEL R38, R18, RZ, P1 ;  /* 0x000000ff12267207 */ /* 0x004fe40000800000 */
        /* <DEDUP_REMOVED lines=9> */
[----:B---3--:R-:W-:-:S04]  /*2210*/  SEL R16, RZ, 0x10, !P4 ;  /* 0x00000010ff107807 */ /* 0x008fc80006000000 */
[----:B------:R-:W-:Y:S02]  /*2220*/  SEL R16, R16, RZ, P1 ;  /* 0x000000ff10107207 */ /* 0x000fe40000800000 */
[----:B------:R-:W-:Y:S02]  /*2230*/  IADD3 R17, P1, R80, R252, RZ ;  /* 0x000000fc50117210 */ /* 0x000fe40007f3e0ff */
[----:B------:R-:W-:Y:S02]  /*2240*/  SHF.L.U64.HI R80, R93, 0xc, RZ ;  /* 0x0000000c5d507819 */ /* 0x000fe400000102ff */
[----:B------:R-:W-:Y:S01]  /*2250*/  IADD3.X R41, R83, UR32, RZ, P1, !PT ;  /* 0x0000002053297c10 */ /* 0x000fe20008ffe4ff */
[----:B------:R3:W-:Y:S01]  /*2260*/  STL [R1+0x148], R17 ;  /* 0x0001481101007387 */ /* 0x0007e20000100800 */
[----:B------:R-:W-:Y:S01]  /*2270*/  ISETP.NE.U32.AND P1, PT, R16, RZ, PT ;  /* 0x000000ff1000720c */ /* 0x000fe20003f25070 */
[----:B------:R-:W-:Y:S01]  /*2280*/  IMAD.SHL.U32 R83, R96, 0x1000, RZ ;  /* 0x0000100060537824 */ /* 0x000fe200078e00ff */
[----:B------:R-:W-:Y:S01]  /*2290*/  @P4 LOP3.LUT R0, R0, 0x8000000, RZ, 0xfc, !PT ;  /* 0x0800000000004812 */ /* 0x000fe200078efcff */
[----:B------:R-:W-:Y:S03]  /*22a0*/  STL [R1+0x168], R41 ;  /* 0x0001682901007387 */ /* 0x000fe60000100800 */
[----:B------:R-:W-:-:S07]  /*22b0*/  LOP3.LUT R0, R0, 0xfbffffff, RZ, 0xc0, !PT ;  /* 0xfbffffff00007812 */ /* 0x000fce00078ec0ff */
[----:B------:R5:W-:Y:S01]  /*22c0*/  LDGSTS.E.BYPASS.128 [R4+0xf400], desc[UR28][R18.64], P1 ;  /* 0x0f40000012047fae */ /* 0x000be20008901c5c */
[----:B----4-:R-:W-:Y:S01]  /*22d0*/  IADD3 R39, P1, R79, R252, RZ ;  /* 0x000000fc4f277210 */ /* 0x010fe20007f3e0ff */
[----:B------:R-:W-:-:S03]  /*22e0*/  IMAD.SHL.U32 R79, R94, 0x1000, RZ ;  /* 0x000010005e4f7824 */ /* 0x000fc600078e00ff */
[----:B-1----:R-:W-:Y:S01]  /*22f0*/  IADD3.X R40, R81, UR32, RZ, P1, !PT ;  /* 0x0000002051287c10 */ /* 0x002fe20008ffe4ff */
[----:B------:R1:W-:Y:S01]  /*2300*/  STL [R1+0x14c], R39 ;  /* 0x00014c2701007387 */ /* 0x0003e20000100800 */
[----:B--2---:R-:W-:Y:S01]  /*2310*/  LEA R14, P1, R17, UR8, 0x1 ;  /* 0x00000008110e7c11 */ /* 0x004fe2000f8208ff */
[----:B------:R-:W-:Y:S02]  /*2320*/  IMAD.SHL.U32 R81, R95, 0x1000, RZ ;  /* 0x000010005f517824 */ /* 0x000fe400078e00ff */
[----:B------:R2:W-:Y:S01]  /*2330*/  STL [R1+0x16c], R40 ;  /* 0x00016c2801007387 */ /* 0x0005e20000100800 */
[----:B------:R-:W-:Y:S02]  /*2340*/  LEA.HI.X R15, R17, UR9, R41, 0x1, P1 ;  /* 0x00000009110f7c11 */ /* 0x000fe400088f0c29 */
[----:B------:R-:W-:-:S04]  /*2350*/  ISETP.LT.U32.AND P1, PT, R6, UR16, PT ;  /* 0x0000001006007c0c */ /* 0x000fc8000bf21070 */
[----:B------:R-:W-:Y:S02]  /*2360*/  ISETP.LT.AND.EX P4, PT, RZ, UR33, P0, P1 ;  /* 0x00000021ff007c0c */ /* 0x000fe40008781310 */
[----:B------:R-:W-:Y:S02]  /*2370*/  PLOP3.LUT P1, PT, PT, PT, UP1, 0x80, 0x0 ;  /* 0x000000000000781c */ /* 0x000fe40003f2f018 */
[----:B------:R-:W-:-:S04]  /*2380*/  SEL R16, RZ, 0x10, !P4 ;  /* 0x00000010ff107807 */ /* 0x000fc80006000000 */
[----:B------:R-:W-:Y:S02]  /*2390*/  SEL R38, R16, RZ, P1 ;  /* 0x000000ff10267207 */ /* 0x000fe40000800000 */
[----:B------:R-:W-:-:S03]  /*23a0*/  LEA R16, P1, R39, UR8, 0x1 ;  /* 0x0000000827107c11 */ /* 0x000fc6000f8208ff */
[----:B------:R-:W-:Y:S02]  /*23b0*/  @P4 LOP3.LUT R0, R0, 0x4000000, RZ, 0xfc, !PT ;  /* 0x0400000000004812 */ /* 0x000fe400078efcff */
[----:B---3--:R-:W-:Y:S02]  /*23c0*/  LEA.HI.X R17, R39, UR9, R40, 0x1, P1 ;  /* 0x0000000927117c11 */ /* 0x008fe400088f0c28 */
[----:B------:R-:W-:Y:S02]  /*23d0*/  ISETP.NE.U32.AND P1, PT, R38, RZ, PT ;  /* 0x000000ff2600720c */ /* 0x000fe40003f25070 */
[----:B------:R-:W-:-:S11]  /*23e0*/  LOP3.LUT R0, R0, 0xfdffffff, RZ, 0xc0, !PT ;  /* 0xfdffffff00007812 */ /* 0x000fd600078ec0ff */
[----:B------:R3:W-:Y:S01]  /*23f0*/  LDGSTS.E.BYPASS.128 [R4+0xf800], desc[UR28][R14.64], P1 ;  /* 0x0f8000000e047fae */ /* 0x0007e20008901c5c */
[----:B------:R-:W-:-:S04]  /*2400*/  ISETP.LT.U32.AND P1, PT, R5, UR16, PT ;  /* 0x0000001005007c0c */ /* 0x000fc8000bf21070 */
[----:B------:R-:W-:Y:S02]  /*2410*/  ISETP.LT.AND.EX P4, PT, RZ, UR33, P0, P1 ;  /* 0x00000021ff007c0c */ /* 0x000fe40008781310 */
[----:B------:R-:W-:Y:S02]  /*2420*/  PLOP3.LUT P1, PT, PT, PT, UP1, 0x80, 0x0 ;  /* 0x000000000000781c */ /* 0x000fe40003f2f018 */
[----:B-----5:R-:W-:Y:S02]  /*2430*/  SEL R18, RZ, 0x10, !P4 ;  /* 0x00000010ff127807 */ /* 0x020fe40006000000 */
[----:B------:R-:W-:Y:S02]  /*2440*/  ISETP.NE.U32.AND P0, PT, R37, RZ, PT ;  /* 0x000000ff2500720c */ /* 0x000fe40003f05070 */
[----:B------:R-:W-:Y:S02]  /*2450*/  SEL R18, R18, RZ, P1 ;  /* 0x000000ff12127207 */ /* 0x000fe40000800000 */
[----:B------:R-:W-:-:S02]  /*2460*/  ISETP.GE.U32.AND P1, PT, R87, UR16, PT ;  /* 0x0000001057007c0c */ /* 0x000fc4000bf26070 */
[----:B------:R-:W-:Y:S02]  /*2470*/  P2R R37, PR, RZ, 0x1 ;  /* 0x00000001ff257803 */ /* 0x000fe40000000000 */
[----:B------:R-:W-:Y:S02]  /*2480*/  ISETP.GE.AND.EX P1, PT, RZ, UR33, PT, P1 ;  /* 0x00000021ff007c0c */ /* 0x000fe4000bf26310 */
[----:B------:R-:W-:Y:S02]  /*2490*/  @P4 LOP3.LUT R0, R0, 0x2000000, RZ, 0xfc, !PT ;  /* 0x0200000000004812 */ /* 0x000fe400078efcff */
[----:B------:R-:W-:Y:S02]  /*24a0*/  SEL R56, RZ, 0x4, P1 ;  /* 0x00000004ff387807 */ /* 0x000fe40000800000 */
[----:B------:R-:W-:Y:S02]  /*24b0*/  ISETP.NE.U32.AND P1, PT, R18, RZ, PT ;  /* 0x000000ff1200720c */ /* 0x000fe40003f25070 */
[----:B------:R-:W-:-:S02]  /*24c0*/  ISETP.NE.U32.AND P4, PT, R13, RZ, PT ;  /* 0x000000ff0d00720c */ /* 0x000fc40003f85070 */
[----:B------:R-:W-:-:S09]  /*24d0*/  LOP3.LUT R0, R0, 0xfeffffff, RZ, 0xc0, !PT ;  /* 0xfeffffff00007812 */ /* 0x000fd200078ec0ff */
[----:B------:R4:W-:Y:S01]  /*24e0*/  LDGSTS.E.BYPASS.128 [R4+0xfc00], desc[UR28][R16.64], P1 ;  /* 0x0fc0000010047fae */ /* 0x0009e20008901c5c */
[----:B------:R-:W-:-:S03]  /*24f0*/  LEA R42, P1, R90, UR12, 0x7 ;  /* 0x0000000c5a2a7c11 */ /* 0x000fc6000f8238ff */
[----:B------:R-:W0:Y:S01]  /*2500*/  LDGDEPBAR ;  /* 0x00000000000079af */ /* 0x000e220000000000 */
[----:B------:R-:W-:Y:S02]  /*2510*/  LEA.HI.X R43, R90, UR13, RZ, 0x7, P1 ;  /* 0x0000000d5a2b7c11 */ /* 0x000fe400088f3cff */
[----:B------:R-:W-:Y:S01]  /*2520*/  PLOP3.LUT P1, PT, PT, PT, UP1, 0x80, 0x0 ;  /* 0x000000000000781c */ /* 0x000fe20003f2f018 */
[----:B------:R-:W-:-:S03]  /*2530*/  UISETP.GT.AND UP1, UPT, UR25, 0xbf, UPT ;  /* 0x000000bf1900788c */ /* 0x000fc6000bf24270 */
[----:B------:R-:W-:Y:S02]  /*2540*/  SEL R59, R59, RZ, P1 ;  /* 0x000000ff3b3b7207 */ /* 0x000fe40000800000 */
[----:B------:R-:W-:-:S04]  /*2550*/  ISETP.GE.U32.AND P1, PT, R49, UR16, PT ;  /* 0x0000001031007c0c */ /* 0x000fc8000bf26070 */
[----:B------:R-:W-:-:S04]  /*2560*/  ISETP.GE.AND.EX P1, PT, RZ, UR33, PT, P1 ;  /* 0x00000021ff007c0c */ /* 0x000fc8000bf26310 */
[----:B------:R-:W-:Y:S02]  /*2570*/  SEL R24, RZ, 0x10, P1 ;  /* 0x00000010ff187807 */ /* 0x000fe40000800000 */
[----:B------:R-:W-:-:S13]  /*2580*/  ISETP.NE.U32.AND P1, PT, R59, RZ, PT ;  /* 0x000000ff3b00720c */ /* 0x000fda0003f25070 */
[----:B------:R5:W-:Y:S01]  /*2590*/  LDGSTS.E [R12+0x23300], desc[UR28][R42.64], P1 ;  /* 0x233000002a0c7fae */ /* 0x000be2000892185c */
[----:B---3--:R-:W-:Y:S02]  /*25a0*/  IADD3 R14, P1, R77, UR14, RZ ;  /* 0x0000000e4d0e7c10 */ /* 0x008fe4000ff3e0ff */
[----:B------:R-:W-:Y:S01]  /*25b0*/  SHF.L.U64.HI R77, R92, 0xc, RZ ;  /* 0x0000000c5c4d7819 */ /* 0x000fe200000102ff */
[----:B------:R-:W0:Y:S01]  /*25c0*/  LDGDEPBAR ;  /* 0x00000000000079af */ /* 0x000e220000000000 */
[----:B------:R-:W-:Y:S01]  /*25d0*/  IADD3.X R15, R78, UR15, RZ, P1, !PT ;  /* 0x0000000f4e0f7c10 */ /* 0x000fe20008ffe4ff */
[----:B------:R-:W-:Y:S01]  /*25e0*/  IMAD.SHL.U32 R78, R93, 0x1000, RZ ;  /* 0x000010005d4e7824 */ /* 0x000fe200078e00ff */
[----:B----4-:R-:W-:Y:S01]  /*25f0*/  IADD3 R16, P1, R75, UR14, RZ ;  /* 0x0000000e4b107c10 */ /* 0x010fe2000ff3e0ff */
[----:B------:R-:W-:Y:S02]  /*2600*/  IMAD.SHL.U32 R75, R49, 0x1000, RZ ;  /* 0x00001000314b7824 */ /* 0x000fe400078e00ff */
[----:B------:R-:W-:Y:S01]  /*2610*/  LDGSTS.E.BYPASS.128 [R4+0x14000], desc[UR28][R14.64], P4 ;  /* 0x140000000e047fae */ /* 0x000fe2000a101c5c */
[----:B------:R-:W-:Y:S01]  /*2620*/  IADD3.X R17, R76, UR15, RZ, P1, !PT ;  /* 0x0000000f4c117c10 */ /* 0x000fe20008ffe4ff */
[----:B------:R-:W-:Y:S01]  /*2630*/  IMAD.SHL.U32 R76, R92, 0x1000, RZ ;  /* 0x000010005c4c7824 */ /* 0x000fe200078e00ff */
[----:B------:R-:W-:Y:S01]  /*2640*/  IADD3 R18, P1, R73, UR14, RZ ;  /* 0x0000000e49127c10 */ /* 0x000fe2000ff3e0ff */
[----:B------:R-:W-:Y:S01]  /*2650*/  IMAD.SHL.U32 R73, R89, 0x1000, RZ ;  /* 0x0000100059497824 */ /* 0x000fe200078e00ff */
[----:B------:R-:W-:Y:S01]  /*2660*/  ISETP.NE.AND P4, PT, R53, RZ, PT ;  /* 0x000000ff3500720c */ /* 0x000fe20003f85270 */
[----:B------:R-:W-:Y:S01]  /*2670*/  LDGSTS.E.BYPASS.128 [R4+0x14400], desc[UR28][R16.64], P0 ;  /* 0x1440000010047fae */ /* 0x000fe20008101c5c */
[----:B------:R-:W-:-:S02]  /*2680*/  IADD3.X R19, R74, UR15, RZ, P1, !PT ;  /* 0x0000000f4a137c10 */ /* 0x000fc40008ffe4ff */
[----:B------:R-:W-:Y:S02]  /*2690*/  IADD3 R38, P1, R71, UR14, RZ ;  /* 0x0000000e47267c10 */ /* 0x000fe4000ff3e0ff */
[----:B------:R-:W-:Y:S02]  /*26a0*/  ISETP.NE.U32.AND P0, PT, R13, RZ, PT ;  /* 0x000000ff0d00720c */ /* 0x000fe40003f05070 */
[----:B-1----:R-:W-:Y:S02]  /*26b0*/  IADD3.X R39, R72, UR15, RZ, P1, !PT ;  /* 0x0000000f48277c10 */ /* 0x002fe40008ffe4ff */
[----:B--2---:R-:W-:Y:S02]  /*26c0*/  IADD3 R40, P1, R69, UR14, RZ ;  /* 0x0000000e45287c10 */ /* 0x004fe4000ff3e0ff */
[----:B------:R-:W-:Y:S02]  /*26d0*/  LOP3.LUT R71, R85, 0x38, R3, 0xf8, !PT ;  /* 0x0000003855477812 */ /* 0x000fe400078ef803 */
[----:B------:R-:W-:-:S02]  /*26e0*/  IADD3.X R41, R70, UR15, RZ, P1, !PT ;  /* 0x0000000f46297c10 */ /* 0x000fc40008ffe4ff */
[----:B-----5:R-:W-:Y:S01]  /*26f0*/  IADD3 R42, P1, R67, UR14, RZ ;  /* 0x0000000e432a7c10 */ /* 0x020fe2000ff3e0ff */
[----:B------:R-:W-:Y:S01]  /*2700*/  IMAD.SHL.U32 R70, R71, 0x2, RZ ;  /* 0x0000000247467824 */ /* 0x000fe200078e00ff */
[----:B------:R-:W-:Y:S02]  /*2710*/  LOP3.LUT R69, R83, 0x38, R3, 0xf8, !PT ;  /* 0x0000003853457812 */ /* 0x000fe400078ef803 */
[----:B------:R-:W-:Y:S02]  /*2720*/  IADD3.X R43, R68, UR15, RZ, P1, !PT ;  /* 0x0000000f442b7c10 */ /* 0x000fe40008ffe4ff */
[----:B------:R-:W-:Y:S01]  /*2730*/  IADD3 R44, P1, R65, UR14, RZ ;  /* 0x0000000e412c7c10 */ /* 0x000fe2000ff3e0ff */
[----:B------:R-:W-:Y:S01]  /*2740*/  IMAD.SHL.U32 R68, R69, 0x2, RZ ;  /* 0x0000000245447824 */ /* 0x000fe200078e00ff */
[----:B------:R-:W-:Y:S02]  /*2750*/  SHF.L.U64.HI R71, R71, 0x1, R88 ;  /* 0x0000000147477819 */ /* 0x000fe40000010258 */
[----:B------:R-:W-:-:S02]  /*2760*/  IADD3.X R45, R66, UR15, RZ, P1, !PT ;  /* 0x0000000f422d7c10 */ /* 0x000fc40008ffe4ff */
[----:B------:R-:W-:Y:S02]  /*2770*/  IADD3 R46, P1, R63, UR14, RZ ;  /* 0x0000000e3f2e7c10 */ /* 0x000fe4000ff3e0ff */
[--C-:B------:R-:W-:Y:S02]  /*2780*/  LOP3.LUT R67, R81, 0x38, R3.reuse, 0xf8, !PT ;  /* 0x0000003851437812 */ /* 0x100fe400078ef803 */
[----:B------:R-:W-:Y:S02]  /*2790*/  IADD3.X R47, R64, UR15, RZ, P1, !PT ;  /* 0x0000000f402f7c10 */ /* 0x000fe40008ffe4ff */
[----:B------:R-:W-:Y:S01]  /*27a0*/  ISETP.NE.U32.AND P1, PT, R52, RZ, PT ;  /* 0x000000ff3400720c */ /* 0x000fe20003f25070 */
[----:B------:R-:W-:Y:S01]  /*27b0*/  IMAD.SHL.U32 R66, R67, 0x2, RZ ;  /* 0x0000000243427824 */ /* 0x000fe200078e00ff */
[----:B------:R-:W-:Y:S02]  /*27c0*/  SHF.L.U64.HI R69, R69, 0x1, R86 ;  /* 0x0000000145457819 */ /* 0x000fe40000010256 */
[----:B------:R-:W-:-:S02]  /*27d0*/  LOP3.LUT R65, R79, 0x38, R3, 0xf8, !PT ;  /* 0x000000384f417812 */ /* 0x000fc400078ef803 */
[----:B------:R-:W-:Y:S02]  /*27e0*/  SHF.L.U64.HI R67, R67, 0x1, R84 ;  /* 0x0000000143437819 */ /* 0x000fe40000010254 */
[--C-:B------:R-:W-:Y:S01]  /*27f0*/  LOP3.LUT R63, R78, 0x38, R3.reuse, 0xf8, !PT ;  /* 0x000000384e3f7812 */ /* 0x100fe200078ef803 */
[C---:B------:R-:W-:Y:S01]  /*2800*/  IMAD.SHL.U32 R64, R65.reuse, 0x2, RZ ;  /* 0x0000000241407824 */ /* 0x040fe200078e00ff */
[----:B------:R-:W-:Y:S02]  /*2810*/  SHF.L.U64.HI R65, R65, 0x1, R82 ;  /* 0x0000000141417819 */ /* 0x000fe40000010252 */
[----:B------:R-:W-:Y:S01]  /*2820*/  LOP3.LUT R58, R76, 0x38, R3, 0xf8, !PT ;  /* 0x000000384c3a7812 */ /* 0x000fe200078ef803 */
[----:B------:R-:W-:Y:S01]  /*2830*/  LDGSTS.E.BYPASS.128 [R4+0x14800], desc[UR28][R18.64], P1 ;  /* 0x1480000012047fae */ /* 0x000fe20008901c5c */
[C---:B------:R-:W-:Y:S01]  /*2840*/  IMAD.SHL.U32 R59, R63.reuse, 0x2, RZ ;  /* 0x000000023f3b7824 */ /* 0x040fe200078e00ff */
[----:B------:R-:W-:Y:S02]  /*2850*/  SHF.L.U64.HI R63, R63, 0x1, R80 ;  /* 0x000000013f3f7819 */ /* 0x000fe40000010250 */
[----:B------:R-:W-:Y:S01]  /*2860*/  LDGSTS.E.BYPASS.128 [R4+0x14c00], desc[UR28][R38.64], P4 ;  /* 0x14c0000026047fae */ /* 0x000fe2000a101c5c */
[C---:B------:R-:W-:Y:S01]  /*2870*/  IMAD.SHL.U32 R57, R58.reuse, 0x2, RZ ;  /* 0x000000023a397824 */ /* 0x040fe200078e00ff */
[----:B------:R-:W-:-:S02]  /*2880*/  SHF.L.U64.HI R58, R58, 0x1, R77 ;  /* 0x000000013a3a7819 */ /* 0x000fc4000001024d */
[----:B------:R-:W-:Y:S04]  /*2890*/  LDGSTS.E.BYPASS.128 [R4+0x15000], desc[UR28][R40.64], P3 ;  /* 0x1500000028047fae */ /* 0x000fe80009901c5c */
[----:B------:R-:W-:Y:S04]  /*28a0*/  LDGSTS.E.BYPASS.128 [R4+0x15400], desc[UR28][R42.64], P2 ;  /* 0x154000002a047fae */ /* 0x000fe80009101c5c */
[----:B------:R-:W-:Y:S04]  /*28b0*/  LDGSTS.E.BYPASS.128 [R4+0x15800], desc[UR28][R44.64], P6 ;  /* 0x158000002c047fae */ /* 0x000fe8000b101c5c */
[----:B------:R-:W-:Y:S04]  /*28c0*/  LDGSTS.E.BYPASS.128 [R4+0x15c00], desc[UR28][R46.64], P5 ;  /* 0x15c000002e047fae */ /* 0x000fe8000a901c5c */
[----:B------:R-:W0:Y:S04]  /*28d0*/  LDGDEPBAR ;  /* 0x00000000000079af */ /* 0x000e280000000000 */
[----:B------:R-:W-:Y:S01]  /*28e0*/  LDGSTS.E.BYPASS.128 [R4+0x1a000], desc[UR28][R14.64+0x80], P0 ;  /* 0x1a0000800e047fae */ /* 0x000fe20008101c5c */
[----:B------:R-:W-:-:S13]  /*28f0*/  ISETP.NE.AND P0, PT, R37, RZ, PT ;  /* 0x000000ff2500720c */ /* 0x000fda0003f05270 */
[----:B------:R-:W-:Y:S01]  /*2900*/  LDGSTS.E.BYPASS.128 [R4+0x1a400], desc[UR28][R16.64+0x80], P0 ;  /* 0x1a40008010047fae */ /* 0x000fe20008101c5c */
[----:B------:R-:W-:Y:S02]  /*2910*/  ISETP.NE.AND P0, PT, R48, RZ, PT ;  /* 0x000000ff3000720c */ /* 0x000fe40003f05270 */
[----:B------:R-:W-:Y:S01]  /*2920*/  SHF.L.U64.HI R48, R49, 0xc, RZ ;  /* 0x0000000c31307819 */ /* 0x000fe200000102ff */
[----:B------:R-:W-:Y:S01]  /*2930*/  LDGSTS.E.BYPASS.128 [R4+0x1a800], desc[UR28][R18.64+0x80], P1 ;  /* 0x1a80008012047fae */ /* 0x000fe20008901c5c */
[C---:B------:R-:W-:Y:S02]  /*2940*/  IADD3 R50, P1, R75.reuse, R252, RZ ;  /* 0x000000fc4b327210 */ /* 0x040fe40007f3e0ff */
[----:B------:R-:W-:Y:S01]  /*2950*/  LOP3.LUT R75, R75, 0x38, R3, 0xf8, !PT ;  /* 0x000000384b4b7812 */ /* 0x000fe200078ef803 */
[----:B------:R-:W-:Y:S01]  /*2960*/  LDGSTS.E.BYPASS.128 [R4+0x1ac00], desc[UR28][R38.64+0x80], P4 ;  /* 0x1ac0008026047fae */ /* 0x000fe2000a101c5c */
[----:B------:R-:W-:Y:S02]  /*2970*/  IADD3.X R51, R48, UR32, RZ, P1, !PT ;  /* 0x0000002030337c10 */ /* 0x000fe40008ffe4ff */
[----:B------:R-:W-:Y:S01]  /*2980*/  PLOP3.LUT P1, PT, PT, PT, UP1, 0x80, 0x0 ;  /* 0x000000000000781c */ /* 0x000fe20003f2f018 */
[----:B------:R1:W-:Y:S01]  /*2990*/  LDGSTS.E.BYPASS.128 [R4+0x1b000], desc[UR28][R40.64+0x80], P3 ;  /* 0x1b00008028047fae */ /* 0x0003e20009901c5c */
[C---:B------:R-:W-:Y:S01]  /*29a0*/  IMAD.SHL.U32 R74, R75.reuse, 0x2, RZ ;  /* 0x000000024b4a7824 */ /* 0x040fe200078e00ff */
[----:B------:R-:W-:-:S02]  /*29b0*/  SHF.L.U64.HI R75, R75, 0x1, R48 ;  /* 0x000000014b4b7819 */ /* 0x000fc40000010230 */
[----:B------:R-:W-:Y:S01]  /*29c0*/  SEL R24, R24, RZ, P1 ;  /* 0x000000ff18187207 */ /* 0x000fe20000800000 */
[----:B------:R2:W-:Y:S01]  /*29d0*/  STL [R1+0x94], R50 ;  /* 0x0000943201007387 */ /* 0x0005e20000100800 */
[C---:B------:R-:W-:Y:S02]  /*29e0*/  ISETP.GE.U32.AND P1, PT, R89.reuse, UR16, PT ;  /* 0x0000001059007c0c */ /* 0x040fe4000bf26070 */
[----:B------:R-:W-:Y:S01]  /*29f0*/  P2R R91, PR, RZ, 0x1 ;  /* 0x00000001ff5b7803 */ /* 0x000fe20000000000 */
[----:B------:R3:W-:Y:S01]  /*2a00*/  STL [R1+0xb8], R51 ;  /* 0x0000b83301007387 */ /* 0x0007e20000100800 */
[----:B------:R-:W-:Y:S02]  /*2a10*/  ISETP.GE.AND.EX P1, PT, RZ, UR33, PT, P1 ;  /* 0x00000021ff007c0c */ /* 0x000fe4000bf26310 */
[----:B-1----:R-:W-:Y:S01]  /*2a20*/  SHF.L.U64.HI R40, R89, 0xc, RZ ;  /* 0x0000000c59287819 */ /* 0x002fe200000102ff */
[----:B------:R1:W-:Y:S01]  /*2a30*/  LDGSTS.E.BYPASS.128 [R4+0x1b400], desc[UR28][R42.64+0x80], P2 ;  /* 0x1b4000802a047fae */ /* 0x0003e20009101c5c */
[----:B------:R-:W-:-:S02]  /*2a40*/  SEL R13, RZ, 0x10, P1 ;  /* 0x00000010ff0d7807 */ /* 0x000fc40000800000 */
[----:B------:R-:W-:Y:S01]  /*2a50*/  ISETP.GE.U32.AND P1, PT, R97, UR16, PT ;  /* 0x0000001061007c0c */ /* 0x000fe2000bf26070 */
[----:B------:R4:W-:Y:S03]  /*2a60*/  LDGSTS.E.BYPASS.128 [R4+0x1b800], desc[UR28][R44.64+0x80], P6 ;  /* 0x1b8000802c047fae */ /* 0x0009e6000b101c5c */
[----:B------:R-:W-:Y:S01]  /*2a70*/  ISETP.GE.AND.EX P1, PT, RZ, UR33, PT, P1 ;  /* 0x00000021ff007c0c */ /* 0x000fe2000bf26310 */
[----:B------:R5:W-:Y:S03]  /*2a80*/  LDGSTS.E.BYPASS.128 [R4+0x1bc00], desc[UR28][R46.64+0x80], P5 ;  /* 0x1bc000802e047fae */ /* 0x000be6000a901c5c */
[----:B------:R-:W-:Y:S01]  /*2a90*/  SEL R16, RZ, 0x10, P1 ;  /* 0x00000010ff107807 */ /* 0x000fe20000800000 */
[----:B------:R-:W0:Y:S01]  /*2aa0*/  LDGDEPBAR ;  /* 0x00000000000079af */ /* 0x000e220000000000 */
[----:B------:R-:W-:Y:S01]  /*2ab0*/  BAR.SYNC.DEFER_BLOCKING 0x0 ;  /* 0x0000000000007b1d */ /* 0x000fe20000010000 */
[----:B------:R-:W-:-:S04]  /*2ac0*/  ISETP.GE.U32.AND P1, PT, R96, UR16, PT ;  /* 0x0000001060007c0c */ /* 0x000fc8000bf26070 */
[----:B------:R-:W-:-:S04]  /*2ad0*/  ISETP.GE.AND.EX P1, PT, RZ, UR33, PT, P1 ;  /* 0x00000021ff007c0c */ /* 0x000fc8000bf26310 */
[----:B------:R-:W-:Y:S02]  /*2ae0*/  SEL R17, RZ, 0x10, P1 ;  /* 0x00000010ff117807 */ /* 0x000fe40000800000 */
        /* <DEDUP_REMOVED lines=12> */
[----:B------:R-:W-:-:S04]  /*2bb0*/  LEA R14, P1, R50, UR8, 0x1 ;  /* 0x00000008320e7c11 */ /* 0x000fc8000f8208ff */
[----:B------:R-:W-:Y:S02]  /*2bc0*/  LEA.HI.X R15, R50, UR9, R51, 0x1, P1 ;  /* 0x00000009320f7c11 */ /* 0x000fe400088f0c33 */
[C---:B------:R-:W-:Y:S02]  /*2bd0*/  IADD3 R101, P1, R73.reuse, R252, RZ ;  /* 0x000000fc49657210 */ /* 0x040fe40007f3e0ff */
[----:B------:R-:W-:Y:S02]  /*2be0*/  LOP3.LUT R73, R73, 0x38, R3, 0xf8, !PT ;  /* 0x0000003849497812 */ /* 0x000fe400078ef803 */
[----:B------:R-:W-:Y:S01]  /*2bf0*/  IADD3.X R102, R40, UR32, RZ, P1, !PT ;  /* 0x0000002028667c10 */ /* 0x000fe20008ffe4ff */
[----:B------:R-:W-:Y:S01]  /*2c00*/  STL [R1+0x98], R101 ;  /* 0x0000986501007387 */ /* 0x000fe20000100800 */
[----:B------:R-:W-:Y:S01]  /*2c10*/  PLOP3.LUT P1, PT, PT, PT, UP1, 0x80, 0x0 ;  /* 0x000000000000781c */ /* 0x000fe20003f2f018 */
[C---:B------:R-:W-:Y:S01]  /*2c20*/  IMAD.SHL.U32 R72, R73.reuse, 0x2, RZ ;  /* 0x0000000249487824 */ /* 0x040fe200078e00ff */
[----:B------:R-:W-:Y:S01]  /*2c30*/  SHF.L.U64.HI R73, R73, 0x1, R40 ;  /* 0x0000000149497819 */ /* 0x000fe20000010228 */
[----:B------:R-:W-:Y:S01]  /*2c40*/  STL [R1+0xbc], R102 ;  /* 0x0000bc6601007387 */ /* 0x000fe20000100800 */
[----:B------:R-:W-:-:S02]  /*2c50*/  SEL R13, R13, RZ, P1 ;  /* 0x000000ff0d0d7207 */ /* 0x000fc40000800000 */
[----:B------:R-:W-:-:S04]  /*2c60*/  PLOP3.LUT P1, PT, PT, PT, UP1, 0x80, 0x0 ;  /* 0x000000000000781c */ /* 0x000fc80003f2f018 */
[----:B------:R-:W-:Y:S02]  /*2c70*/  SEL R37, R16, RZ, P1 ;  /* 0x000000ff10257207 */ /* 0x000fe40000800000 */
[----:B------:R-:W-:-:S04]  /*2c80*/  PLOP3.LUT P1, PT, PT, PT, UP1, 0x80, 0x0 ;  /* 0x000000000000781c */ /* 0x000fc80003f2f018 */
[----:B--2---:R-:W-:Y:S02]  /*2c90*/  SEL R50, R17, RZ, P1 ;  /* 0x000000ff11327207 */ /* 0x004fe40000800000 */
[----:B------:R-:W-:Y:S02]  /*2ca0*/  PLOP3.LUT P1, PT, PT, PT, UP1, 0x80, 0x0 ;  /* 0x000000000000781c */ /* 0x000fe40003f2f018 */
[----:B------:R-:W-:Y:S02]  /*2cb0*/  ISETP.NE.U32.AND P3, PT, R50, RZ, PT ;  /* 0x000000ff3200720c */ /* 0x000fe40003f65070 */
[----:B---3--:R-:W-:Y:S02]  /*2cc0*/  SEL R51, R18, RZ, P1 ;  /* 0x000000ff12337207 */ /* 0x008fe40000800000 */
[----:B------:R-:W-:Y:S02]  /*2cd0*/  PLOP3.LUT P1, PT, PT, PT, UP1, 0x80, 0x0 ;  /* 0x000000000000781c */ /* 0x000fe40003f2f018 */
[----:B------:R-:W-:-:S02]  /*2ce0*/  ISETP.NE.U32.AND P4, PT, R51, RZ, PT ;  /* 0x000000ff3300720c */ /* 0x000fc40003f85070 */
[----:B------:R-:W-:Y:S02]  /*2cf0*/  SEL R52, R19, RZ, P1 ;  /* 0x000000ff13347207 */ /* 0x000fe40000800000 */
[----:B------:R-:W-:Y:S02]  /*2d00*/  PLOP3.LUT P1, PT, PT, PT, UP1, 0x80, 0x0 ;  /* 0x000000000000781c */ /* 0x000fe40003f2f018 */
[----:B------:R-:W-:Y:S02]  /*2d10*/  ISETP.NE.U32.AND P6, PT, R52, RZ, PT ;  /* 0x000000ff3400720c */ /* 0x000fe40003fc5070 */
[----:B------:R-:W-:Y:S02]  /*2d20*/  SEL R53, R38, RZ, P1 ;  /* 0x000000ff26357207 */ /* 0x000fe40000800000 */
[----:B------:R-:W-:Y:S02]  /*2d30*/  PLOP3.LUT P1, PT, PT, PT, UP1, 0x80, 0x0 ;  /* 0x000000000000781c */ /* 0x000fe40003f2f018 */
[----:B------:R-:W-:-:S02]  /*2d40*/  P2R R50, PR, RZ, 0x8 ;  /* 0x00000008ff327803 */ /* 0x000fc40000000000 */
[----:B------:R-:W-:Y:S02]  /*2d50*/  SEL R54, R39, RZ, P1 ;  /* 0x000000ff27367207 */ /* 0x000fe40000800000 */
[----:B------:R-:W-:Y:S02]  /*2d60*/  IADD3 R16, P1, R74, UR10, RZ ;  /* 0x0000000a4a107c10 */ /* 0x000fe4000ff3e0ff */
[----:B------:R-:W-:Y:S02]  /*2d70*/  ISETP.NE.U32.AND P5, PT, R54, RZ, PT ;  /* 0x000000ff3600720c */ /* 0x000fe40003fa5070 */
[----:B------:R-:W-:Y:S02]  /*2d80*/  IADD3.X R17, R75, UR11, RZ, P1, !PT ;  /* 0x0000000b4b117c10 */ /* 0x000fe40008ffe4ff */
[----:B------:R-:W-:-:S04]  /*2d90*/  ISETP.LT.U32.AND P1, PT, R49, UR16, PT ;  /* 0x0000001031007c0c */ /* 0x000fc8000bf21070 */
[----:B------:R-:W-:Y:S02]  /*2da0*/  ISETP.LT.AND.EX P2, PT, RZ, UR33, P0, P1 ;  /* 0x00000021ff007c0c */ /* 0x000fe40008741310 */
[----:B------:R-:W-:Y:S02]  /*2db0*/  PLOP3.LUT P1, PT, PT, PT, UP1, 0x80, 0x0 ;  /* 0x000000000000781c */ /* 0x000fe40003f2f018 */
[----:B------:R-:W-:Y:S02]  /*2dc0*/  SEL R18, RZ, 0x10, !P2 ;  /* 0x00000010ff127807 */ /* 0x000fe40005000000 */
[----:B------:R-:W-:Y:S02]  /*2dd0*/  ISETP.NE.U32.AND P0, PT, R24, RZ, PT ;  /* 0x000000ff1800720c */ /* 0x000fe40003f05070 */
[----:B------:R-:W-:Y:S02]  /*2de0*/  SEL R55, R18, RZ, P1 ;  /* 0x000000ff12377207 */ /* 0x000fe40000800000 */
[----:B------:R-:W-:-:S03]  /*2df0*/  IADD3 R18, P1, R72, UR10, RZ ;  /* 0x0000000a48127c10 */ /* 0x000fc6000ff3e0ff */
[----:B------:R-:W-:Y:S02]  /*2e00*/  @P2 LOP3.LUT R0, R0, 0x1000000, RZ, 0xfc, !PT ;  /* 0x0100000000002812 */ /* 0x000fe400078efcff */
[----:B------:R-:W-:Y:S02]  /*2e10*/  IADD3.X R19, R73, UR11, RZ, P1, !PT ;  /* 0x0000000b49137c10 */ /* 0x000fe40008ffe4ff */
[----:B------:R-:W-:Y:S02]  /*2e20*/  IADD3 R38, P1, R70, UR10, RZ ;  /* 0x0000000a46267c10 */ /* 0x000fe4000ff3e0ff */
[----:B------:R-:W-:Y:S01]  /*2e30*/  @!PT LDS RZ, [RZ] ;  /* 0x00000000fffff984 */ /* 0x000fe20000000800 */
[----:B------:R-:W-:Y:S01]  /*2e40*/  @!PT LDS RZ, [RZ] ;  /* 0x00000000fffff984 */ /* 0x000fe20000000800 */
[----:B------:R-:W-:Y:S01]  /*2e50*/  @!PT LDS RZ, [RZ] ;  /* 0x00000000fffff984 */ /* 0x000fe20000000800 */
[----:B------:R-:W-:Y:S01]  /*2e60*/  LDGSTS.E.BYPASS.128 [R4+0x4000], desc[UR28][R16.64], P0 ;  /* 0x0400000010047fae */ /* 0x000fe20008101c5c */
[----:B------:R-:W-:Y:S02]  /*2e70*/  ISETP.NE.U32.AND P0, PT, R13, RZ, PT ;  /* 0x000000ff0d00720c */ /* 0x000fe40003f05070 */
[----:B------:R-:W-:Y:S02]  /*2e80*/  IADD3.X R39, R71, UR11, RZ, P1, !PT ;  /* 0x0000000b47277c10 */ /* 0x000fe40008ffe4ff */
[----:B------:R-:W-:-:S02]  /*2e90*/  IADD3 R40, P1, R68, UR10, RZ ;  /* 0x0000000a44287c10 */ /* 0x000fc4000ff3e0ff */
[----:B------:R-:W-:Y:S02]  /*2ea0*/  ISETP.NE.U32.AND P2, PT, R37, RZ, PT ;  /* 0x000000ff2500720c */ /* 0x000fe40003f45070 */
[----:B------:R-:W-:Y:S02]  /*2eb0*/  IADD3.X R41, R69, UR11, RZ, P1, !PT ;  /* 0x0000000b45297c10 */ /* 0x000fe40008ffe4ff */
[----:B-1----:R-:W-:Y:S02]  /*2ec0*/  IADD3 R42, P1, R66, UR10, RZ ;  /* 0x0000000a422a7c10 */ /* 0x002fe4000ff3e0ff */
[----:B------:R-:W-:Y:S01]  /*2ed0*/  P2R R90, PR, RZ, 0x1 ;  /* 0x00000001ff5a7803 */ /* 0x000fe20000000000 */
[----:B------:R-:W-:Y:S01]  /*2ee0*/  LDGSTS.E.BYPASS.128 [R4+0x4400], desc[UR28][R18.64], P0 ;  /* 0x0440000012047fae */ /* 0x000fe20008101c5c */
[----:B------:R-:W-:Y:S02]  /*2ef0*/  IADD3.X R43, R67, UR11, RZ, P1, !PT ;  /* 0x0000000b432b7c10 */ /* 0x000fe40008ffe4ff */
[----:B----4-:R-:W-:-:S02]  /*2f00*/  IADD3 R44, P1, R64, UR10, RZ ;  /* 0x0000000a402c7c10 */ /* 0x010fc4000ff3e0ff */
[----:B------:R-:W-:Y:S01]  /*2f10*/  ISETP.NE.U32.AND P0, PT, R24, RZ, PT ;  /* 0x000000ff1800720c */ /* 0x000fe20003f05070 */
[----:B------:R-:W-:Y:S01]  /*2f20*/  LDGSTS.E.BYPASS.128 [R4+0x4800], desc[UR28][R38.64], P2 ;  /* 0x0480000026047fae */ /* 0x000fe20009101c5c */
[----:B------:R-:W-:Y:S02]  /*2f30*/  IADD3.X R45, R65, UR11, RZ, P1, !PT ;  /* 0x0000000b412d7c10 */ /* 0x000fe40008ffe4ff */
[----:B-----5:R-:W-:Y:S01]  /*2f40*/  IADD3 R46, P1, R59, UR10, RZ ;  /* 0x0000000a3b2e7c10 */ /* 0x020fe2000ff3e0ff */
[----:B------:R-:W-:Y:S01]  /*2f50*/  LDGSTS.E.BYPASS.128 [R4+0x4c00], desc[UR28][R40.64], P3 ;  /* 0x04c0000028047fae */ /* 0x000fe20009901c5c */
[----:B------:R-:W-:Y:S02]  /*2f60*/  P2R R51, PR, RZ, 0x4 ;  /* 0x00000004ff337803 */ /* 0x000fe40000000000 */
[----:B------:R-:W-:Y:S01]  /*2f70*/  IADD3.X R47, R63, UR11, RZ, P1, !PT ;  /* 0x0000000b3f2f7c10 */ /* 0x000fe20008ffe4ff */
[----:B------:R-:W-:Y:S01]  /*2f80*/  LDGSTS.E.BYPASS.128 [R4+0x5000], desc[UR28][R42.64], P4 ;  /* 0x050000002a047fae */ /* 0x000fe2000a101c5c */
[----:B------:R-:W-:-:S02]  /*2f90*/  IADD3 R48, P1, R57, UR10, RZ ;  /* 0x0000000a39307c10 */ /* 0x000fc4000ff3e0ff */
[----:B------:R-:W-:Y:S01]  /*2fa0*/  LOP3.LUT R0, R0, 0xff7fffff, RZ, 0xc0, !PT ;  /* 0xff7fffff00007812 */ /* 0x000fe200078ec0ff */
[----:B------:R-:W-:Y:S01]  /*2fb0*/  LDGSTS.E.BYPASS.128 [R4+0x5400], desc[UR28][R44.64], P6 ;  /* 0x054000002c047fae */ /* 0x000fe2000b101c5c */
[----:B------:R-:W-:Y:S02]  /*2fc0*/  IADD3.X R49, R58, UR11, RZ, P1, !PT ;  /* 0x0000000b3a317c10 */ /* 0x000fe40008ffe4ff */
[----:B------:R-:W-:-:S13]  /*2fd0*/  ISETP.NE.U32.AND P1, PT, R53, RZ, PT ;  /* 0x000000ff3500720c */ /* 0x000fda0003f25070 */
[----:B------:R-:W-:Y:S04]  /*2fe0*/  LDGSTS.E.BYPASS.128 [R4+0x5800], desc[UR28][R46.64], P1 ;  /* 0x058000002e047fae */ /* 0x000fe80008901c5c */
[----:B------:R-:W-:Y:S04]  /*2ff0*/  LDGSTS.E.BYPASS.128 [R4+0x5c00], desc[UR28][R48.64], P5 ;  /* 0x05c0000030047fae */ /* 0x000fe8000a901c5c */
[----:B------:R-:W0:Y:S04]  /*3000*/  LDGDEPBAR ;  /* 0x00000000000079af */ /* 0x000e280000000000 */
[----:B------:R-:W-:Y:S01]  /*3010*/  LDGSTS.E.BYPASS.128 [R4+0xa000], desc[UR28][R16.64+0x80], P0 ;  /* 0x0a00008010047fae */ /* 0x000fe20008101c5c */
[----:B------:R-:W-:-:S13]  /*3020*/  ISETP.NE.AND P0, PT, R90, RZ, PT ;  /* 0x000000ff5a00720c */ /* 0x000fda0003f05270 */
[----:B------:R-:W-:Y:S01]  /*3030*/  LDGSTS.E.BYPASS.128 [R4+0xa400], desc[UR28][R18.64+0x80], P0 ;  /* 0x0a40008012047fae */ /* 0x000fe20008101c5c */
[----:B------:R-:W-:-:S03]  /*3040*/  ISETP.NE.AND P0, PT, R91, RZ, PT ;  /* 0x000000ff5b00720c */ /* 0x000fc60003f05270 */
[----:B------:R-:W-:Y:S01]  /*3050*/  LDGSTS.E.BYPASS.128 [R4+0xa800], desc[UR28][R38.64+0x80], P2 ;  /* 0x0a80008026047fae */ /* 0x000fe20009101c5c */
[----:B------:R-:W-:-:S03]  /*3060*/  ISETP.NE.U32.AND P2, PT, R55, RZ, PT ;  /* 0x000000ff3700720c */ /* 0x000fc60003f45070 */
[----:B------:R-:W-:Y:S04]  /*3070*/  LDGSTS.E.BYPASS.128 [R4+0xac00], desc[UR28][R40.64+0x80], P3 ;  /* 0x0ac0008028047fae */ /* 0x000fe80009901c5c */
[----:B------:R-:W-:Y:S04]  /*3080*/  LDGSTS.E.BYPASS.128 [R4+0xb000], desc[UR28][R42.64+0x80], P4 ;  /* 0x0b0000802a047fae */ /* 0x000fe8000a101c5c */
[----:B------:R-:W-:Y:S04]  /*3090*/  LDGSTS.E.BYPASS.128 [R4+0xb400], desc[UR28][R44.64+0x80], P6 ;  /* 0x0b4000802c047fae */ /* 0x000fe8000b101c5c */
[----:B------:R-:W-:Y:S04]  /*30a0*/  LDGSTS.E.BYPASS.128 [R4+0xb800], desc[UR28][R46.64+0x80], P1 ;  /* 0x0b8000802e047fae */ /* 0x000fe80008901c5c */
[----:B------:R1:W-:Y:S04]  /*30b0*/  LDGSTS.E.BYPASS.128 [R4+0xbc00], desc[UR28][R48.64+0x80], P5 ;  /* 0x0bc0008030047fae */ /* 0x0003e8000a901c5c */
[----:B------:R-:W0:Y:S04]  /*30c0*/  LDGDEPBAR ;  /* 0x00000000000079af */ /* 0x000e280000000000 */
[----:B------:R2:W-:Y:S01]  /*30d0*/  LDGSTS.E.BYPASS.128 [R4+0x10000], desc[UR28][R14.64], P2 ;  /* 0x100000000e047fae */ /* 0x0005e20009101c5c */
[----:B------:R-:W-:-:S02]  /*30e0*/  IADD3 R98, P2, R85, R252, RZ ;  /* 0x000000fc55627210 */ /* 0x000fc40007f5e0ff */
[----:B-1----:R-:W-:Y:S02]  /*30f0*/  P2R R48, PR, RZ, 0x1 ;  /* 0x00000001ff307803 */ /* 0x002fe40000000000 */
[----:B------:R-:W-:Y:S01]  /*3100*/  IADD3.X R99, R88, UR32, RZ, P2, !PT ;  /* 0x0000002058637c10 */ /* 0x000fe200097fe4ff */
[----:B------:R-:W-:Y:S01]  /*3110*/  STL [R1+0x9c], R98 ;  /* 0x00009c6201007387 */ /* 0x000fe20000100800 */
[----:B------:R-:W-:-:S03]  /*3120*/  LEA R16, P2, R101, UR8, 0x1 ;  /* 0x0000000865107c11 */ /* 0x000fc6000f8408ff */
[----:B------:R-:W-:Y:S01]  /*3130*/  STL [R1+0xc0], R99 ;  /* 0x0000c06301007387 */ /* 0x000fe20000100800 */
[----:B------:R-:W-:Y:S02]  /*3140*/  LEA.HI.X R17, R101, UR9, R102, 0x1, P2 ;  /* 0x0000000965117c11 */ /* 0x000fe400090f0c66 */
[----:B------:R-:W-:-:S04]  /*3150*/  ISETP.LT.U32.AND P2, PT, R89, UR16, PT ;  /* 0x0000001059007c0c */ /* 0x000fc8000bf41070 */
[----:B------:R-:W-:-:S04]  /*3160*/  ISETP.LT.AND.EX P2, PT, RZ, UR33, P0, P2 ;  /* 0x00000021ff007c0c */ /* 0x000fc80008741320 */
[----:B------:R-:W-:-:S09]  /*3170*/  SEL R18, RZ, 0x10, !P2 ;  /* 0x00000010ff127807 */ /* 0x000fd20005000000 */
[----:B------:R-:W-:Y:S02]  /*3180*/  @P2 LOP3.LUT R0, R0, 0x800000, RZ, 0xfc, !PT ;  /* 0x0080000000002812 */ /* 0x000fe400078efcff */
[----:B------:R-:W-:Y:S02]  /*3190*/  PLOP3.LUT P2, PT, PT, PT, UP1, 0x80, 0x0 ;  /* 0x000000000000781c */ /* 0x000fe40003f4f018 */
[----:B------:R-:W-:Y:S02]  /*31a0*/  LOP3.LUT R0, R0, 0xffbfffff, RZ, 0xc0, !PT ;  /* 0xffbfffff00007812 */ /* 0x000fe400078ec0ff */
[----:B------:R-:W-:Y:S02]  /*31b0*/  SEL R37, R18, RZ, P2 ;  /* 0x000000ff12257207 */ /* 0x000fe40001000000 */
[----:B------:R-:W-:-:S04]  /*31c0*/  LEA R18, P2, R98, UR8, 0x1 ;  /* 0x0000000862127c11 */ /* 0x000fc8000f8408ff */
[----:B------:R-:W-:Y:S02]  /*31d0*/  LEA.HI.X R19, R98, UR9, R99, 0x1, P2 ;  /* 0x0000000962137c11 */ /* 0x000fe400090f0c63 */
[----:B------:R-:W-:-:S13]  /*31e0*/  ISETP.NE.U32.AND P2, PT, R37, RZ, PT ;  /* 0x000000ff2500720c */ /* 0x000fda0003f45070 */
[----:B------:R1:W-:Y:S01]  /*31f0*/  LDGSTS.E.BYPASS.128 [R4+0x10400], desc[UR28][R16.64], P2 ;  /* 0x1040000010047fae */ /* 0x0003e20009101c5c */
[----:B------:R-:W-:-:S04]  /*3200*/  ISETP.LT.U32.AND P2, PT, R97, UR16, PT ;  /* 0x0000001061007c0c */ /* 0x000fc8000bf41070 */
[----:B------:R-:W-:-:S04]  /*3210*/  ISETP.LT.AND.EX P2, PT, RZ, UR33, P0, P2 ;  /* 0x00000021ff007c0c */ /* 0x000fc80008741320 */
[----:B--2---:R-:W-:-:S09]  /*3220*/  SEL R14, RZ, 0x10, !P2 ;  /* 0x00000010ff0e7807 */ /* 0x004fd20005000000 */
[----:B------:R-:W-:Y:S02]  /*3230*/  @P2 LOP3.LUT R0, R0, 0x400000, RZ, 0xfc, !PT ;  /* 0x0040000000002812 */ /* 0x000fe400078efcff */
[----:B------:R-:W-:Y:S02]  /*3240*/  PLOP3.LUT P2, PT, PT, PT, UP1, 0x80, 0x0 ;  /* 0x000000000000781c */ /* 0x000fe40003f4f018 */
[----:B------:R-:W-:Y:S02]  /*3250*/  LOP3.LUT R0, R0, 0xffdfffff, RZ, 0xc0, !PT ;  /* 0xffdfffff00007812 */ /* 0x000fe400078ec0ff */
[----:B------:R-:W-:Y:S02]  /*3260*/  SEL R14, R14, RZ, P2 ;  /* 0x000000ff0e0e7207 */ /* 0x000fe40001000000 */
[----:B------:R-:W-:-:S04]  /*3270*/  IADD3 R40, P2, R83, R252, RZ ;  /* 0x000000fc53287210 */ /* 0x000fc80007f5e0ff */
[----:B------:R-:W-:Y:S01]  /*3280*/  IADD3.X R41, R86, UR32, RZ, P2, !PT ;  /* 0x0000002056297c10 */ /* 0x000fe200097fe4ff */
[----:B------:R2:W-:Y:S01]  /*3290*/  STL [R1+0xa0], R40 ;  /* 0x0000a02801007387 */ /* 0x0005e20000100800 */
[----:B------:R-:W-:-:S03]  /*32a0*/  ISETP.NE.U32.AND P2, PT, R14, RZ, PT ;  /* 0x000000ff0e00720c */ /* 0x000fc60003f45070 */
[----:B------:R-:W-:Y:S10]  /*32b0*/  STL [R1+0xc4], R41 ;  /* 0x0000c42901007387 */ /* 0x000ff40000100800 */
[----:B------:R3:W-:Y:S01]  /*32c0*/  LDGSTS.E.BYPASS.128 [R4+0x10800], desc[UR28][R18.64], P2 ;  /* 0x1080000012047fae */ /* 0x0007e20009101c5c */
[----:B------:R-:W-:-:S04]  /*32d0*/  IADD3 R38, P2, R81, R252, RZ ;  /* 0x000000fc51267210 */ /* 0x000fc80007f5e0ff */
[----:B------:R-:W-:Y:S01]  /*32e0*/  IADD3.X R39, R84, UR32, RZ, P2, !PT ;  /* 0x0000002054277c10 */ /* 0x000fe200097fe4ff */
[----:B------:R4:W-:Y:S01]  /*32f0*/  STL [R1+0xa4], R38 ;  /* 0x0000a42601007387 */ /* 0x0009e20000100800 */
[----:B------:R-:W-:-:S03]  /*3300*/  LEA R14, P2, R40, UR8, 0x1 ;  /* 0x00000008280e7c11 */ /* 0x000fc6000f8408ff */
[----:B------:R5:W-:Y:S01]  /*3310*/  STL [R1+0xc8], R39 ;  /* 0x0000c82701007387 */ /* 0x000be20000100800 */
[----:B------:R-:W-:Y:S02]  /*3320*/  LEA.HI.X R15, R40, UR9, R41, 0x1, P2 ;  /* 0x00000009280f7c11 */ /* 0x000fe400090f0c29 */
[----:B------:R-:W-:-:S04]  /*3330*/  ISETP.LT.U32.AND P2, PT, R96, UR16, PT ;  /* 0x0000001060007c0c */ /* 0x000fc8000bf41070 */
[----:B------:R-:W-:-:S04]  /*3340*/  ISETP.LT.AND.EX P2, PT, RZ, UR33, P0, P2 ;  /* 0x00000021ff007c0c */ /* 0x000fc80008741320 */
[----:B-1----:R-:W-:-:S09]  /*3350*/  SEL R16, RZ, 0x10, !P2 ;  /* 0x00000010ff107807 */ /* 0x002fd20005000000 */
        /* <DEDUP_REMOVED lines=10> */
[----:B---3--:R-:W-:-:S09]  /*3400*/  SEL R18, RZ, 0x10, !P2 ;  /* 0x00000010ff127807 */ /* 0x008fd20005000000 */
[----:B------:R-:W-:Y:S02]  /*3410*/  @P2 LOP3.LUT R0, R0, 0x100000, RZ, 0xfc, !PT ;  /* 0x0010000000002812 */ /* 0x000fe400078efcff */
[----:B------:R-:W-:Y:S02]  /*3420*/  PLOP3.LUT P2, PT, PT, PT, UP1, 0x80, 0x0 ;  /* 0x000000000000781c */ /* 0x000fe40003f4f018 */
[----:B------:R-:W-:Y:S02]  /*3430*/  LOP3.LUT R0, R0, 0xfff7ffff, RZ, 0xc0, !PT ;  /* 0xfff7ffff00007812 */ /* 0x000fe400078ec0ff */
[----:B------:R-:W-:Y:S02]  /*3440*/  SEL R18, R18, RZ, P2 ;  /* 0x000000ff12127207 */ /* 0x000fe40001000000 */
[----:B------:R-:W-:-:S04]  /*3450*/  IADD3 R19, P2, R79, R252, RZ ;  /* 0x000000fc4f137210 */ /* 0x000fc80007f5e0ff */
[----:B--2---:R-:W-:Y:S01]  /*3460*/  IADD3.X R40, R82, UR32, RZ, P2, !PT ;  /* 0x0000002052287c10 */ /* 0x004fe200097fe4ff */
[----:B------:R2:W-:Y:S01]  /*3470*/  STL [R1+0xa8], R19 ;  /* 0x0000a81301007387 */ /* 0x0005e20000100800 */
[----:B------:R-:W-:-:S03]  /*3480*/  ISETP.NE.U32.AND P2, PT, R18, RZ, PT ;  /* 0x000000ff1200720c */ /* 0x000fc60003f45070 */
[----:B------:R-:W-:Y:S10]  /*3490*/  STL [R1+0xcc], R40 ;  /* 0x0000cc2801007387 */ /* 0x000ff40000100800 */
[----:B------:R3:W-:Y:S01]  /*34a0*/  LDGSTS.E.BYPASS.128 [R4+0x11000], desc[UR28][R16.64], P2 ;  /* 0x1100000010047fae */ /* 0x0007e20009101c5c */
[----:B----4-:R-:W-:-:S04]  /*34b0*/  IADD3 R38, P2, R78, R252, RZ ;  /* 0x000000fc4e267210 */ /* 0x010fc80007f5e0ff */
[----:B-----5:R-:W-:Y:S01]  /*34c0*/  IADD3.X R39, R80, UR32, RZ, P2, !PT ;  /* 0x0000002050277c10 */ /* 0x020fe200097fe4ff */
[----:B------:R4:W-:Y:S01]  /*34d0*/  STL [R1+0xac], R38 ;  /* 0x0000ac2601007387 */ /* 0x0009e20000100800 */
[----:B-1----:R-:W-:-:S03]  /*34e0*/  LEA R14, P2, R19, UR8, 0x1 ;  /* 0x00000008130e7c11 */ /* 0x002fc6000f8408ff */
        /* <DEDUP_REMOVED lines=10> */
[----:B--2---:R-:W-:Y:S02]  /*3590*/  LEA.HI.X R19, R38, UR9, R39, 0x1, P2 ;  /* 0x0000000926137c11 */ /* 0x004fe400090f0c27 */
        /* <DEDUP_REMOVED lines=9> */
[----:B------:R-:W-:-:S04]  /*3630*/  LEA R46, P2, R87, UR12, 0x7 ;  /* 0x0000000c572e7c11 */ /* 0x000fc8000f8438ff */
[----:B------:R-:W-:Y:S02]  /*3640*/  LEA.HI.X R47, R87, UR13, RZ, 0x7, P2 ;  /* 0x0000000d572f7c11 */ /* 0x000fe400090f3cff */
[----:B------:R-:W-:-:S13]  /*3650*/  ISETP.NE.U32.AND P2, PT, R16, RZ, PT ;  /* 0x000000ff1000720c */ /* 0x000fda0003f45070 */
[----:B------:R2:W-:Y:S01]  /*3660*/  LDGSTS.E.BYPASS.128 [R4+0x11800], desc[UR28][R18.64], P2 ;  /* 0x1180000012047fae */ /* 0x0005e20009101c5c */
[----:B------:R-:W-:-:S04]  /*3670*/  IADD3 R17, P2, R76, R252, RZ ;  /* 0x000000fc4c117210 */ /* 0x000fc80007f5e0ff */
[----:B----4-:R-:W-:Y:S01]  /*3680*/  IADD3.X R38, R77, UR32, RZ, P2, !PT ;  /* 0x000000204d267c10 */ /* 0x010fe200097fe4ff */
[----:B------:R3:W-:Y:S01]  /*3690*/  STL [R1+0xb0], R17 ;  /* 0x0000b01101007387 */ /* 0x0007e20000100800 */
[----:B------:R-:W-:-:S03]  /*36a0*/  LEA R40, P2, R17, UR8, 0x1 ;  /* 0x0000000811287c11 */ /* 0x000fc6000f8408ff */
[----:B------:R4:W-:Y:S01]  /*36b0*/  STL [R1+0xd4], R38 ;  /* 0x0000d42601007387 */ /* 0x0009e20000100800 */
[----:B------:R-:W-:Y:S02]  /*36c0*/  LEA.HI.X R41, R17, UR9, R38, 0x1, P2 ;  /* 0x0000000911297c11 */ /* 0x000fe400090f0c26 */
[----:B------:R-:W-:-:S04]  /*36d0*/  ISETP.LT.U32.AND P2, PT, R92, UR16, PT ;  /* 0x000000105c007c0c */ /* 0x000fc8000bf41070 */
[----:B------:R-:W-:Y:S02]  /*36e0*/  ISETP.LT.AND.EX P2, PT, RZ, UR33, P0, P2 ;  /* 0x00000021ff007c0c */ /* 0x000fe40008741320 */
[----:B------:R-:W-:Y:S02]  /*36f0*/  PLOP3.LUT P0, PT, PT, PT, UP1, 0x80, 0x0 ;  /* 0x000000000000781c */ /* 0x000fe40003f0f018 */
[----:B-1----:R-:W-:-:S04]  /*3700*/  SEL R14, RZ, 0x10, !P2 ;  /* 0x00000010ff0e7807 */ /* 0x002fc80005000000 */
[----:B------:R-:W-:Y:S02]  /*3710*/  SEL R14, R14, RZ, P0 ;  /* 0x000000ff0e0e7207 */ /* 0x000fe40000000000 */
[----:B------:R-:W-:-:S03]  /*3720*/  PLOP3.LUT P0, PT, PT, PT, UP1, 0x80, 0x0 ;  /* 0x000000000000781c */ /* 0x000fc60003f0f018 */
[----:B------:R-:W-:Y:S02]  /*3730*/  @P2 LOP3.LUT R0, R0, 0x20000, RZ, 0xfc, !PT ;  /* 0x0002000000002812 */ /* 0x000fe400078efcff */
[----:B------:R-:W-:Y:S02]  /*3740*/  SEL R56, R56, RZ, P0 ;  /* 0x000000ff38387207 */ /* 0x000fe40000000000 */
[----:B------:R-:W-:Y:S02]  /*3750*/  ISETP.NE.U32.AND P0, PT, R14, RZ, PT ;  /* 0x000000ff0e00720c */ /* 0x000fe40003f05070 */
[----:B------:R-:W-:-:S11]  /*3760*/  ISETP.NE.U32.AND P2, PT, R24, RZ, PT ;  /* 0x000000ff1800720c */ /* 0x000fd60003f45070 */
[----:B------:R1:W-:Y:S01]  /*3770*/  LDGSTS.E.BYPASS.128 [R4+0x11c00], desc[UR28][R40.64], P0 ;  /* 0x11c0000028047fae */ /* 0x0003e20008101c5c */
[----:B------:R-:W-:-:S03]  /*3780*/  IADD3 R14, P0, R74, UR14, RZ ;  /* 0x0000000e4a0e7c10 */ /* 0x000fc6000ff1e0ff */
[----:B------:R-:W0:Y:S01]  /*3790*/  LDGDEPBAR ;  /* 0x00000000000079af */ /* 0x000e220000000000 */
[----:B------:R-:W-:Y:S02]  /*37a0*/  IADD3.X R15, R75, UR15, RZ, P0, !PT ;  /* 0x0000000f4b0f7c10 */ /* 0x000fe400087fe4ff */
[----:B------:R-:W-:-:S04]  /*37b0*/  IADD3 R16, P0, R72, UR14, RZ ;  /* 0x0000000e48107c10 */ /* 0x000fc8000ff1e0ff */
[----:B---3--:R-:W-:Y:S02]  /*37c0*/  IADD3.X R17, R73, UR15, RZ, P0, !PT ;  /* 0x0000000f49117c10 */ /* 0x008fe400087fe4ff */
[----:B------:R-:W-:-:S13]  /*37d0*/  ISETP.NE.U32.AND P0, PT, R56, RZ, PT ;  /* 0x000000ff3800720c */ /* 0x000fda0003f05070 */
[----:B------:R3:W-:Y:S01]  /*37e0*/  LDGSTS.E [R12+0x23400], desc[UR28][R46.64], P0 ;  /* 0x234000002e0c7fae */ /* 0x0007e2000812185c */
[----:B--2---:R-:W-:-:S03]  /*37f0*/  IADD3 R18, P0, R70, UR14, RZ ;  /* 0x0000000e46127c10 */ /* 0x004fc6000ff1e0ff */
[----:B------:R-:W0:Y:S01]  /*3800*/  LDGDEPBAR ;  /* 0x00000000000079af */ /* 0x000e220000000000 */
[----:B------:R-:W-:Y:S02]  /*3810*/  IADD3.X R19, R71, UR15, RZ, P0, !PT ;  /* 0x0000000f47137c10 */ /* 0x000fe400087fe4ff */
[----:B----4-:R-:W-:Y:S01]  /*3820*/  IADD3 R38, P0, R68, UR14, RZ ;  /* 0x0000000e44267c10 */ /* 0x010fe2000ff1e0ff */
[----:B------:R-:W-:Y:S01]  /*3830*/  LDGSTS.E.BYPASS.128 [R4+0x16000], desc[UR28][R14.64], P2 ;  /* 0x160000000e047fae */ /* 0x000fe20009101c5c */
[----:B------:R-:W-:Y:S02]  /*3840*/  ISETP.NE.AND P2, PT, R51, RZ, PT ;  /* 0x000000ff3300720c */ /* 0x000fe40003f45270 */
[----:B------:R-:W-:Y:S02]  /*3850*/  IADD3.X R39, R69, UR15, RZ, P0, !PT ;  /* 0x0000000f45277c10 */ /* 0x000fe400087fe4ff */
[----:B-1----:R-:W-:Y:S02]  /*3860*/  IADD3 R40, P0, R66, UR14, RZ ;  /* 0x0000000e42287c10 */ /* 0x002fe4000ff1e0ff */
[----:B---3--:R-:W-:-:S02]  /*3870*/  IADD3 R12, P3, R57, UR14, RZ ;  /* 0x0000000e390c7c10 */ /* 0x008fc4000ff7e0ff */
[----:B------:R-:W-:Y:S02]  /*3880*/  IADD3.X R41, R67, UR15, RZ, P0, !PT ;  /* 0x0000000f43297c10 */ /* 0x000fe400087fe4ff */
[----:B------:R-:W-:-:S04]  /*3890*/  IADD3 R42, P0, R64, UR14, RZ ;  /* 0x0000000e402a7c10 */ /* 0x000fc8000ff1e0ff */
[----:B------:R-:W-:Y:S02]  /*38a0*/  IADD3.X R43, R65, UR15, RZ, P0, !PT ;  /* 0x0000000f412b7c10 */ /* 0x000fe400087fe4ff */
[----:B------:R-:W-:-:S04]  /*38b0*/  IADD3 R44, P0, R59, UR14, RZ ;  /* 0x0000000e3b2c7c10 */ /* 0x000fc8000ff1e0ff */
[----:B------:R-:W-:Y:S02]  /*38c0*/  IADD3.X R45, R63, UR15, RZ, P0, !PT ;  /* 0x0000000f3f2d7c10 */ /* 0x000fe400087fe4ff */
[----:B------:R-:W-:Y:S02]  /*38d0*/  ISETP.NE.U32.AND P0, PT, R13, RZ, PT ;  /* 0x000000ff0d00720c */ /* 0x000fe40003f05070 */
[----:B------:R-:W-:Y:S02]  /*38e0*/  IADD3.X R13, R58, UR15, RZ, P3, !PT ;  /* 0x0000000f3a0d7c10 */ /* 0x000fe40009ffe4ff */
[----:B------:R-:W-:Y:S02]  /*38f0*/  ISETP.NE.AND P3, PT, R50, RZ, PT ;  /* 0x000000ff3200720c */ /* 0x000fe40003f65270 */
[----:B------:R-:W-:-:S07]  /*3900*/  P2R R37, PR, RZ, 0x1 ;  /* 0x00000001ff257803 */ /* 0x000fce0000000000 */
[----:B------:R-:W-:Y:S01]  /*3910*/  LDGSTS.E.BYPASS.128 [R4+0x16400], desc[UR28][R16.64], P0 ;  /* 0x1640000010047fae */ /* 0x000fe20008101c5c */
[----:B------:R-:W-:Y:S02]  /*3920*/  ISETP.NE.U32.AND P0, PT, R24, RZ, PT ;  /* 0x000000ff1800720c */ /* 0x000fe40003f05070 */
[----:B------:R-:W-:Y:S01]  /*3930*/  LOP3.LUT R24, R100, 0x20, RZ, 0xc0, !PT ;  /* 0x0000002064187812 */ /* 0x000fe200078ec0ff */
[----:B------:R-:W-:Y:S03]  /*3940*/  LDGSTS.E.BYPASS.128 [R4+0x16800], desc[UR28][R18.64], P2 ;  /* 0x1680000012047fae */ /* 0x000fe60009101c5c */
[----:B------:R-:W-:Y:S01]  /*3950*/  R2UR UR22, R24 ;  /* 0x00000000181672ca */ /* 0x000fe200000e0000 */
        /* <DEDUP_REMOVED lines=10> */
[----:B------:R-:W-:-:S03]  /*3a00*/  ISETP.NE.AND P0, PT, R48, RZ, PT ;  /* 0x000000ff3000720c */ /* 0x000fc60003f05270 */
[----:B------:R1:W-:Y:S01]  /*3a10*/  LDGSTS.E.BYPASS.128 [R4+0x1c800], desc[UR28][R18.64+0x80], P2 ;  /* 0x1c80008012047fae */ /* 0x0003e20009101c5c */
[----:B------:R-:W-:-:S03]  /*3a20*/  ISETP.NE.AND P2, PT, R62, RZ, PT ;  /* 0x000000ff3e00720c */ /* 0x000fc60003f45270 */
[----:B------:R1:W-:Y:S01]  /*3a30*/  LDGSTS.E.BYPASS.128 [R4+0x1cc00], desc[UR28][R38.64+0x80], P3 ;  /* 0x1cc0008026047fae */ /* 0x0003e20009901c5c */
[----:B------:R-:W-:-:S03]  /*3a40*/  ISETP.NE.AND P3, PT, R61, RZ, PT ;  /* 0x000000ff3d00720c */ /* 0x000fc60003f65270 */
[----:B------:R1:W-:Y:S01]  /*3a50*/  LDGSTS.E.BYPASS.128 [R4+0x1d000], desc[UR28][R40.64+0x80], P4 ;  /* 0x1d00008028047fae */ /* 0x0003e2000a101c5c */
[----:B------:R-:W-:-:S03]  /*3a60*/  ISETP.NE.AND P4, PT, R60, RZ, PT ;  /* 0x000000ff3c00720c */ /* 0x000fc60003f85270 */
[----:B------:R1:W-:Y:S04]  /*3a70*/  LDGSTS.E.BYPASS.128 [R4+0x1d400], desc[UR28][R42.64+0x80], P6 ;  /* 0x1d4000802a047fae */ /* 0x0003e8000b101c5c */
[----:B------:R1:W-:Y:S01]  /*3a80*/  LDGSTS.E.BYPASS.128 [R4+0x1d800], desc[UR28][R44.64+0x80], P1 ;  /* 0x1d8000802c047fae */ /* 0x0003e20008901c5c */
[----:B------:R-:W-:-:S03]  /*3a90*/  PLOP3.LUT P1, PT, PT, PT, UP0, 0x80, 0x0 ;  /* 0x000000000000781c */ /* 0x000fc60003f2f008 */
[----:B------:R1:W-:Y:S04]  /*3aa0*/  LDGSTS.E.BYPASS.128 [R4+0x1dc00], desc[UR28][R12.64+0x80], P5 ;  /* 0x1dc000800c047fae */ /* 0x0003e8000a901c5c */
[----:B------:R-:W0:Y:S06]  /*3ab0*/  LDGDEPBAR ;  /* 0x00000000000079af */ /* 0x000e2c0000000000 */
[----:B------:R-:W-:Y:S05]  /*3ac0*/  @P1 BRA `(.L_x_0) ;  /* 0x0000000400641947 */ /* 0x000fea0003800000 */
[C---:B------:R-:W-:Y:S01]  /*3ad0*/  IMAD.SHL.U32 R2, R100.reuse, 0x10, RZ ;  /* 0x0000001064027824 */ /* 0x040fe200078e00ff */
[----:B------:R-:W-:Y:S01]  /*3ae0*/  CS2R R172, SRZ ;  /* 0x0000000000ac7805 */ /* 0x000fe2000001ff00 */
[----:B------:R-:W-:Y:S01]  /*3af0*/  IMAD.SHL.U32 R0, R100, 0x2, RZ ;  /* 0x0000000264007824 */ /* 0x000fe200078e00ff */
[----:B------:R-:W-:Y:S02]  /*3b00*/  CS2R R174, SRZ ;  /* 0x0000000000ae7805 */ /* 0x000fe4000001ff00 */
[----:B------:R-:W-:Y:S02]  /*3b10*/  CS2R R104, SRZ ;  /* 0x0000000000687805 */ /* 0x000fe4000001ff00 */
[----:B------:R-:W-:Y:S02]  /*3b20*/  LOP3.LUT R3, R2, 0xc0, RZ, 0xc0, !PT ;  /* 0x000000c002037812 */ /* 0x000fe400078ec0ff */
[----:B------:R-:W-:Y:S02]  /*3b30*/  CS2R R106, SRZ ;  /* 0x00000000006a7805 */ /* 0x000fe4000001ff00 */
[----:B------:R-:W-:-:S02]  /*3b40*/  CS2R R52, SRZ ;  /* 0x0000000000347805 */ /* 0x000fc4000001ff00 */
[----:B------:R-:W-:Y:S02]  /*3b50*/  CS2R R54, SRZ ;  /* 0x0000000000367805 */ /* 0x000fe4000001ff00 */
[----:B------:R-:W-:Y:S01]  /*3b60*/  LOP3.LUT R3, R3, 0x6, R0, 0xf8, !PT ;  /* 0x0000000603037812 */ /* 0x000fe200078ef800 */
[----:B------:R-:W-:Y:S01]  /*3b70*/  IMAD.U32 R0, RZ, RZ, UR22 ;  /* 0x00000016ff007e24 */ /* 0x000fe2000f8e00ff */
[----:B------:R-:W-:Y:S02]  /*3b80*/  CS2R R48, SRZ ;  /* 0x0000000000307805 */ /* 0x000fe4000001ff00 */
[----:B------:R-:W-:Y:S02]  /*3b90*/  CS2R R50, SRZ ;  /* 0x0000000000327805 */ /* 0x000fe4000001ff00 */
[----:B------:R-:W-:Y:S01]  /*3ba0*/  CS2R R168, SRZ ;  /* 0x0000000000a87805 */ /* 0x000fe2000001ff00 */
[----:B------:R-:W-:Y:S01]  /*3bb0*/  IMAD R3, R14, 0x10, R3 ;  /* 0x000000100e037824 */ /* 0x000fe200078e0203 */
[----:B------:R-:W-:-:S02]  /*3bc0*/  CS2R R170, SRZ ;  /* 0x0000000000aa7805 */ /* 0x000fc4000001ff00 */
[----:B------:R-:W-:Y:S02]  /*3bd0*/  CS2R R60, SRZ ;  /* 0x00000000003c7805 */ /* 0x000fe4000001ff00 */
[----:B------:R-:W-:Y:S01]  /*3be0*/  CS2R R62, SRZ ;  /* 0x00000000003e7805 */ /* 0x000fe2000001ff00 */
[----:B-1----:R-:W-:Y:S01]  /*3bf0*/  IMAD R4, R0, 0x20, R3 ;  /* 0x0000002000047824 */ /* 0x002fe200078e0203 */
[----:B------:R-:W-:Y:S02]  /*3c00*/  CS2R R64, SRZ ;  /* 0x0000000000407805 */ /* 0x000fe4000001ff00 */
[----:B------:R-:W-:Y:S02]  /*3c10*/  CS2R R66, SRZ ;  /* 0x0000000000427805 */ /* 0x000fe4000001ff00 */
[----:B------:R-:W-:Y:S01]  /*3c20*/  CS2R R56, SRZ ;  /* 0x0000000000387805 */ /* 0x000fe2000001ff00 */
[C---:B------:R-:W-:Y:S01]  /*3c30*/  VIADD R2, R4.reuse, 0x200 ;  /* 0x0000020004027836 */ /* 0x040fe20000000000 */
[----:B------:R-:W-:Y:S01]  /*3c40*/  STL [R1+0x170], R4 ;  /* 0x0001700401007387 */ /* 0x000fe20000100800 */
[C---:B------:R-:W-:Y:S01]  /*3c50*/  VIADD R0, R4.reuse, 0x208 ;  /* 0x0000020804007836 */ /* 0x040fe20000000000 */
[----:B------:R-:W-:Y:S01]  /*3c60*/  CS2R R58, SRZ ;  /* 0x00000000003a7805 */ /* 0x000fe2000001ff00 */
[----:B------:R-:W-:Y:S01]  /*3c70*/  VIADD R3, R4, 0x210 ;  /* 0x0000021004037836 */ /* 0x000fe20000000000 */
[----:B------:R1:W-:Y:S01]  /*3c80*/  STL [R1+0x190], R2 ;  /* 0x0001900201007387 */ /* 0x0003e20000100800 */
[----:B------:R-:W-:-:S02]  /*3c90*/  CS2R R68, SRZ ;  /* 0x0000000000447805 */ /* 0x000fc4000001ff00 */
[----:B------:R-:W-:Y:S02]  /*3ca0*/  CS2R R70, SRZ ;  /* 0x0000000000467805 */ /* 0x000fe4000001ff00 */
[----:B------:R-:W-:Y:S01]  /*3cb0*/  CS2R R72, SRZ ;  /* 0x0000000000487805 */ /* 0x000fe2000001ff00 */
[----:B------:R2:W-:Y:S01]  /*3cc0*/  STL [R1+0x18c], R0 ;  /* 0x00018c0001007387 */ /* 0x0005e20000100800 */
[----:B------:R-:W-:Y:S02]  /*3cd0*/  CS2R R74, SRZ ;  /* 0x00000000004a7805 */ /* 0x000fe4000001ff00 */
[----:B------:R-:W-:Y:S02]  /*3ce0*/  CS2R R84, SRZ ;  /* 0x0000000000547805 */ /* 0x000fe4000001ff00 */
[----:B------:R-:W-:Y:S01]  /*3cf0*/  CS2R R86, SRZ ;  /* 0x0000000000567805 */ /* 0x000fe2000001ff00 */
[----:B------:R3:W-:Y:S01]  /*3d00*/  STL [R1+0x188], R3 ;  /* 0x0001880301007387 */ /* 0x0007e20000100800 */
[----:B------:R-:W-:Y:S01]  /*3d10*/  CS2R R80, SRZ ;  /* 0x0000000000507805 */ /* 0x000fe2000001ff00 */
[----:B-1----:R-:W-:Y:S01]  /*3d20*/  VIADD R2, R4, 0x218 ;  /* 0x0000021804027836 */ /* 0x002fe20000000000 */
[----:B------:R-:W-:-:S02]  /*3d30*/  CS2R R82, SRZ ;  /* 0x0000000000527805 */ /* 0x000fc4000001ff00 */
[----:B------:R-:W-:Y:S02]  /*3d40*/  CS2R R76, SRZ ;  /* 0x00000000004c7805 */ /* 0x000fe4000001ff00 */
[----:B------:R-:W-:Y:S01]  /*3d50*/  CS2R R78, SRZ ;  /* 0x00000000004e7805 */ /* 0x000fe2000001ff00 */
[C---:B--2---:R-:W-:Y:S01]  /*3d60*/  VIADD R0, R4.reuse, 0x220 ;  /* 0x0000022004007836 */ /* 0x044fe20000000000 */
[----:B------:R1:W-:Y:S01]  /*3d70*/  STL [R1+0x184], R2 ;  /* 0x0001840201007387 */ /* 0x0003e20000100800 */
[----:B------:R-:W-:Y:S02]  /*3d80*/  CS2R R92, SRZ ;  /* 0x00000000005c7805 */ /* 0x000fe4000001ff00 */
[----:B------:R-:W-:Y:S01]  /*3d90*/  CS2R R94, SRZ ;  /* 0x00000000005e7805 */ /* 0x000fe2000001ff00 */
[----:B---3--:R-:W-:Y:S01]  /*3da0*/  VIADD R3, R4, 0x228 ;  /* 0x0000022804037836 */ /* 0x008fe20000000000 */
[----:B------:R2:W-:Y:S01]  /*3db0*/  STL [R1+0x180], R0 ;  /* 0x0001800001007387 */ /* 0x0005e20000100800 */
[----:B------:R-:W-:-:S02]  /*3dc0*/  CS2R R96, SRZ ;  /* 0x0000000000607805 */ /* 0x000fc4000001ff00 */
[----:B------:R-:W-:Y:S02]  /*3dd0*/  CS2R R98, SRZ ;  /* 0x0000000000627805 */ /* 0x000fe4000001ff00 */
[----:B------:R-:W-:Y:S01]  /*3de0*/  CS2R R88, SRZ ;  /* 0x0000000000587805 */ /* 0x000fe2000001ff00 */
[----:B------:R3:W-:Y:S01]  /*3df0*/  STL [R1+0x17c], R3 ;  /* 0x00017c0301007387 */ /* 0x0007e20000100800 */
[----:B------:R-:W-:Y:S01]  /*3e00*/  CS2R R90, SRZ ;  /* 0x00000000005a7805 */ /* 0x000fe2000001ff00 */
[C---:B-1----:R-:W-:Y:S01]  /*3e10*/  VIADD R2, R4.reuse, 0x230 ;  /* 0x0000023004027836 */ /* 0x042fe20000000000 */
[----:B------:R-:W-:Y:S02]  /*3e20*/  CS2R R184, SRZ ;  /* 0x0000000000b87805 */ /* 0x000fe4000001ff00 */
[----:B------:R-:W-:Y:S02]  /*3e30*/  CS2R R186, SRZ ;  /* 0x0000000000ba7805 */ /* 0x000fe4000001ff00 */
[----:B------:R-:W-:Y:S01]  /*3e40*/  CS2R R160, SRZ ;  /* 0x0000000000a07805 */ /* 0x000fe2000001ff00 */
[----:B--2---:R-:W-:Y:S01]  /*3e50*/  VIADD R0, R4, 0x238 ;  /* 0x0000023804007836 */ /* 0x004fe20000000000 */
[----:B------:R-:W-:-:S02]  /*3e60*/  CS2R R162, SRZ ;  /* 0x0000000000a27805 */ /* 0x000fc4000001ff00 */
[----:B------:R-:W-:Y:S02]  /*3e70*/  CS2R R164, SRZ ;  /* 0x0000000000a47805 */ /* 0x000fe4000001ff00 */
[----:B------:R-:W-:Y:S02]  /*3e80*/  CS2R R166, SRZ ;  /* 0x0000000000a67805 */ /* 0x000fe4000001ff00 */
[----:B------:R-:W-:Y:S01]  /*3e90*/  CS2R R108, SRZ ;  /* 0x00000000006c7805 */ /* 0x000fe2000001ff00 */
[----:B------:R3:W-:Y:S01]  /*3ea0*/  STL [R1+0x174], R0 ;  /* 0x0001740001007387 */ /* 0x0007e20000100800 */
[----:B------:R-:W-:Y:S02]  /*3eb0*/  CS2R R110, SRZ ;  /* 0x00000000006e7805 */ /* 0x000fe4000001ff00 */
[----:B------:R-:W-:Y:S02]  /*3ec0*/  CS2R R112, SRZ ;  /* 0x0000000000707805 */ /* 0x000fe4000001ff00 */
[----:B------:R-:W-:Y:S01]  /*3ed0*/  CS2R R114, SRZ ;  /* 0x0000000000727805 */ /* 0x000fe2000001ff00 */
[----:B------:R3:W-:Y:S01]  /*3ee0*/  STL [R1+0x178], R2 ;  /* 0x0001780201007387 */ /* 0x0007e20000100800 */
[----:B------:R-:W-:-:S02]  /*3ef0*/  CS2R R116, SRZ ;  /* 0x0000000000747805 */ /* 0x000fc4000001ff00 */
[----:B------:R-:W-:Y:S02]  /*3f00*/  CS2R R118, SRZ ;  /* 0x0000000000767805 */ /* 0x000fe4000001ff00 */
[----:B------:R-:W-:Y:S02]  /*3f10*/  CS2R R120, SRZ ;  /* 0x0000000000787805 */ /* 0x000fe4000001ff00 */
[----:B------:R-:W-:Y:S02]  /*3f20*/  CS2R R122, SRZ ;  /* 0x00000000007a7805 */ /* 0x000fe4000001ff00 */
[----:B------:R-:W-:Y:S02]  /*3f30*/  CS2R R124, SRZ ;  /* 0x00000000007c7805 */ /* 0x000fe4000001ff00 */
[----:B------:R-:W-:Y:S02]  /*3f40*/  CS2R R126, SRZ ;  /* 0x00000000007e7805 */ /* 0x000fe4000001ff00 */
        /* <DEDUP_REMOVED lines=15> */
[----:B------:R-:W-:Y:S01]  /*4040*/  CS2R R158, SRZ ;  /* 0x00000000009e7805 */ /* 0x000fe2000001ff00 */
[----:B---3--:R-:W-:Y:S06]  /*4050*/  BRA `(.L_x_1) ;  /* 0x00000094004c7947 */ /* 0x008fec0003800000 */
.L_x_0:
[C---:B-1----:R-:W-:Y:S01]  /*4060*/  LOP3.LUT R4, R100.reuse, 0x3, RZ, 0xc0, !PT ;  /* 0x0000000364047812 */ /* 0x042fe200078ec0ff */
[C---:B------:R-:W-:Y:S01]  /*4070*/  IMAD.SHL.U32 R15, R100.reuse, 0x10, RZ ;  /* 0x00000010640f7824 */ /* 0x040fe200078e00ff */
[C---:B------:R-:W-:Y:S01]  /*4080*/  LOP3.LUT P1, RZ, R100.reuse, 0x4, RZ, 0xc0, !PT ;  /* 0x0000000464ff7812 */ /* 0x040fe2000782c0ff */
[----:B------:R-:W-:Y:S01]  /*4090*/  USHF.L.U32 UR35, UR22, 0x5, URZ ;  /* 0x0000000516237899 */ /* 0x000fe2000800063f */
[----:B------:R-:W-:Y:S01]  /*40a0*/  IMAD.SHL.U32 R12, R100, 0x2, RZ ;  /* 0x00000002640c7824 */ /* 0x000fe200078e00ff */
[----:B------:R-:W-:Y:S01]  /*40b0*/  LOP3.LUT R3, R3, 0x1f8, RZ, 0xc0, !PT ;  /* 0x000001f803037812 */ /* 0x000fe200078ec0ff */
[----:B------:R-:W-:Y:S01]  /*40c0*/  IMAD R4, R4, 0x48, RZ ;  /* 0x0000004804047824 */ /* 0x000fe200078e02ff */
[----:B------:R-:W-:Y:S01]  /*40d0*/  SEL R13, RZ, 0x120, !P1 ;  /* 0x00000120ff0d7807 */ /* 0x000fe20004800000 */
[C---:B------:R-:W-:Y:S01]  /*40e0*/  IMAD.SHL.U32 R24, R100.reuse, 0x40, RZ ;  /* 0x0000004064187824 */ /* 0x040fe200078e00ff */
[----:B------:R-:W-:Y:S01]  /*40f0*/  LOP3.LUT R17, R15, 0xc0, RZ, 0xc0, !PT ;  /* 0x000000c00f117812 */ /* 0x000fe200078ec0ff */
[----:B------:R-:W-:Y:S01]  /*4100*/  USHF.R.U32.HI UR22, URZ, 0x1, UR22 ;  /* 0x000000013f167899 */ /* 0x000fe20008011616 */
[----:B------:R-:W-:Y:S01]  /*4110*/  LOP3.LUT R13, R13, R4, RZ, 0x3c, !PT ;  /* 0x000000040d0d7212 */ /* 0x000fe200078e3cff */
[----:B------:R-:W-:Y:S01]  /*4120*/  UIADD3 UR36, UR20, 0x1e000, URZ ;  /* 0x0001e00014247890 */ /* 0x000fe2000fffe03f */
[----:B------:R-:W-:Y:S01]  /*4130*/  LOP3.LUT R4, R100, 0x8, RZ, 0xc0, !PT ;  /* 0x0000000864047812 */ /* 0x000fe200078ec0ff */
[----:B------:R-:W-:Y:S01]  /*4140*/  USHF.R.S32.HI UR27, URZ, 0x1f, UR25 ;  /* 0x0000001f3f1b7899 */ /* 0x000fe20008011419 */
[----:B------:R-:W-:Y:S01]  /*4150*/  SHF.R.U32.HI R15, RZ, 0x1, R14 ;  /* 0x00000001ff0f7819 */ /* 0x000fe2000001160e */
[----:B------:R-:W-:Y:S01]  /*4160*/  ULOP3.LUT UR30, UR21, 0x3ff80000, URZ, 0xc0, !UPT ;  /* 0x3ff80000151e7892 */ /* 0x000fe2000f8ec03f */
[----:B------:R-:W-:Y:S01]  /*4170*/  LOP3.LUT R19, R17, 0x6, R12, 0xf8, !PT ;  /* 0x0000000611137812 */ /* 0x000fe200078ef80c */
[----:B------:R-:W-:Y:S01]  /*4180*/  IMAD R4, R4, 0x40, R13 ;  /* 0x0000004004047824 */ /* 0x000fe200078e020d */
[C---:B------:R-:W-:Y:S01]  /*4190*/  LOP3.LUT R12, R3.reuse, 0x200, RZ, 0xfc, !PT ;  /* 0x00000200030c7812 */ /* 0x040fe200078efcff */
[----:B------:R-:W-:Y:S01]  /*41a0*/  ULEA.HI UR27, UR27, UR25, URZ, 0x6 ;  /* 0x000000191b1b7291 */ /* 0x000fe2000f8f303f */
[C---:B------:R-:W-:Y:S01]  /*41b0*/  LOP3.LUT R16, R3.reuse, 0x600, RZ, 0xfc, !PT ;  /* 0x0000060003107812 */ /* 0x040fe200078efcff */
[----:B------:R-:W-:Y:S01]  /*41c0*/  USHF.L.U32 UR31, UR4, 0xe, URZ ;  /* 0x0000000e041f7899 */ /* 0x000fe2000800063f */
[----:B------:R-:W-:Y:S01]  /*41d0*/  LOP3.LUT R37, R4, UR35, R15, 0xde, !PT ;  /* 0x0000002304257c12 */ /* 0x000fe2000f8ede0f */
[----:B------:R-:W-:Y:S01]  /*41e0*/  USHF.R.S32.HI UR25, URZ, 0x6, UR27 ;  /* 0x000000063f197899 */ /* 0x000fe2000801141b */
[----:B------:R-:W-:-:S02]  /*41f0*/  LOP3.LUT R15, R3, 0x400, RZ, 0xfc, !PT ;  /* 0x00000400030f7812 */ /* 0x000fc400078efcff */
[----:B------:R-:W-:Y:S02]  /*4200*/  CS2R R184, SRZ ;  /* 0x0000000000b87805 */ /* 0x000fe4000001ff00 */
[----:B------:R-:W-:Y:S01]  /*4210*/  SHF.R.U32.HI R12, RZ, 0x3, R12 ;  /* 0x00000003ff0c7819 */ /* 0x000fe2000001160c */
[----:B------:R-:W-:Y:S01]  /*4220*/  STL [R1+0x3c], R37 ;  /* 0x00003c2501007387 */ /* 0x000fe20000100800 */
[----:B------:R-:W-:Y:S01]  /*4230*/  SHF.R.U32.HI R15, RZ, 0x3, R15 ;  /* 0x00000003ff0f7819 */ /* 0x000fe2000001160f */
[----:B------:R-:W-:Y:S01]  /*4240*/  UIMAD UR30, UR25, UR30, UR31 ;  /* 0x0000001e191e72a4 */ /* 0x000fe2000f8e021f */
[----:B------:R-:W-:Y:S02]  /*4250*/  SHF.R.U32.HI R17, RZ, 0x3, R16 ;  /* 0x00000003ff117819 */ /* 0x000fe40000011610 */
[----:B------:R-:W-:Y:S02]  /*4260*/  CS2R R186, SRZ ;  /* 0x0000000000ba7805 */ /* 0x000fe4000001ff00 */
[----:B------:R-:W-:-:S02]  /*4270*/  LOP3.LUT R4, R100, 0x38, RZ, 0xc0, !PT ;  /* 0x0000003864047812 */ /* 0x000fc400078ec0ff */
[----:B------:R-:W-:Y:S02]  /*4280*/  CS2R R160, SRZ ;  /* 0x0000000000a07805 */ /* 0x000fe4000001ff00 */
[----:B------:R-:W-:Y:S02]  /*4290*/  LOP3.LUT R12, R12, 0x78, RZ, 0xc0, !PT ;  /* 0x000000780c0c7812 */ /* 0x000fe400078ec0ff */
[----:B------:R-:W-:Y:S02]  /*42a0*/  CS2R R162, SRZ ;  /* 0x0000000000a27805 */ /* 0x000fe4000001ff00 */
[----:B------:R-:W-:Y:S01]  /*42b0*/  LOP3.LUT R16, R15, 0xb8, RZ, 0xc0, !PT ;  /* 0x000000b80f107812 */ /* 0x000fe200078ec0ff */
[----:B------:R-:W-:Y:S01]  /*42c0*/  IMAD.IADD R4, R3, 0x1, R4 ;  /* 0x0000000103047824 */ /* 0x000fe200078e0204 */
[----:B------:R-:W-:Y:S01]  /*42d0*/  LOP3.LUT R18, R17, 0xf8, RZ, 0xc0, !PT ;  /* 0x000000f811127812 */ /* 0x000fe200078ec0ff */
[----:B------:R-:W-:Y:S01]  /*42e0*/  IMAD.IADD R12, R3, 0x1, R12 ;  /* 0x00000001030c7824 */ /* 0x000fe200078e020c */
[----:B------:R-:W-:Y:S01]  /*42f0*/  LOP3.LUT R24, R13, 0x600, R24, 0xf8, !PT ;  /* 0x000006000d187812 */ /* 0x000fe200078ef818 */
[----:B------:R-:W-:Y:S01]  /*4300*/  IMAD.IADD R16, R3, 0x1, R16 ;  /* 0x0000000103107824 */ /* 0x000fe200078e0210 */
[----:B------:R-:W-:Y:S01]  /*4310*/  LOP3.LUT R13, R13, 0x8, R100, 0x78, !PT ;  /* 0x000000080d0d7812 */ /* 0x000fe200078e7864 */
[----:B------:R-:W-:Y:S01]  /*4320*/  IMAD.IADD R18, R3, 0x1, R18 ;  /* 0x0000000103127824 */ /* 0x000fe200078e0212 */
[----:B------:R-:W-:Y:S01]  /*4330*/  LEA R4, R4, UR20, 0x1 ;  /* 0x0000001404047c11 */ /* 0x000fe2000f8e08ff */
[----:B------:R-:W-:Y:S01]  /*4340*/  IMAD.SHL.U32 R3, R11, 0x100, RZ ;  /* 0x000001000b037824 */ /* 0x000fe200078e00ff */
[----:B------:R-:W-:Y:S01]  /*4350*/  SHF.L.U64.HI R3, R10, 0x8, RZ ;  /* 0x000000080a037819 */ /* 0x000fe200000102ff */
[----:B------:R-:W-:Y:S01]  /*4360*/  IMAD.SHL.U32 R3, R9, 0x100, RZ ;  /* 0x0000010009037824 */ /* 0x000fe200078e00ff */
[----:B------:R-:W-:Y:S01]  /*4370*/  SHF.L.U64.HI R3, R7, 0x8, RZ ;  /* 0x0000000807037819 */ /* 0x000fe200000102ff */
[----:B------:R-:W-:Y:S01]  /*4380*/  IMAD.SHL.U32 R3, R6, 0x100, RZ ;  /* 0x0000010006037824 */ /* 0x000fe200078e00ff */
[----:B------:R-:W-:Y:S01]  /*4390*/  SHF.R.U32.HI R3, RZ, 0x2, R100 ;  /* 0x00000002ff037819 */ /* 0x000fe20000011664 */
[----:B------:R-:W-:Y:S01]  /*43a0*/  IMAD R15, R14, 0x10, R19 ;  /* 0x000000100e0f7824 */ /* 0x000fe200078e0213 */
[----:B------:R-:W-:Y:S01]  /*43b0*/  LEA R40, R24, UR20, 0x1 ;  /* 0x0000001418287c11 */ /* 0x000fe2000f8e08ff */
[----:B------:R-:W-:Y:S01]  /*43c0*/  IMAD R19, R14, 0x20, R13 ;  /* 0x000000200e137824 */ /* 0x000fe200078e020d */
[----:B------:R-:W-:Y:S01]  /*43d0*/  SGXT.U32 R3, R3, 0x3 ;  /* 0x000000030303781a */ /* 0x000fe20000000000 */
[----:B------:R-:W-:Y:S01]  /*43e0*/  VIADD R38, R15, UR35 ;  /* 0x000000230f267c36 */ /* 0x000fe20008000000 */
[----:B------:R-:W-:Y:S01]  /*43f0*/  LEA R39, R12, UR20, 0x1 ;  /* 0x000000140c277c11 */ /* 0x000fe2000f8e08ff */
[----:B------:R-:W-:Y:S01]  /*4400*/  IMAD.SHL.U32 R10, R10, 0x100, RZ ;  /* 0x000001000a0a7824 */ /* 0x000fe200078e00ff */
[----:B------:R-:W-:Y:S01]  /*4410*/  LEA R12, R16, UR20, 0x1 ;  /* 0x00000014100c7c11 */ /* 0x000fe2000f8e08ff */
[----:B------:R-:W-:Y:S01]  /*4420*/  VIADD R3, R3, UR22 ;  /* 0x0000001603037c36 */ /* 0x000fe20008000000 */
[----:B------:R-:W-:Y:S01]  /*4430*/  SHF.L.U64.HI R11, R9, 0x8, RZ ;  /* 0x00000008090b7819 */ /* 0x000fe200000102ff */
[----:B------:R1:W-:Y:S01]  /*4440*/  STL [R1+0x68], R4 ;  /* 0x0000680401007387 */ /* 0x0003e20000100800 */
[C---:B------:R-:W-:Y:S01]  /*4450*/  SHF.L.U64.HI R10, R8.reuse, 0x8, RZ ;  /* 0x00000008080a7819 */ /* 0x040fe200000102ff */
[----:B------:R-:W-:Y:S01]  /*4460*/  IMAD.SHL.U32 R9, R8, 0x100, RZ ;  /* 0x0000010008097824 */ /* 0x000fe200078e00ff */
[----:B------:R-:W-:Y:S01]  /*4470*/  LOP3.LUT R3, R24, 0x8, RZ, 0x3c, !PT ;  /* 0x0000000818037812 */ /* 0x000fe200078e3cff */
[----:B------:R-:W-:Y:S01]  /*4480*/  STL [R1+0x170], R38 ;  /* 0x0001702601007387 */ /* 0x000fe20000100800 */
[----:B------:R-:W-:Y:S01]  /*4490*/  IMAD.SHL.U32 R8, R7, 0x100, RZ ;  /* 0x0000010007087824 */ /* 0x000fe200078e00ff */
[----:B------:R-:W-:-:S02]  /*44a0*/  SHF.L.U64.HI R7, R6, 0x8, RZ ;  /* 0x0000000806077819 */ /* 0x000fc400000102ff */
[----:B------:R-:W-:Y:S01]  /*44b0*/  CS2R R164, SRZ ;  /* 0x0000000000a47805 */ /* 0x000fe2000001ff00 */
[----:B------:R-:W-:Y:S01]  /*44c0*/  STL [R1+0x58], R40 ;  /* 0x0000582801007387 */ /* 0x000fe20000100800 */
[----:B------:R-:W-:Y:S02]  /*44d0*/  LEA R18, R18, UR20, 0x1 ;  /* 0x0000001412127c11 */ /* 0x000fe4000f8e08ff */
[----:B------:R-:W-:Y:S02]  /*44e0*/  CS2R R166, SRZ ;  /* 0x0000000000a67805 */ /* 0x000fe4000001ff00 */
[C---:B-1----:R-:W-:Y:S01]  /*44f0*/  LOP3.LUT R4, R24.reuse, 0x808, RZ, 0x3c, !PT ;  /* 0x0000080818047812 */ /* 0x042fe200078e3cff */
[----:B------:R-:W-:Y:S01]  /*4500*/  STL [R1+0x64], R39 ;  /* 0x0000642701007387 */ /* 0x000fe20000100800 */
[C---:B------:R-:W-:Y:S01]  /*4510*/  SHF.L.U64.HI R6, R5.reuse, 0x8, RZ ;  /* 0x0000000805067819 */ /* 0x040fe200000102ff */
[----:B------:R-:W-:Y:S01]  /*4520*/  IMAD.SHL.U32 R5, R5, 0x100, RZ ;  /* 0x0000010005057824 */ /* 0x000fe200078e00ff */
[----:B------:R-:W-:Y:S01]  /*4530*/  LOP3.LUT R16, R19, UR22, RZ, 0x3c, !PT ;  /* 0x0000001613107c12 */ /* 0x000fe2000f8e3cff */
[----:B------:R1:W-:Y:S01]  /*4540*/  STL [R1+0x60], R12 ;  /* 0x0000600c01007387 */ /* 0x0003e20000100800 */
[----:B------:R-:W-:-:S02]  /*4550*/  LOP3.LUT R5, R24, 0x10, RZ, 0x3c, !PT ;  /* 0x0000001018057812 */ /* 0x000fc400078e3cff */
[----:B------:R-:W-:Y:S02]  /*4560*/  CS2R R108, SRZ ;  /* 0x00000000006c7805 */ /* 0x000fe4000001ff00 */
[C---:B------:R-:W-:Y:S01]  /*4570*/  LOP3.LUT R6, R24.reuse, 0x810, RZ, 0x3c, !PT ;  /* 0x0000081018067812 */ /* 0x040fe200078e3cff */
[----:B------:R2:W-:Y:S01]  /*4580*/  STL [R1+0x5c], R18 ;  /* 0x00005c1201007387 */ /* 0x0005e20000100800 */
[C---:B------:R-:W-:Y:S02]  /*4590*/  LOP3.LUT R7, R24.reuse, 0x18, RZ, 0x3c, !PT ;  /* 0x0000001818077812 */ /* 0x040fe400078e3cff */
[----:B------:R-:W-:Y:S02]  /*45a0*/  CS2R R110, SRZ ;  /* 0x00000000006e7805 */ /* 0x000fe4000001ff00 */
[----:B------:R-:W-:Y:S01]  /*45b0*/  LEA R5, R5, UR20, 0x1 ;  /* 0x0000001405057c11 */ /* 0x000fe2000f8e08ff */
[----:B------:R3:W-:Y:S01]  /*45c0*/  STL [R1+0x38], R16 ;  /* 0x0000381001007387 */ /* 0x0007e20000100800 */
[----:B------:R-:W-:-:S02]  /*45d0*/  LOP3.LUT R8, R24, 0x818, RZ, 0x3c, !PT ;  /* 0x0000081818087812 */ /* 0x000fc400078e3cff */
[----:B------:R-:W-:Y:S02]  /*45e0*/  CS2R R112, SRZ ;  /* 0x0000000000707805 */ /* 0x000fe4000001ff00 */
[----:B-1----:R-:W-:Y:S02]  /*45f0*/  LEA R12, R3, UR20, 0x1 ;  /* 0x00000014030c7c11 */ /* 0x002fe4000f8e08ff */
[----:B------:R-:W-:Y:S02]  /*4600*/  CS2R R114, SRZ ;  /* 0x0000000000727805 */ /* 0x000fe4000001ff00 */
[----:B------:R-:W-:Y:S01]  /*4610*/  LEA R3, R4, UR20, 0x1 ;  /* 0x0000001404037c11 */ /* 0x000fe2000f8e08ff */
[----:B--2---:R-:W-:Y:S01]  /*4620*/  VIADD R18, R38, 0x208 ;  /* 0x0000020826127836 */ /* 0x004fe20000000000 */
[----:B------:R-:W-:Y:S01]  /*4630*/  LEA R4, R6, UR20, 0x1 ;  /* 0x0000001406047c11 */ /* 0x000fe2000f8e08ff */
[----:B------:R1:W-:Y:S01]  /*4640*/  STL [R1+0x10c], R12 ;  /* 0x00010c0c01007387 */ /* 0x0003e20000100800 */
[----:B------:R-:W-:Y:S01]  /*4650*/  LOP3.LUT R9, R24, 0x20, RZ, 0x3c, !PT ;  /* 0x0000002018097812 */ /* 0x000fe200078e3cff */
[----:B---3--:R-:W-:Y:S01]  /*4660*/  VIADD R16, R38, 0x218 ;  /* 0x0000021826107836 */ /* 0x008fe20000000000 */
[C---:B------:R-:W-:Y:S01]  /*4670*/  LOP3.LUT R10, R24.reuse, 0x820, RZ, 0x3c, !PT ;  /* 0x00000820180a7812 */ /* 0x040fe200078e3cff */
[----:B------:R2:W-:Y:S01]  /*4680*/  STL [R1+0x108], R3 ;  /* 0x0001080301007387 */ /* 0x0005e20000100800 */
[----:B------:R-:W-:-:S02]  /*4690*/  LOP3.LUT R11, R24, 0x28, RZ, 0x3c, !PT ;  /* 0x00000028180b7812 */ /* 0x000fc400078e3cff */
[----:B------:R-:W-:Y:S02]  /*46a0*/  CS2R R116, SRZ ;  /* 0x0000000000747805 */ /* 0x000fe4000001ff00 */
[C---:B------:R-:W-:Y:S01]  /*46b0*/  LOP3.LUT R13, R24.reuse, 0x828, RZ, 0x3c, !PT ;  /* 0x00000828180d7812 */ /* 0x040fe200078e3cff */
[----:B------:R3:W-:Y:S01]  /*46c0*/  STL [R1+0x104], R5 ;  /* 0x0001040501007387 */ /* 0x0007e20000100800 */
[----:B------:R-:W-:Y:S01]  /*46d0*/  LOP3.LUT R14, R24, 0x30, RZ, 0x3c, !PT ;  /* 0x00000030180e7812 */ /* 0x000fe200078e3cff */
[----:B-1----:R-:W-:Y:S01]  /*46e0*/  VIADD R12, R38, 0x200 ;  /* 0x00000200260c7836 */ /* 0x002fe20000000000 */
[C---:B------:R-:W-:Y:S01]  /*46f0*/  LOP3.LUT R15, R24.reuse, 0x830, RZ, 0x3c, !PT ;  /* 0x00000830180f7812 */ /* 0x040fe200078e3cff */
[----:B------:R1:W-:Y:S01]  /*4700*/  STL [R1+0x100], R4 ;  /* 0x0001000401007387 */ /* 0x0003e20000100800 */
[----:B------:R-:W-:Y:S02]  /*4710*/  LOP3.LUT R17, R24, 0x38, RZ, 0x3c, !PT ;  /* 0x0000003818117812 */ /* 0x000fe400078e3cff */
[----:B------:R-:W-:-:S02]  /*4720*/  CS2R R118, SRZ ;  /* 0x0000000000767805 */ /* 0x000fc4000001ff00 */
[----:B--2---:R-:W-:Y:S02]  /*4730*/  LEA R3, R7, UR20, 0x1 ;  /* 0x0000001407037c11 */ /* 0x004fe4000f8e08ff */
[----:B------:R-:W-:Y:S02]  /*4740*/  CS2R R120, SRZ ;  /* 0x0000000000787805 */ /* 0x000fe4000001ff00 */
[----:B------:R-:W-:Y:S02]  /*4750*/  LOP3.LUT R24, R24, 0x838, RZ, 0x3c, !PT ;  /* 0x0000083818187812 */ /* 0x000fe400078e3cff */
[----:B------:R-:W-:Y:S02]  /*4760*/  CS2R R122, SRZ ;  /* 0x00000000007a7805 */ /* 0x000fe4000001ff00 */
[----:B---3--:R-:W-:Y:S01]  /*4770*/  LEA R5, R8, UR20, 0x1 ;  /* 0x0000001408057c11 */ /* 0x008fe2000f8e08ff */
[----:B------:R2:W-:Y:S01]  /*4780*/  STL [R1+0xfc], R3 ;  /* 0x0000fc0301007387 */ /* 0x0005e20000100800 */
[----:B------:R-:W-:-:S02]  /*4790*/  LOP3.LUT R6, R37, 0x800, RZ, 0xfc, !PT ;  /* 0x0000080025067812 */ /* 0x000fc400078efcff */
[----:B------:R-:W-:Y:S02]  /*47a0*/  CS2R R124, SRZ ;  /* 0x00000000007c7805 */ /* 0x000fe4000001ff00 */
[----:B-1----:R-:W-:Y:S01]  /*47b0*/  LEA R4, R9, UR20, 0x1 ;  /* 0x0000001409047c11 */ /* 0x002fe2000f8e08ff */
[----:B------:R1:W-:Y:S01]  /*47c0*/  STL [R1+0xf8], R5 ;  /* 0x0000f80501007387 */ /* 0x0003e20000100800 */
[C---:B------:R-:W-:Y:S02]  /*47d0*/  LOP3.LUT R7, R37.reuse, 0x810, RZ, 0x3c, !PT ;  /* 0x0000081025077812 */ /* 0x040fe400078e3cff */
[----:B------:R-:W-:Y:S02]  /*47e0*/  CS2R R126, SRZ ;  /* 0x00000000007e7805 */ /* 0x000fe4000001ff00 */
[C---:B------:R-:W-:Y:S01]  /*47f0*/  LOP3.LUT R8, R37.reuse, 0x820, RZ, 0x3c, !PT ;  /* 0x0000082025087812 */ /* 0x040fe200078e3cff */
[----:B------:R3:W-:Y:S01]  /*4800*/  STL [R1+0xf4], R4 ;  /* 0x0000f40401007387 */ /* 0x0007e20000100800 */
[----:B------:R-:W-:-:S02]  /*4810*/  LOP3.LUT R9, R37, 0x830, RZ, 0x3c, !PT ;  /* 0x0000083025097812 */ /* 0x000fc400078e3cff */
[----:B------:R-:W-:Y:S02]  /*4820*/  CS2R R128, SRZ ;  /* 0x0000000000807805 */ /* 0x000fe4000001ff00 */
[----:B--2---:R-:W-:Y:S02]  /*4830*/  LEA R3, R10, UR20, 0x1 ;  /* 0x000000140a037c11 */ /* 0x004fe4000f8e08ff */
[----:B------:R-:W-:Y:S02]  /*4840*/  CS2R R130, SRZ ;  /* 0x0000000000827805 */ /* 0x000fe4000001ff00 */
[C---:B------:R-:W-:Y:S02]  /*4850*/  LEA.HI R10, R38.reuse, R38, RZ, 0x1d ;  /* 0x00000026260a7211 */ /* 0x040fe400078fe8ff */
[----:B------:R-:W-:Y:S02]  /*4860*/  CS2R R132, SRZ ;  /* 0x0000000000847805 */ /* 0x000fe4000001ff00 */
[----:B-1----:R-:W-:Y:S01]  /*4870*/  LEA R5, R11, UR20, 0x1 ;  /* 0x000000140b057c11 */ /* 0x002fe2000f8e08ff */
[----:B------:R1:W-:Y:S01]  /*4880*/  STL [R1+0xf0], R3 ;  /* 0x0000f00301007387 */ /* 0x0003e20000100800 */
[C---:B------:R-:W-:Y:S01]  /*4890*/  VIADD R11, R38.reuse, 0x238 ;  /* 0x00000238260b7836 */ /* 0x040fe20000000000 */
[----:B---3--:R-:W-:Y:S01]  /*48a0*/  LEA R4, R13, UR20, 0x1 ;  /* 0x000000140d047c11 */ /* 0x008fe2000f8e08ff */
[----:B------:R-:W-:Y:S01]  /*48b0*/  VIADD R13, R38, 0x230 ;  /* 0x00000230260d7836 */ /* 0x000fe20000000000 */
[----:B------:R2:W-:Y:S01]  /*48c0*/  STL [R1+0xec], R5 ;  /* 0x0000ec0501007387 */ /* 0x0005e20000100800 */
[----:B------:R-:W-:-:S02]  /*48d0*/  CS2R R134, SRZ ;  /* 0x0000000000867805 */ /* 0x000fc4000001ff00 */
[----:B------:R-:W-:Y:S02]  /*48e0*/  CS2R R136, SRZ ;  /* 0x0000000000887805 */ /* 0x000fe4000001ff00 */
[----:B------:R-:W-:Y:S01]  /*48f0*/  CS2R R138, SRZ ;  /* 0x00000000008a7805 */ /* 0x000fe2000001ff00 */
[----:B------:R3:W-:Y:S01]  /*4900*/  STL [R1+0xe8], R4 ;  /* 0x0000e80401007387 */ /* 0x0007e20000100800 */
[----:B------:R-:W-:Y:S02]  /*4910*/  CS2R R140, SRZ ;  /* 0x00000000008c7805 */ /* 0x000fe4000001ff00 */
[----:B-1----:R-:W-:Y:S01]  /*4920*/  LEA R3, R14, UR20, 0x1 ;  /* 0x000000140e037c11 */ /* 0x002fe2000f8e08ff */
[----:B------:R-:W-:Y:S01]  /*4930*/  VIADD R14, R38, 0x228 ;  /* 0x00000228260e7836 */ /* 0x000fe20000000000 */
[----:B------:R-:W-:Y:S02]  /*4940*/  CS2R R142, SRZ ;  /* 0x00000000008e7805 */ /* 0x000fe4000001ff00 */
[----:B------:R-:W-:-:S02]  /*4950*/  CS2R R144, SRZ ;  /* 0x0000000000907805 */ /* 0x000fc4000001ff00 */
[----:B--2---:R-:W-:Y:S01]  /*4960*/  LEA R5, R15, UR20, 0x1 ;  /* 0x000000140f057c11 */ /* 0x004fe2000f8e08ff */
[----:B------:R1:W-:Y:S01]  /*4970*/  STL [R1+0xe4], R3 ;  /* 0x0000e40301007387 */ /* 0x0003e20000100800 */
[C---:B------:R-:W-:Y:S01]  /*4980*/  VIADD R15, R38.reuse, 0x220 ;  /* 0x00000220260f7836 */ /* 0x040fe20000000000 */
[----:B------:R-:W-:Y:S02]  /*4990*/  CS2R R146, SRZ ;  /* 0x0000000000927805 */ /* 0x000fe4000001ff00 */
[----:B---3--:R-:W-:Y:S01]  /*49a0*/  LEA R4, R17, UR20, 0x1 ;  /* 0x0000001411047c11 */ /* 0x008fe2000f8e08ff */
[----:B------:R2:W-:Y:S01]  /*49b0*/  STL [R1+0xe0], R5 ;  /* 0x0000e00501007387 */ /* 0x0005e20000100800 */
[----:B------:R-:W-:Y:S01]  /*49c0*/  VIADD R17, R38, 0x210 ;  /* 0x0000021026117836 */ /* 0x000fe20000000000 */
[----:B------:R-:W-:Y:S02]  /*49d0*/  CS2R R148, SRZ ;  /* 0x0000000000947805 */ /* 0x000fe4000001ff00 */
[----:B------:R-:W-:Y:S01]  /*49e0*/  CS2R R150, SRZ ;  /* 0x0000000000967805 */ /* 0x000fe2000001ff00 */
[----:B------:R3:W-:Y:S01]  /*49f0*/  STL [R1+0xdc], R4 ;  /* 0x0000dc0401007387 */ /* 0x0007e20000100800 */
[----:B------:R-:W-:-:S02]  /*4a00*/  CS2R R152, SRZ ;  /* 0x0000000000987805 */ /* 0x000fc4000001ff00 */
[----:B-1----:R-:W-:Y:S02]  /*4a10*/  LEA R3, R24, UR20, 0x1 ;  /* 0x0000001418037c11 */ /* 0x002fe4000f8e08ff */
[----:B------:R-:W-:Y:S02]  /*4a20*/  CS2R R154, SRZ ;  /* 0x00000000009a7805 */ /* 0x000fe4000001ff00 */
[----:B------:R-:W-:Y:S02]  /*4a30*/  CS2R R156, SRZ ;  /* 0x00000000009c7805 */ /* 0x000fe4000001ff00 */
[----:B------:R-:W-:Y:S02]  /*4a40*/  CS2R R158, SRZ ;  /* 0x00000000009e7805 */ /* 0x000fe4000001ff00 */
[----:B--2---:R-:W-:Y:S01]  /*4a50*/  LOP3.LUT R5, R37, 0x30, RZ, 0x3c, !PT ;  /* 0x0000003025057812 */ /* 0x004fe200078e3cff */
[----:B------:R1:W-:Y:S01]  /*4a60*/  STL [R1+0xd8], R3 ;  /* 0x0000d80301007387 */ /* 0x0003e20000100800 */
[----:B------:R-:W-:-:S02]  /*4a70*/  CS2R R172, SRZ ;  /* 0x0000000000ac7805 */ /* 0x000fc4000001ff00 */
[----:B------:R-:W-:Y:S02]  /*4a80*/  CS2R R174, SRZ ;  /* 0x0000000000ae7805 */ /* 0x000fe4000001ff00 */
[----:B---3--:R-:W-:Y:S01]  /*4a90*/  LOP3.LUT R4, R37, 0x20, RZ, 0x3c, !PT ;  /* 0x0000002025047812 */ /* 0x008fe200078e3cff */
[----:B------:R-:W-:Y:S01]  /*4aa0*/  STL [R1+0x18c], R18 ;  /* 0x00018c1201007387 */ /* 0x000fe20000100800 */
[----:B------:R-:W-:Y:S02]  /*4ab0*/  CS2R R104, SRZ ;  /* 0x0000000000687805 */ /* 0x000fe4000001ff00 */
[----:B------:R-:W-:Y:S02]  /*4ac0*/  CS2R R106, SRZ ;  /* 0x00000000006a7805 */ /* 0x000fe4000001ff00 */
[----:B------:R-:W-:Y:S01]  /*4ad0*/  LEA R4, R4, UR36, 0x1 ;  /* 0x0000002404047c11 */ /* 0x000fe2000f8e08ff */
[----:B------:R-:W-:Y:S01]  /*4ae0*/  STL [R1+0x188], R17 ;  /* 0x0001881101007387 */ /* 0x000fe20000100800 */
[----:B------:R-:W-:-:S02]  /*4af0*/  CS2R R52, SRZ ;  /* 0x0000000000347805 */ /* 0x000fc4000001ff00 */
[----:B-1----:R-:W-:Y:S02]  /*4b00*/  LOP3.LUT R3, R37, 0x10, RZ, 0x3c, !PT ;  /* 0x0000001025037812 */ /* 0x002fe400078e3cff */
[----:B------:R-:W-:Y:S01]  /*4b10*/  CS2R R54, SRZ ;  /* 0x0000000000367805 */ /* 0x000fe2000001ff00 */
[----:B------:R-:W-:Y:S01]  /*4b20*/  STL [R1+0x184], R16 ;  /* 0x0001841001007387 */ /* 0x000fe20000100800 */
[----:B------:R-:W-:Y:S02]  /*4b30*/  CS2R R48, SRZ ;  /* 0x0000000000307805 */ /* 0x000fe4000001ff00 */
[----:B------:R-:W-:Y:S02]  /*4b40*/  LEA R19, R3, UR36, 0x1 ;  /* 0x0000002403137c11 */ /* 0x000fe4000f8e08ff */
[----:B------:R-:W-:Y:S01]  /*4b50*/  CS2R R50, SRZ ;  /* 0x0000000000327805 */ /* 0x000fe2000001ff00 */
[----:B------:R-:W-:Y:S01]  /*4b60*/  STL [R1+0x180], R15 ;  /* 0x0001800f01007387 */ /* 0x000fe20000100800 */
[----:B------:R-:W-:-:S02]  /*4b70*/  LEA R3, R5, UR36, 0x1 ;  /* 0x0000002405037c11 */ /* 0x000fc4000f8e08ff */
[----:B------:R-:W-:Y:S02]  /*4b80*/  CS2R R168, SRZ ;  /* 0x0000000000a87805 */ /* 0x000fe4000001ff00 */
[----:B------:R-:W-:Y:S01]  /*4b90*/  LEA R5, R8, UR36, 0x1 ;  /* 0x0000002408057c11 */ /* 0x000fe2000f8e08ff */
[----:B------:R-:W-:Y:S01]  /*4ba0*/  STL [R1+0x17c], R14 ;  /* 0x00017c0e01007387 */ /* 0x000fe20000100800 */
[----:B------:R-:W-:Y:S02]  /*4bb0*/  SHF.R.U32.HI R8, RZ, 0x3, R15 ;  /* 0x00000003ff087819 */ /* 0x000fe4000001160f */
[----:B------:R-:W-:Y:S02]  /*4bc0*/  CS2R R170, SRZ ;  /* 0x0000000000aa7805 */ /* 0x000fe4000001ff00 */
[----:B------:R-:W-:Y:S01]  /*4bd0*/  CS2R R60, SRZ ;  /* 0x00000000003c7805 */ /* 0x000fe2000001ff00 */
[----:B------:R-:W-:Y:S01]  /*4be0*/  STL [R1+0x178], R13 ;  /* 0x0001780d01007387 */ /* 0x000fe20000100800 */
[----:B------:R-:W-:-:S02]  /*4bf0*/  LOP3.LUT R8, R8, 0xf8, RZ, 0xc0, !PT ;  /* 0x000000f808087812 */ /* 0x000fc400078ec0ff */
[----:B------:R-:W-:Y:S02]  /*4c00*/  CS2R R62, SRZ ;  /* 0x00000000003e7805 */ /* 0x000fe4000001ff00 */
[----:B------:R-:W-:Y:S01]  /*4c10*/  CS2R R64, SRZ ;  /* 0x0000000000407805 */ /* 0x000fe2000001ff00 */
[----:B------:R1:W-:Y:S01]  /*4c20*/  STL [R1+0x174], R11 ;  /* 0x0001740b01007387 */ /* 0x0003e20000100800 */
[----:B------:R-:W-:Y:S01]  /*4c30*/  CS2R R66, SRZ ;  /* 0x0000000000427805 */ /* 0x000fe2000001ff00 */
[----:B------:R-:W-:Y:S01]  /*4c40*/  IMAD.IADD R8, R38, 0x1, R8 ;  /* 0x0000000126087824 */ /* 0x000fe200078e0208 */
[----:B------:R-:W-:Y:S01]  /*4c50*/  CS2R R56, SRZ ;  /* 0x0000000000387805 */ /* 0x000fe2000001ff00 */
[----:B------:R-:W-:Y:S01]  /*4c60*/  STL [R1+0x128], R19 ;  /* 0x0001281301007387 */ /* 0x000fe20000100800 */
[----:B------:R-:W-:Y:S02]  /*4c70*/  CS2R R58, SRZ ;  /* 0x00000000003a7805 */ /* 0x000fe4000001ff00 */
[----:B------:R-:W-:-:S02]  /*4c80*/  CS2R R68, SRZ ;  /* 0x0000000000447805 */ /* 0x000fc4000001ff00 */
[----:B------:R-:W-:Y:S01]  /*4c90*/  CS2R R70, SRZ ;  /* 0x0000000000467805 */ /* 0x000fe2000001ff00 */
[----:B------:R-:W-:Y:S01]  /*4ca0*/  STL [R1+0x190], R12 ;  /* 0x0001900c01007387 */ /* 0x000fe20000100800 */
[----:B------:R-:W-:Y:S02]  /*4cb0*/  CS2R R72, SRZ ;  /* 0x0000000000487805 */ /* 0x000fe4000001ff00 */
[----:B-1----:R-:W-:Y:S02]  /*4cc0*/  SHF.R.U32.HI R11, RZ, 0x3, R11 ;  /* 0x00000003ff0b7819 */ /* 0x002fe4000001160b */
[----:B------:R-:W-:Y:S01]  /*4cd0*/  CS2R R74, SRZ ;  /* 0x00000000004a7805 */ /* 0x000fe2000001ff00 */
[----:B------:R1:W-:Y:S01]  /*4ce0*/  STL [R1+0x124], R4 ;  /* 0x0001240401007387 */ /* 0x0003e20000100800 */
[----:B------:R-:W-:Y:S02]  /*4cf0*/  CS2R R84, SRZ ;  /* 0x0000000000547805 */ /* 0x000fe4000001ff00 */
[----:B------:R-:W-:-:S02]  /*4d00*/  LOP3.LUT R11, R11, 0xf8, RZ, 0xc0, !PT ;  /* 0x000000f80b0b7812 */ /* 0x000fc400078ec0ff */
[----:B------:R-:W-:Y:S01]  /*4d10*/  CS2R R86, SRZ ;  /* 0x0000000000567805 */ /* 0x000fe2000001ff00 */
[----:B------:R2:W-:Y:S01]  /*4d20*/  STL [R1+0x120], R3 ;  /* 0x0001200301007387 */ /* 0x0005e20000100800 */
[----:B------:R-:W-:Y:S02]  /*4d30*/  CS2R R80, SRZ ;  /* 0x0000000000507805 */ /* 0x000fe4000001ff00 */
[----:B------:R-:W-:Y:S01]  /*4d40*/  CS2R R82, SRZ ;  /* 0x0000000000527805 */ /* 0x000fe2000001ff00 */
[----:B------:R-:W-:Y:S01]  /*4d50*/  IMAD.IADD R11, R38, 0x1, R11 ;  /* 0x00000001260b7824 */ /* 0x000fe200078e020b */
[----:B------:R-:W-:Y:S02]  /*4d60*/  CS2R R76, SRZ ;  /* 0x00000000004c7805 */ /* 0x000fe4000001ff00 */
[----:B------:R-:W-:Y:S02]  /*4d70*/  CS2R R78, SRZ ;  /* 0x00000000004e7805 */ /* 0x000fe4000001ff00 */
[----:B-1----:R-:W-:-:S02]  /*4d80*/  LEA R4, R6, UR36, 0x1 ;  /* 0x0000002406047c11 */ /* 0x002fc4000f8e08ff */
[----:B------:R-:W-:Y:S02]  /*4d90*/  CS2R R92, SRZ ;  /* 0x00000000005c7805 */ /* 0x000fe4000001ff00 */
[----:B------:R-:W-:Y:S02]  /*4da0*/  SHF.R.U32.HI R6, RZ, 0x3, R17 ;  /* 0x00000003ff067819 */ /* 0x000fe40000011611 */
[----:B------:R-:W-:Y:S02]  /*4db0*/  CS2R R94, SRZ ;  /* 0x00000000005e7805 */ /* 0x000fe4000001ff00 */
[----:B--2---:R-:W-:Y:S01]  /*4dc0*/  LEA R3, R7, UR36, 0x1 ;  /* 0x0000002407037c11 */ /* 0x004fe2000f8e08ff */
[----:B------:R1:W-:Y:S01]  /*4dd0*/  STL [R1+0x11c], R4 ;  /* 0x00011c0401007387 */ /* 0x0003e20000100800 */
[----:B------:R-:W-:Y:S02]  /*4de0*/  SHF.R.U32.HI R7, RZ, 0x3, R16 ;  /* 0x00000003ff077819 */ /* 0x000fe40000011610 */
[----:B------:R-:W-:-:S02]  /*4df0*/  CS2R R96, SRZ ;  /* 0x0000000000607805 */ /* 0x000fc4000001ff00 */
[----:B------:R-:W-:Y:S01]  /*4e00*/  LOP3.LUT R6, R6, 0xf8, RZ, 0xc0, !PT ;  /* 0x000000f806067812 */ /* 0x000fe200078ec0ff */
[----:B------:R2:W-:Y:S01]  /*4e10*/  STL [R1+0x118], R3 ;  /* 0x0001180301007387 */ /* 0x0005e20000100800 */
[----:B------:R-:W-:Y:S02]  /*4e20*/  LOP3.LUT R7, R7, 0xf8, RZ, 0xc0, !PT ;  /* 0x000000f807077812 */ /* 0x000fe400078ec0ff */
[----:B------:R-:W-:Y:S02]  /*4e30*/  CS2R R98, SRZ ;  /* 0x0000000000627805 */ /* 0x000fe4000001ff00 */
[----:B------:R-:W-:Y:S01]  /*4e40*/  CS2R R88, SRZ ;  /* 0x0000000000587805 */ /* 0x000fe2000001ff00 */
[----:B------:R3:W-:Y:S01]  /*4e50*/  STL [R1+0x114], R5 ;  /* 0x0001140501007387 */ /* 0x0007e20000100800 */
[C---:B------:R-:W-:Y:S01]  /*4e60*/  IMAD.IADD R6, R38.reuse, 0x1, R6 ;  /* 0x0000000126067824 */ /* 0x040fe200078e0206 */
[----:B-1----:R-:W-:Y:S01]  /*4e70*/  LEA R4, R9, UR36, 0x1 ;  /* 0x0000002409047c11 */ /* 0x002fe2000f8e08ff */
[----:B------:R-:W-:Y:S01]  /*4e80*/  IMAD.IADD R7, R38, 0x1, R7 ;  /* 0x0000000126077824 */ /* 0x000fe200078e0207 */
[----:B------:R-:W-:-:S02]  /*4e90*/  SHF.R.U32.HI R9, RZ, 0x3, R14 ;  /* 0x00000003ff097819 */ /* 0x000fc4000001160e */
[----:B------:R-:W-:Y:S02]  /*4ea0*/  CS2R R90, SRZ ;  /* 0x00000000005a7805 */ /* 0x000fe4000001ff00 */
[----:B--2---:R-:W-:Y:S01]  /*4eb0*/  LEA R3, R10, UR20, 0x1 ;  /* 0x000000140a037c11 */ /* 0x004fe2000f8e08ff */
[----:B------:R1:W-:Y:S01]  /*4ec0*/  STL [R1+0x110], R4 ;  /* 0x0001100401007387 */ /* 0x0003e20000100800 */
[----:B------:R-:W-:Y:S01]  /*4ed0*/  SHF.R.U32.HI R10, RZ, 0x3, R13 ;  /* 0x00000003ff0a7819 */ /* 0x000fe2000001160d */
[----:B------:R-:W-:Y:S01]  /*4ee0*/  ULDC.64 UR18, c[0x0][0x238] ;  /* 0x00008e0000127ab9 */ /* 0x000fe20000000a00 */
[----:B---3--:R-:W-:Y:S01]  /*4ef0*/  SHF.R.U32.HI R5, RZ, 0x3, R18 ;  /* 0x00000003ff057819 */ /* 0x008fe20000011612 */
[----:B------:R-:W-:Y:S01]  /*4f00*/  ULDC.64 UR16, c[0x0][0x228] ;  /* 0x00008a0000107ab9 */ /* 0x000fe20000000a00 */
[----:B------:R-:W-:Y:S01]  /*4f10*/  LOP3.LUT R9, R9, 0xf8, RZ, 0xc0, !PT ;  /* 0x000000f809097812 */ /* 0x000fe200078ec0ff */
[----:B------:R-:W-:Y:S01]  /*4f20*/  UMOV UR24, 0x2 ;  /* 0x0000000200187882 */ /* 0x000fe20000000000 */
[----:B------:R-:W-:Y:S01]  /*4f30*/  LOP3.LUT R5, R5, 0xf8, RZ, 0xc0, !PT ;  /* 0x000000f805057812 */ /* 0x000fe200078ec0ff */
[----:B------:R-:W-:Y:S01]  /*4f40*/  UMOV UR23, 0xffffffff ;  /* 0xffffffff00177882 */ /* 0x000fe20000000000 */
[----:B------:R-:W-:Y:S01]  /*4f50*/  LOP3.LUT R10, R10, 0xf8, RZ, 0xc0, !PT ;  /* 0x000000f80a0a7812 */ /* 0x000fe200078ec0ff */
[----:B------:R-:W-:Y:S01]  /*4f60*/  IMAD.IADD R9, R38, 0x1, R9 ;  /* 0x0000000126097824 */ /* 0x000fe200078e0209 */
[----:B-1----:R-:W-:Y:S01]  /*4f70*/  LEA.HI R4, R12, R38, RZ, 0x1d ;  /* 0x000000260c047211 */ /* 0x002fe200078fe8ff */
[----:B------:R-:W-:Y:S01]  /*4f80*/  IMAD.IADD R5, R38, 0x1, R5 ;  /* 0x0000000126057824 */ /* 0x000fe200078e0205 */
[----:B------:R-:W-:Y:S01]  /*4f90*/  LEA R6, R6, UR20, 0x1 ;  /* 0x0000001406067c11 */ /* 0x000fe2000f8e08ff */
[----:B------:R-:W-:Y:S01]  /*4fa0*/  IMAD.IADD R10, R38, 0x1, R10 ;  /* 0x00000001260a7824 */ /* 0x000fe200078e020a */
[----:B------:R-:W-:Y:S01]  /*4fb0*/  LEA R4, R4, UR20, 0x1 ;  /* 0x0000001404047c11 */ /* 0x000fe2000f8e08ff */
[----:B------:R-:W-:Y:S01]  /*4fc0*/  UMOV UR6, URZ ;  /* 0x0000003f00067c82 */ /* 0x000fe20008000000 */
[----:B------:R-:W-:Y:S01]  /*4fd0*/  UMOV UR4, URZ ;  /* 0x0000003f00047c82 */ /* 0x000fe20008000000 */
[----:B------:R-:W-:Y:S01]  /*4fe0*/  UMOV UR34, 0xc0 ;  /* 0x000000c000227882 */ /* 0x000fe20000000000 */
[----:B------:R-:W-:Y:S01]  /*4ff0*/  UMOV UR5, URZ ;  /* 0x0000003f00057c82 */ /* 0x000fe20008000000 */
[----:B------:R1:W-:Y:S01]  /*5000*/  STL [R1+0x88], R4 ;  /* 0x0000880401007387 */ /* 0x0003e20000100800 */
[----:B------:R-:W-:-:S02]  /*5010*/  UIMAD.WIDE UR16, UR26, 0x2, UR16 ;  /* 0x000000021a1078a5 */ /* 0x000fc4000f8e0210 */
[----:B------:R-:W-:Y:S01]  /*5020*/  UIMAD.WIDE UR18, UR30, 0x2, UR18 ;  /* 0x000000021e1278a5 */ /* 0x000fe2000f8e0212 */
[----:B------:R-:W-:Y:S01]  /*5030*/  ULDC UR31, c[0x0][0x248] ;  /* 0x00009200001f7ab9 */ /* 0x000fe20000000800 */
[----:B-1----:R-:W-:Y:S02]  /*5040*/  LEA R4, R5, UR20, 0x1 ;  /* 0x0000001405047c11 */ /* 0x002fe4000f8e08ff */
[----:B------:R-:W-:-:S03]  /*5050*/  LEA R5, R7, UR20, 0x1 ;  /* 0x0000001407057c11 */ /* 0x000fc6000f8e08ff */
[----:B------:R1:W-:Y:S04]  /*5060*/  STL [R1+0x84], R4 ;  /* 0x0000840401007387 */ /* 0x0003e80000100800 */
[----:B------:R2:W-:Y:S04]  /*5070*/  STL [R1+0x80], R6 ;  /* 0x0000800601007387 */ /* 0x0005e80000100800 */
[----:B------:R3:W-:Y:S01]  /*5080*/  STL [R1+0x7c], R5 ;  /* 0x00007c0501007387 */ /* 0x0007e20000100800 */
[----:B-1----:R-:W-:Y:S02]  /*5090*/  LEA R4, R8, UR20, 0x1 ;  /* 0x0000001408047c11 */ /* 0x002fe4000f8e08ff */
[----:B--2---:R-:W-:-:S03]  /*50a0*/  LEA R6, R9, UR20, 0x1 ;  /* 0x0000001409067c11 */ /* 0x004fc6000f8e08ff */
[----:B------:R1:W-:Y:S01]  /*50b0*/  STL [R1+0x78], R4 ;  /* 0x0000780401007387 */ /* 0x0003e20000100800 */
[----:B---3--:R-:W-:-:S03]  /*50c0*/  LEA R5, R10, UR20, 0x1 ;  /* 0x000000140a057c11 */ /* 0x008fc6000f8e08ff */
[----:B------:R-:W-:Y:S04]  /*50d0*/  STL [R1+0x74], R6 ;  /* 0x0000740601007387 */ /* 0x000fe80000100800 */
[----:B------:R-:W-:Y:S01]  /*50e0*/  STL [R1+0x70], R5 ;  /* 0x0000700501007387 */ /* 0x000fe20000100800 */
[----:B-1----:R-:W-:-:S05]  /*50f0*/  LEA R4, R11, UR20, 0x1 ;  /* 0x000000140b047c11 */ /* 0x002fca000f8e08ff */
[----:B------:R1:W-:Y:S02]  /*5100*/  STL [R1+0x6c], R4 ;  /* 0x00006c0401007387 */ /* 0x0003e40000100800 */
[----:B-1----:R-:W-:-:S05]  /*5110*/  LEA R4, R37, UR36, 0x1 ;  /* 0x0000002425047c11 */ /* 0x002fca000f8e08ff */
[----:B------:R1:W-:Y:S02]  /*5120*/  STL [R1+0x12c], R4 ;  /* 0x00012c0401007387 */ /* 0x0003e40000100800 */
.L_x_2:
[----:B-1----:R-:W1:Y:S01]  /*5130*/  S2R R4, SR_TID.X ;  /* 0x0000000000047919 */ /* 0x002e620000002100 */
[----:B------:R-:W-:Y:S01]  /*5140*/  UIMAD.WIDE UR26, UR5, 0x2, UR18 ;  /* 0x00000002051a78a5 */ /* 0x000fe2000f8e0212 */
[----:B------:R-:W-:Y:S01]  /*5150*/  IMAD.U32 R7, RZ, RZ, UR32 ;  /* 0x00000020ff077e24 */ /* 0x000fe2000f8e00ff */
[----:B------:R-:W-:Y:S01]  /*5160*/  USHF.R.S32.HI UR30, URZ, 0x1f, UR34 ;  /* 0x0000001f3f1e7899 */ /* 0x000fe20008011422 */
[----:B------:R-:W2:Y:S01]  /*5170*/  S2R R8, SR_TID.X ;  /* 0x0000000000087919 */ /* 0x000ea20000002100 */
[C---:B------:R-:W-:Y:S01]  /*5180*/  IMAD.SHL.U32 R194, R252.reuse, 0x2, RZ ;  /* 0x00000002fcc27824 */ /* 0x040fe200078e00ff */
[----:B------:R-:W-:Y:S01]  /*5190*/  UISETP.GT.AND UP1, UPT, UR34, -0x1, UPT ;  /* 0xffffffff2200788c */ /* 0x000fe2000bf24270 */
[----:B------:R-:W-:Y:S01]  /*51a0*/  SHF.L.U64.HI R24, R252, 0x1, R7 ;  /* 0x00000001fc187819 */ /* 0x000fe20000010207 */
[----:B------:R-:W3:Y:S01]  /*51b0*/  S2R R38, SR_TID.X ;  /* 0x0000000000267919 */ /* 0x000ee20000002100 */
[----:B------:R-:W-:Y:S01]  /*51c0*/  LOP3.LUT R2, R2, 0xffffdfff, RZ, 0xc0, !PT ;  /* 0xffffdfff02027812 */ /* 0x000fe200078ec0ff */
[----:B------:R-:W4:Y:S01]  /*51d0*/  S2R R11, SR_TID.X ;  /* 0x00000000000b7919 */ /* 0x000f220000002100 */
[----:B------:R-:W4:Y:S01]  /*51e0*/  S2R R16, SR_TID.X ;  /* 0x0000000000107919 */ /* 0x000f220000002100 */
[----:B------:R-:W-:Y:S01]  /*51f0*/  STL [R1+0x290], R252 ;  /* 0x000290fc01007387 */ /* 0x000fe20000100800 */
[----:B------:R-:W-:-:S02]  /*5200*/  F2FP.BF16.F32.PACK_AB R41, R175, R174 ;  /* 0x000000aeaf29723e */ /* 0x000fc400000010ff */
[----:B------:R-:W-:Y:S02]  /*5210*/  F2FP.BF16.F32.PACK_AB R45, R55, R54 ;  /* 0x00000036372d723e */ /* 0x000fe400000010ff */
[----:B------:R-:W-:Y:S02]  /*5220*/  F2FP.BF16.F32.PACK_AB R46, R49, R48 ;  /* 0x00000030312e723e */ /* 0x000fe400000010ff */
[----:B------:R-:W-:Y:S02]  /*5230*/  F2FP.BF16.F32.PACK_AB R44, R53, R52 ;  /* 0x00000034352c723e */ /* 0x000fe400000010ff */
[----:B------:R-:W-:Y:S02]  /*5240*/  F2FP.BF16.F32.PACK_AB R47, R51, R50 ;  /* 0x00000032332f723e */ /* 0x000fe400000010ff */
[----:B------:R-:W-:Y:S02]  /*5250*/  F2FP.BF16.F32.PACK_AB R100, R169, R168 ;  /* 0x000000a8a964723e */ /* 0x000fe400000010ff */
[----:B-1----:R-:W-:-:S02]  /*5260*/  SHF.R.U32.HI R4, RZ, 0x3, R4 ;  /* 0x00000003ff047819 */ /* 0x002fc40000011604 */
[----:B------:R-:W-:Y:S02]  /*5270*/  F2FP.BF16.F32.PACK_AB R101, R171, R170 ;  /* 0x000000aaab65723e */ /* 0x000fe400000010ff */
[----:B------:R-:W-:Y:S02]  /*5280*/  SGXT.U32 R4, R4, 0x3 ;  /* 0x000000030404781a */ /* 0x000fe40000000000 */
[----:B--2---:R-:W-:Y:S02]  /*5290*/  SHF.R.U32.HI R6, RZ, 0x3, R8 ;  /* 0x00000003ff067819 */ /* 0x004fe40000011608 */
[----:B---3--:R-:W-:Y:S02]  /*52a0*/  SHF.R.U32.HI R40, RZ, 0x3, R38 ;  /* 0x00000003ff287819 */ /* 0x008fe40000011626 */
[----:B------:R-:W-:Y:S02]  /*52b0*/  LOP3.LUT R4, R4, 0x8, RZ, 0xfc, !PT ;  /* 0x0000000804047812 */ /* 0x000fe400078efcff */
[----:B------:R-:W-:-:S02]  /*52c0*/  SGXT.U32 R6, R6, 0x3 ;  /* 0x000000030606781a */ /* 0x000fc40000000000 */
[----:B------:R-:W-:Y:S02]  /*52d0*/  SHF.R.U32.HI R8, RZ, 0x3, R8 ;  /* 0x00000003ff087819 */ /* 0x000fe40000011608 */
[----:B------:R-:W-:Y:S02]  /*52e0*/  SGXT.U32 R40, R40, 0x3 ;  /* 0x000000032828781a */ /* 0x000fe40000000000 */
[----:B------:R-:W-:Y:S02]  /*52f0*/  LOP3.LUT R4, R4, 0x40, RZ, 0xfc, !PT ;  /* 0x0000004004047812 */ /* 0x000fe400078efcff */
[C---:B------:R-:W-:Y:S02]  /*5300*/  LOP3.LUT R9, R6.reuse, 0x10, RZ, 0xfc, !PT ;  /* 0x0000001006097812 */ /* 0x040fe400078efcff */
[----:B------:R-:W-:Y:S01]  /*5310*/  LOP3.LUT R6, R6, 0x10, RZ, 0xfc, !PT ;  /* 0x0000001006067812 */ /* 0x000fe200078efcff */
[----:B------:R-:W-:Y:S01]  /*5320*/  IMAD.SHL.U32 R4, R4, 0x100, RZ ;  /* 0x0000010004047824 */ /* 0x000fe200078e00ff */
[----:B------:R-:W-:-:S02]  /*5330*/  SGXT.U32 R8, R8, 0x3 ;  /* 0x000000030808781a */ /* 0x000fc40000000000 */
[----:B------:R-:W-:Y:S02]  /*5340*/  LOP3.LUT R39, R40, 0x8, RZ, 0xfc, !PT ;  /* 0x0000000828277812 */ /* 0x000fe400078efcff */
[----:B------:R-:W-:Y:S02]  /*5350*/  LOP3.LUT R6, R6, 0x40, RZ, 0xfc, !PT ;  /* 0x0000004006067812 */ /* 0x000fe400078efcff */
[----:B------:R-:W-:Y:S02]  /*5360*/  LOP3.LUT R12, R8, 0x18, RZ, 0xfc, !PT ;  /* 0x00000018080c7812 */ /* 0x000fe400078efcff */
[----:B------:R-:W-:Y:S01]  /*5370*/  LOP3.LUT R5, R39, 0x40, RZ, 0xfc, !PT ;  /* 0x0000004027057812 */ /* 0x000fe200078efcff */
[----:B------:R-:W-:Y:S01]  /*5380*/  IMAD.SHL.U32 R6, R6, 0x100, RZ ;  /* 0x0000010006067824 */ /* 0x000fe200078e00ff */
[----:B------:R-:W-:Y:S02]  /*5390*/  LOP3.LUT R8, R8, 0x18, RZ, 0xfc, !PT ;  /* 0x0000001808087812 */ /* 0x000fe400078efcff */
[----:B------:R-:W-:-:S02]  /*53a0*/  SHF.L.U64.HI R5, R5, 0x8, RZ ;  /* 0x0000000805057819 */ /* 0x000fc400000102ff */
[----:B------:R-:W-:Y:S02]  /*53b0*/  IADD3 R4, P1, P5, R194, UR26, R4 ;  /* 0x0000001ac2047c10 */ /* 0x000fe4000fd3e004 */
[----:B------:R-:W-:Y:S02]  /*53c0*/  LOP3.LUT R8, R8, 0x40, RZ, 0xfc, !PT ;  /* 0x0000004008087812 */ /* 0x000fe400078efcff */
[----:B------:R-:W-:Y:S02]  /*53d0*/  LOP3.LUT R9, R9, 0x40, RZ, 0xfc, !PT ;  /* 0x0000004009097812 */ /* 0x000fe400078efcff */
[----:B------:R-:W-:Y:S01]  /*53e0*/  IADD3.X R5, R24, UR27, R5, P1, P5 ;  /* 0x0000001b18057c10 */ /* 0x000fe20008fea405 */
[----:B------:R-:W-:Y:S01]  /*53f0*/  IMAD.SHL.U32 R8, R8, 0x100, RZ ;  /* 0x0000010008087824 */ /* 0x000fe200078e00ff */
[----:B------:R-:W-:Y:S02]  /*5400*/  SHF.L.U64.HI R9, R9, 0x8, RZ ;  /* 0x0000000809097819 */ /* 0x000fe400000102ff */
[----:B------:R-:W-:-:S02]  /*5410*/  IADD3 R6, P1, P5, R194, UR26, R6 ;  /* 0x0000001ac2067c10 */ /* 0x000fc4000fd3e006 */
[----:B------:R-:W-:Y:S02]  /*5420*/  LOP3.LUT R12, R12, 0x40, RZ, 0xfc, !PT ;  /* 0x000000400c0c7812 */ /* 0x000fe400078efcff */
[----:B----4-:R-:W-:Y:S02]  /*5430*/  SHF.R.U32.HI R10, RZ, 0x3, R11 ;  /* 0x00000003ff0a7819 */ /* 0x010fe4000001160b */
[----:B------:R-:W-:Y:S02]  /*5440*/  IADD3.X R7, R24, UR27, R9, P1, P5 ;  /* 0x0000001b18077c10 */ /* 0x000fe40008fea409 */
[----:B------:R-:W-:Y:S02]  /*5450*/  SHF.L.U64.HI R12, R12, 0x8, RZ ;  /* 0x000000080c0c7819 */ /* 0x000fe400000102ff */
[----:B------:R-:W-:Y:S02]  /*5460*/  IADD3 R8, P1, P5, R194, UR26, R8 ;  /* 0x0000001ac2087c10 */ /* 0x000fe4000fd3e008 */
[----:B------:R-:W-:-:S02]  /*5470*/  SGXT.U32 R10, R10, 0x3 ;  /* 0x000000030a0a781a */ /* 0x000fc40000000000 */
[----:B------:R-:W-:Y:S02]  /*5480*/  IADD3.X R9, R24, UR27, R12, P1, P5 ;  /* 0x0000001b18097c10 */ /* 0x000fe40008fea40c */
[C---:B------:R-:W-:Y:S02]  /*5490*/  LOP3.LUT R12, R10.reuse, 0x28, RZ, 0xfc, !PT ;  /* 0x000000280a0c7812 */ /* 0x040fe400078efcff */
[C---:B------:R-:W-:Y:S02]  /*54a0*/  LOP3.LUT R13, R10.reuse, 0x20, RZ, 0xfc, !PT ;  /* 0x000000200a0d7812 */ /* 0x040fe400078efcff */
[----:B------:R-:W-:Y:S02]  /*54b0*/  LOP3.LUT R10, R10, 0x20, RZ, 0xfc, !PT ;  /* 0x000000200a0a7812 */ /* 0x000fe400078efcff */
[----:B------:R-:W-:Y:S02]  /*54c0*/  SHF.R.U32.HI R15, RZ, 0x3, R11 ;  /* 0x00000003ff0f7819 */ /* 0x000fe4000001160b */
[----:B------:R-:W-:-:S02]  /*54d0*/  LOP3.LUT R10, R10, 0x40, RZ, 0xfc, !PT ;  /* 0x000000400a0a7812 */ /* 0x000fc400078efcff */
[----:B------:R-:W-:Y:S02]  /*54e0*/  SGXT.U32 R15, R15, 0x3 ;  /* 0x000000030f0f781a */ /* 0x000fe40000000000 */
[----:B------:R-:W-:Y:S01]  /*54f0*/  SHF.R.U32.HI R17, RZ, 0x3, R16 ;  /* 0x00000003ff117819 */ /* 0x000fe20000011610 */
[----:B------:R-:W-:Y:S01]  /*5500*/  IMAD.SHL.U32 R10, R10, 0x100, RZ ;  /* 0x000001000a0a7824 */ /* 0x000fe200078e00ff */
[----:B------:R-:W-:Y:S02]  /*5510*/  LOP3.LUT R12, R12, 0x40, RZ, 0xfc, !PT ;  /* 0x000000400c0c7812 */ /* 0x000fe400078efcff */
[----:B------:R-:W-:Y:S02]  /*5520*/  LOP3.LUT R13, R13, 0x40, RZ, 0xfc, !PT ;  /* 0x000000400d0d7812 */ /* 0x000fe400078efcff */
[C---:B------:R-:W-:Y:S01]  /*5530*/  LOP3.LUT R14, R15.reuse, 0x30, RZ, 0xfc, !PT ;  /* 0x000000300f0e7812 */ /* 0x040fe200078efcff */
[----:B------:R-:W-:Y:S01]  /*5540*/  IMAD.SHL.U32 R12, R12, 0x100, RZ ;  /* 0x000001000c0c7824 */ /* 0x000fe200078e00ff */
[----:B------:R-:W-:-:S02]  /*5550*/  LOP3.LUT R15, R15, 0x28, RZ, 0xfc, !PT ;  /* 0x000000280f0f7812 */ /* 0x000fc400078efcff */
[----:B------:R-:W-:Y:S02]  /*5560*/  SGXT.U32 R17, R17, 0x3 ;  /* 0x000000031111781a */ /* 0x000fe40000000000 */
[----:B------:R-:W-:Y:S02]  /*5570*/  SHF.L.U64.HI R13, R13, 0x8, RZ ;  /* 0x000000080d0d7819 */ /* 0x000fe400000102ff */
[----:B------:R-:W-:Y:S02]  /*5580*/  IADD3 R10, P1, P5, R194, UR26, R10 ;  /* 0x0000001ac20a7c10 */ /* 0x000fe4000fd3e00a */
[----:B------:R-:W-:Y:S02]  /*5590*/  LOP3.LUT R14, R14, 0x40, RZ, 0xfc, !PT ;  /* 0x000000400e0e7812 */ /* 0x000fe400078efcff */
[----:B------:R-:W-:Y:S02]  /*55a0*/  LOP3.LUT R15, R15, 0x40, RZ, 0xfc, !PT ;  /* 0x000000400f0f7812 */ /* 0x000fe400078efcff */
[C---:B------:R-:W-:Y:S01]  /*55b0*/  LOP3.LUT R18, R17.reuse, 0x38, RZ, 0xfc, !PT ;  /* 0x0000003811127812 */ /* 0x040fe200078efcff */
[----:B------:R-:W-:Y:S01]  /*55c0*/  IMAD.SHL.U32 R14, R14, 0x100, RZ ;  /* 0x000001000e0e7824 */ /* 0x000fe200078e00ff */
[----:B------:R-:W-:-:S02]  /*55d0*/  LOP3.LUT R16, R17, 0x38, RZ, 0xfc, !PT ;  /* 0x0000003811107812 */ /* 0x000fc400078efcff */
[----:B------:R-:W-:Y:S02]  /*55e0*/  LOP3.LUT R17, R17, 0x30, RZ, 0xfc, !PT ;  /* 0x0000003011117812 */ /* 0x000fe400078efcff */
[----:B------:R-:W-:Y:S02]  /*55f0*/  IADD3.X R11, R24, UR27, R13, P1, P5 ;  /* 0x0000001b180b7c10 */ /* 0x000fe40008fea40d */
[----:B------:R-:W-:Y:S02]  /*5600*/  IADD3 R12, P1, P5, R194, UR26, R12 ;  /* 0x0000001ac20c7c10 */ /* 0x000fe4000fd3e00c */
[----:B------:R-:W-:Y:S02]  /*5610*/  SHF.L.U64.HI R15, R15, 0x8, RZ ;  /* 0x000000080f0f7819 */ /* 0x000fe400000102ff */
[----:B------:R-:W-:Y:S02]  /*5620*/  LOP3.LUT R16, R16, 0x40, RZ, 0xfc, !PT ;  /* 0x0000004010107812 */ /* 0x000fe400078efcff */
[----:B------:R-:W-:-:S02]  /*5630*/  LOP3.LUT R17, R17, 0x40, RZ, 0xfc, !PT ;  /* 0x0000004011117812 */ /* 0x000fc400078efcff */
[----:B------:R-:W-:Y:S01]  /*5640*/  SHF.R.U32.HI R37, RZ, 0x3, R38 ;  /* 0x00000003ff257819 */ /* 0x000fe20000011626 */
[----:B------:R-:W-:Y:S01]  /*5650*/  IMAD.SHL.U32 R16, R16, 0x100, RZ ;  /* 0x0000010010107824 */ /* 0x000fe200078e00ff */
[----:B------:R-:W-:Y:S02]  /*5660*/  IADD3.X R13, R24, UR27, R15, P1, P5 ;  /* 0x0000001b180d7c10 */ /* 0x000fe40008fea40f */
[----:B------:R-:W-:Y:S02]  /*5670*/  IADD3 R14, P1, P5, R194, UR26, R14 ;  /* 0x0000001ac20e7c10 */ /* 0x000fe4000fd3e00e */
[----:B------:R-:W-:Y:S02]  /*5680*/  SHF.L.U64.HI R17, R17, 0x8, RZ ;  /* 0x0000000811117819 */ /* 0x000fe400000102ff */
[----:B------:R-:W-:Y:S02]  /*5690*/  LOP3.LUT R18, R18, 0x40, RZ, 0xfc, !PT ;  /* 0x0000004012127812 */ /* 0x000fe400078efcff */
[----:B------:R-:W-:-:S02]  /*56a0*/  SGXT.U32 R37, R37, 0x3 ;  /* 0x000000032525781a */ /* 0x000fc40000000000 */
[----:B------:R-:W-:Y:S02]  /*56b0*/  IADD3.X R15, R24, UR27, R17, P1, P5 ;  /* 0x0000001b180f7c10 */ /* 0x000fe40008fea411 */
[----:B------:R-:W-:Y:S02]  /*56c0*/  SHF.L.U64.HI R18, R18, 0x8, RZ ;  /* 0x0000000812127819 */ /* 0x000fe400000102ff */
[----:B------:R-:W-:Y:S02]  /*56d0*/  IADD3 R16, P1, P5, R194, UR26, R16 ;  /* 0x0000001ac2107c10 */ /* 0x000fe4000fd3e010 */
[----:B------:R-:W-:Y:S02]  /*56e0*/  LOP3.LUT R19, R37, 0x40, RZ, 0xfc, !PT ;  /* 0x0000004025137812 */ /* 0x000fe400078efcff */
[----:B------:R-:W-:Y:S02]  /*56f0*/  IADD3.X R17, R24, UR27, R18, P1, P5 ;  /* 0x0000001b18117c10 */ /* 0x000fe40008fea412 */
[----:B------:R-:W-:Y:S01]  /*5700*/  SHF.R.U32.HI R38, RZ, 0x3, R38 ;  /* 0x00000003ff267819 */ /* 0x000fe20000011626 */
[C---:B------:R-:W-:Y:S01]  /*5710*/  IMAD.SHL.U32 R18, R19.reuse, 0x100, RZ ;  /* 0x0000010013127824 */ /* 0x040fe200078e00ff */
[----:B------:R-:W-:-:S02]  /*5720*/  SHF.L.U64.HI R19, R19, 0x8, RZ ;  /* 0x0000000813137819 */ /* 0x000fc400000102ff */
[----:B------:R-:W-:Y:S02]  /*5730*/  SGXT.U32 R38, R38, 0x3 ;  /* 0x000000032626781a */ /* 0x000fe40000000000 */
[----:B------:R-:W-:Y:S02]  /*5740*/  IADD3 R18, P1, P5, R194, UR26, R18 ;  /* 0x0000001ac2127c10 */ /* 0x000fe4000fd3e012 */
[----:B------:R-:W-:Y:S02]  /*5750*/  F2FP.BF16.F32.PACK_AB R102, R61, R60 ;  /* 0x0000003c3d66723e */ /* 0x000fe400000010ff */
[----:B------:R-:W-:Y:S02]  /*5760*/  IADD3.X R19, R24, UR27, R19, P1, P5 ;  /* 0x0000001b18137c10 */ /* 0x000fe40008fea413 */
[----:B-----5:R-:W-:Y:S02]  /*5770*/  LEA R42, P1, R35, UR16, 0x1 ;  /* 0x00000010232a7c11 */ /* 0x020fe4000f8208ff */
[----:B------:R-:W-:-:S02]  /*5780*/  PLOP3.LUT P5, PT, PT, PT, UP1, 0x80, 0x0 ;  /* 0x000000000000781c */ /* 0x000fc40003faf018 */
[----:B------:R-:W-:Y:S02]  /*5790*/  LEA.HI.X R43, R35, UR17, R36, 0x1, P1 ;  /* 0x00000011232b7c11 */ /* 0x000fe400088f0c24 */
[----:B------:R-:W-:Y:S02]  /*57a0*/  F2FP.BF16.F32.PACK_AB R103, R63, R62 ;  /* 0x0000003e3f67723e */ /* 0x000fe400000010ff */
[----:B------:R-:W-:Y:S01]  /*57b0*/  F2FP.BF16.F32.PACK_AB R176, R65, R64 ;  /* 0x0000004041b0723e */ /* 0x000fe200000010ff */
[----:B------:R1:W-:Y:S01]  /*57c0*/  STL.64 [R1+0x28], R42 ;  /* 0x0000282a01007387 */ /* 0x0003e20000100a00 */
[----:B------:R-:W-:Y:S02]  /*57d0*/  F2FP.BF16.F32.PACK_AB R177, R67, R66 ;  /* 0x0000004243b1723e */ /* 0x000fe400000010ff */
[----:B------:R-:W-:Y:S02]  /*57e0*/  F2FP.BF16.F32.PACK_AB R178, R57, R56 ;  /* 0x0000003839b2723e */ /* 0x000fe400000010ff */
[----:B------:R-:W-:-:S02]  /*57f0*/  F2FP.BF16.F32.PACK_AB R179, R59, R58 ;  /* 0x0000003a3bb3723e */ /* 0x000fc400000010ff */
[----:B------:R-:W-:Y:S02]  /*5800*/  F2FP.BF16.F32.PACK_AB R198, R161, R160 ;  /* 0x000000a0a1c6723e */ /* 0x000fe400000010ff */
[----:B------:R-:W-:Y:S01]  /*5810*/  F2FP.BF16.F32.PACK_AB R199, R163, R162 ;  /* 0x000000a2a3c7723e */ /* 0x000fe200000010ff */
[----:B------:R-:W-:Y:S01]  /*5820*/  UIADD3 UR23, UR23, 0x1, URZ ;  /* 0x0000000117177890 */ /* 0x000fe2000fffe03f */
[----:B------:R-:W-:Y:S02]  /*5830*/  @P4 LOP3.LUT R2, R2, 0x2000, RZ, 0xfc, !PT ;  /* 0x0000200002024812 */ /* 0x000fe400078efcff */
[----:B-1----:R-:W-:Y:S02]  /*5840*/  LEA R42, P1, R33, UR16, 0x1 ;  /* 0x00000010212a7c11 */ /* 0x002fe4000f8208ff */
[----:B------:R-:W-:Y:S02]  /*5850*/  F2FP.BF16.F32.PACK_AB R36, R97, R96 ;  /* 0x000000606124723e */ /* 0x000fe400000010ff */
[----:B------:R-:W-:Y:S01]  /*5860*/  LEA.HI.X R43, R33, UR17, R34, 0x1, P1 ;  /* 0x00000011212b7c11 */ /* 0x000fe200088f0c22 */
[----:B------:R-:W-:Y:S01]  /*5870*/  UISETP.GT.AND UP0, UPT, UR23, 0x2, UPT ;  /* 0x000000021700788c */ /* 0x000fe2000bf04270 */
[----:B------:R-:W-:-:S03]  /*5880*/  LOP3.LUT R2, R2, 0xffffefff, RZ, 0xc0, !PT ;  /* 0xffffefff02027812 */ /* 0x000fc600078ec0ff */
[----:B------:R1:W-:Y:S01]  /*5890*/  STL.64 [R1+0x20], R42 ;  /* 0x0000202a01007387 */ /* 0x0003e20000100a00 */
[----:B------:R-:W-:Y:S01]  /*58a0*/  USEL UR23, UR23, URZ, !UP0 ;  /* 0x0000003f17177287 */ /* 0x000fe2000c000000 */
[----:B------:R-:W-:-:S04]  /*58b0*/  @P3 LOP3.LUT R2, R2, 0x1000, RZ, 0xfc, !PT ;  /* 0x0000100002023812 */ /* 0x000fc800078efcff */
[----:B------:R-:W-:-:S04]  /*58c0*/  LOP3.LUT R2, R2, 0xfffff7ff, RZ, 0xc0, !PT ;  /* 0xfffff7ff02027812 */ /* 0x000fc800078ec0ff */
[----:B------:R-:W-:Y:S02]  /*58d0*/  @P2 LOP3.LUT R2, R2, 0x800, RZ, 0xfc, !PT ;  /* 0x0000080002022812 */ /* 0x000fe400078efcff */
[C---:B-1----:R-:W-:Y:S02]  /*58e0*/  LEA R42, P1, R31.reuse, UR16, 0x1 ;  /* 0x000000101f2a7c11 */ /* 0x042fe4000f8208ff */
[----:B------:R-:W-:Y:S02]  /*58f0*/  LOP3.LUT R2, R2, 0xffffbfff, RZ, 0xc0, !PT ;  /* 0xffffbfff02027812 */ /* 0x000fe400078ec0ff */
[----:B------:R-:W-:Y:S02]  /*5900*/  LEA.HI.X R43, R31, UR17, R32, 0x1, P1 ;  /* 0x000000111f2b7c11 */ /* 0x000fe400088f0c20 */
[----:B------:R-:W-:-:S03]  /*5910*/  LEA R34, P1, R29, UR16, 0x1 ;  /* 0x000000101d227c11 */ /* 0x000fc6000f8208ff */
[----:B------:R-:W-:Y:S01]  /*5920*/  STL.64 [R1+0x18], R42 ;  /* 0x0000182a01007387 */ /* 0x000fe20000100a00 */
[----:B------:R-:W-:Y:S02]  /*5930*/  LEA.HI.X R35, R29, UR17, R30, 0x1, P1 ;  /* 0x000000111d237c11 */ /* 0x000fe400088f0c1e */
[----:B------:R-:W-:-:S03]  /*5940*/  LEA R32, P1, R27, UR16, 0x1 ;  /* 0x000000101b207c11 */ /* 0x000fc6000f8208ff */
[----:B------:R1:W-:Y:S01]  /*5950*/  STL.64 [R1+0x10], R34 ;  /* 0x0000102201007387 */ /* 0x0003e20000100a00 */
[----:B------:R-:W-:Y:S02]  /*5960*/  LEA.HI.X R33, R27, UR17, R28, 0x1, P1 ;  /* 0x000000111b217c11 */ /* 0x000fe400088f0c1c */
[----:B------:R-:W-:Y:S02]  /*5970*/  LEA R30, P1, R25, UR16, 0x1 ;  /* 0x00000010191e7c11 */ /* 0x000fe4000f8208ff */
[----:B------:R-:W-:Y:S01]  /*5980*/  LOP3.LUT R27, R37, UR34, RZ, 0xfc, !PT ;  /* 0x00000022251b7c12 */ /* 0x000fe2000f8efcff */
[----:B------:R2:W-:Y:S01]  /*5990*/  STL.64 [R1+0x8], R32 ;  /* 0x0000082001007387 */ /* 0x0005e20000100a00 */
[----:B------:R-:W-:Y:S02]  /*59a0*/  LEA.HI.X R31, R25, UR17, R26, 0x1, P1 ;  /* 0x00000011191f7c11 */ /* 0x000fe400088f0c1a */
[----:B------:R-:W-:Y:S02]  /*59b0*/  LEA R250, P1, R22, UR16, 0x1 ;  /* 0x0000001016fa7c11 */ /* 0x000fe4000f8208ff */
[----:B-1----:R-:W-:-:S02]  /*59c0*/  LOP3.LUT R34, R40, 0x10, RZ, 0xfc, !PT ;  /* 0x0000001028227812 */ /* 0x002fc400078efcff */
[----:B------:R-:W-:Y:S01]  /*59d0*/  LEA.HI.X R251, R22, UR17, R23, 0x1, P1 ;  /* 0x0000001116fb7c11 */ /* 0x000fe200088f0c17 */
[----:B------:R-:W-:Y:S01]  /*59e0*/  STL [R1+0x2a0], R250 ;  /* 0x0002a0fa01007387 */ /* 0x000fe20000100800 */
[C---:B------:R-:W-:Y:S02]  /*59f0*/  LEA R248, P1, R20.reuse, UR16, 0x1 ;  /* 0x0000001014f87c11 */ /* 0x040fe4000f8208ff */
[----:B------:R-:W-:Y:S01]  /*5a00*/  F2FP.BF16.F32.PACK_AB R42, R105, R104 ;  /* 0x00000068692a723e */ /* 0x000fe200000010ff */
[----:B------:R1:W-:Y:S01]  /*5a10*/  STL.64 [R1], R30 ;  /* 0x0000001e01007387 */ /* 0x0003e20000100a00 */
[----:B------:R-:W-:Y:S01]  /*5a20*/  LEA.HI.X R249, R20, UR17, R21, 0x1, P1 ;  /* 0x0000001114f97c11 */ /* 0x000fe200088f0c15 */
[----:B------:R-:W-:Y:S01]  /*5a30*/  IMAD.U32 R20, RZ, RZ, UR30 ;  /* 0x0000001eff147e24 */ /* 0x000fe2000f8e00ff */
[----:B------:R-:W-:Y:S01]  /*5a40*/  F2FP.BF16.F32.PACK_AB R40, R173, R172 ;  /* 0x000000acad28723e */ /* 0x000fe200000010ff */
[----:B------:R-:W-:Y:S01]  /*5a50*/  STL [R1+0x29c], R251 ;  /* 0x00029cfb01007387 */ /* 0x000fe20000100800 */
[----:B------:R-:W-:-:S02]  /*5a60*/  F2FP.BF16.F32.PACK_AB R43, R107, R106 ;  /* 0x0000006a6b2b723e */ /* 0x000fc400000010ff */
[----:B------:R-:W-:Y:S01]  /*5a70*/  ISETP.LT.U32.AND P1, PT, R27, UR31, PT ;  /* 0x0000001f1b007c0c */ /* 0x000fe2000bf21070 */
[----:B------:R-:W-:Y:S01]  /*5a80*/  STL [R1+0x2a8], R248 ;  /* 0x0002a8f801007387 */ /* 0x000fe20000100800 */
[----:B--2---:R-:W-:Y:S02]  /*5a90*/  LOP3.LUT R33, R38, 0x18, RZ, 0xfc, !PT ;  /* 0x0000001826217812 */ /* 0x004fe400078efcff */
[----:B------:R-:W-:Y:S01]  /*5aa0*/  ISETP.LT.AND.EX P1, PT, R20, UR33, P5, P1 ;  /* 0x0000002114007c0c */ /* 0x000fe2000af21310 */
[----:B------:R-:W-:Y:S01]  /*5ab0*/  STL [R1+0x2a4], R249 ;  /* 0x0002a4f901007387 */ /* 0x000fe20000100800 */
[C---:B------:R-:W-:Y:S02]  /*5ac0*/  LEA R20, P5, R37.reuse, UR26, 0x8 ;  /* 0x0000001a25147c11 */ /* 0x040fe4000f8a40ff */
[----:B-1----:R-:W-:Y:S01]  /*5ad0*/  LOP3.LUT R31, R38, 0x20, RZ, 0xfc, !PT ;  /* 0x00000020261f7812 */ /* 0x002fe200078efcff */
[----:B------:R-:W2:Y:S01]  /*5ae0*/  LDL R196, [R1+0x12c] ;  /* 0x00012c0001c47983 */ /* 0x000ea20000100800 */
[----:B------:R-:W-:-:S02]  /*5af0*/  LEA.HI.X R21, R37, UR27, RZ, 0x8, P5 ;  /* 0x0000001b25157c11 */ /* 0x000fc4000a8f44ff */
[----:B------:R-:W-:Y:S01]  /*5b00*/  LEA R22, P5, R39, UR26, 0x8 ;  /* 0x0000001a27167c11 */ /* 0x000fe2000f8a40ff */
[----:B------:R1:W-:Y:S01]  /*5b10*/  STL [R1+0x278], R172 ;  /* 0x000278ac01007387 */ /* 0x0003e20000100800 */
[----:B------:R-:W-:Y:S02]  /*5b20*/  LOP3.LUT R32, R37, 0x30, RZ, 0xfc, !PT ;  /* 0x0000003025207812 */ /* 0x000fe400078efcff */
[----:B------:R-:W-:Y:S02]  /*5b30*/  LEA.HI.X R23, R39, UR27, RZ, 0x8, P5 ;  /* 0x0000001b27177c11 */ /* 0x000fe4000a8f44ff */
[C---:B------:R-:W-:Y:S02]  /*5b40*/  LEA R180, P5, R34.reuse, UR26, 0x8 ;  /* 0x0000001a22b47c11 */ /* 0x040fe4000f8a40ff */
[----:B------:R-:W-:Y:S02]  /*5b50*/  F2FP.BF16.F32.PACK_AB R35, R95, R94 ;  /* 0x0000005e5f23723e */ /* 0x000fe400000010ff */
[----:B------:R-:W-:Y:S01]  /*5b60*/  LEA.HI.X R30, R34, UR27, RZ, 0x8, P5 ;  /* 0x0000001b221e7c11 */ /* 0x000fe2000a8f44ff */
[----:B-1----:R-:W3:Y:S01]  /*5b70*/  LDL R172, [R1+0x114] ;  /* 0x0001140001ac7983 */ /* 0x002ee20000100800 */
[----:B------:R-:W-:-:S02]  /*5b80*/  LEA R182, P5, R33, UR26, 0x8 ;  /* 0x0000001a21b67c11 */ /* 0x000fc4000f8a40ff */
[----:B------:R-:W-:Y:S01]  /*5b90*/  @P1 LOP3.LUT R2, R2, 0x4000, RZ, 0xfc, !PT ;  /* 0x0000400002021812 */ /* 0x000fe200078efcff */
[----:B------:R1:W-:Y:S01]  /*5ba0*/  STL [R1+0x274], R173 ;  /* 0x000274ad01007387 */ /* 0x0003e20000100800 */
[----:B------:R-:W-:Y:S02]  /*5bb0*/  LEA.HI.X R29, R33, UR27, RZ, 0x8, P5 ;  /* 0x0000001b211d7c11 */ /* 0x000fe4000a8f44ff */
[----:B------:R-:W-:Y:S02]  /*5bc0*/  LEA R188, P5, R31, UR26, 0x8 ;  /* 0x0000001a1fbc7c11 */ /* 0x000fe4000f8a40ff */
[----:B------:R-:W-:Y:S02]  /*5bd0*/  LOP3.LUT R33, R37, 0x28, RZ, 0xfc, !PT ;  /* 0x0000002825217812 */ /* 0x000fe400078efcff */
[----:B------:R-:W-:Y:S02]  /*5be0*/  LEA.HI.X R28, R31, UR27, RZ, 0x8, P5 ;  /* 0x0000001b1f1c7c11 */ /* 0x000fe4000a8f44ff */
[----:B------:R-:W-:Y:S01]  /*5bf0*/  LEA R190, P5, R33, UR26, 0x8 ;  /* 0x0000001a21be7c11 */ /* 0x000fe2000f8a40ff */
[----:B-1----:R-:W4:Y:S01]  /*5c00*/  LDL R173, [R1+0x110] ;  /* 0x0001100001ad7983 */ /* 0x002f220000100800 */
[----:B------:R-:W-:-:S02]  /*5c10*/  LOP3.LUT R31, R37, 0x38, RZ, 0xfc, !PT ;  /* 0x00000038251f7812 */ /* 0x000fc400078efcff */
[----:B------:R-:W-:Y:S01]  /*5c20*/  LEA.HI.X R27, R33, UR27, RZ, 0x8, P5 ;  /* 0x0000001b211b7c11 */ /* 0x000fe2000a8f44ff */
[----:B------:R1:W-:Y:S01]  /*5c30*/  STL [R1+0x280], R174 ;  /* 0x000280ae01007387 */ /* 0x0003e20000100800 */
[----:B------:R-:W-:-:S04]  /*5c40*/  LEA R192, P5, R32, UR26, 0x8 ;  /* 0x0000001a20c07c11 */ /* 0x000fc8000f8a40ff */
[----:B------:R-:W-:Y:S02]  /*5c50*/  LEA.HI.X R26, R32, UR27, RZ, 0x8, P5 ;  /* 0x0000001b201a7c11 */ /* 0x000fe4000a8f44ff */
[C---:B------:R-:W-:Y:S01]  /*5c60*/  LEA R195, P5, R31.reuse, UR26, 0x8 ;  /* 0x0000001a1fc37c11 */ /* 0x040fe2000f8a40ff */
[----:B-1----:R-:W3:Y:S03]  /*5c70*/  LDL R174, [R1+0x11c] ;  /* 0x00011c0001ae7983 */ /* 0x002ee60000100800 */
[----:B------:R-:W-:Y:S01]  /*5c80*/  LEA.HI.X R25, R31, UR27, RZ, 0x8, P5 ;  /* 0x0000001b1f197c11 */ /* 0x000fe2000a8f44ff */
[----:B------:R1:W-:Y:S04]  /*5c90*/  STL [R1+0x27c], R175 ;  /* 0x00027caf01007387 */ /* 0x0003e80000100800 */
[----:B-1----:R-:W3:Y:S04]  /*5ca0*/  LDL R175, [R1+0x118] ;  /* 0x0001180001af7983 */ /* 0x002ee80000100800 */
[----:B------:R1:W-:Y:S04]  /*5cb0*/  STL [R1+0x288], R104 ;  /* 0x0002886801007387 */ /* 0x0003e80000100800 */
[----:B-1----:R-:W3:Y:S04]  /*5cc0*/  LDL R104, [R1+0x124] ;  /* 0x0001240001687983 */ /* 0x002ee80000100800 */
[----:B------:R1:W-:Y:S04]  /*5cd0*/  STL [R1+0x284], R105 ;  /* 0x0002846901007387 */ /* 0x0003e80000100800 */
[----:B-1----:R-:W3:Y:S04]  /*5ce0*/  LDL R105, [R1+0x120] ;  /* 0x0001200001697983 */ /* 0x002ee80000100800 */
[----:B------:R-:W-:Y:S04]  /*5cf0*/  STL [R1+0x294], R106 ;  /* 0x0002946a01007387 */ /* 0x000fe80000100800 */
[----:B------:R1:W-:Y:S04]  /*5d00*/  STL [R1+0x28c], R107 ;  /* 0x00028c6b01007387 */ /* 0x0003e80000100800 */
[----:B-1----:R-:W3:Y:S04]  /*5d10*/  LDL R107, [R1+0x128] ;  /* 0x00012800016b7983 */ /* 0x002ee80000100800 */
[----:B------:R-:W-:Y:S04]  /*5d20*/  STL [R1+0x2ac], R52 ;  /* 0x0002ac3401007387 */ /* 0x000fe80000100800 */
[----:B------:R-:W-:Y:S04]  /*5d30*/  STL [R1+0x298], R53 ;  /* 0x0002983501007387 */ /* 0x000fe80000100800 */
[----:B------:R-:W-:Y:S04]  /*5d40*/  STL [R1+0x2b0], R54 ;  /* 0x0002b03601007387 */ /* 0x000fe80000100800 */
[----:B------:R1:W-:Y:S04]  /*5d50*/  STL [R1+0x270], R55 ;  /* 0x0002703701007387 */ /* 0x0003e80000100800 */
[----:B-1----:R-:W4:Y:S04]  /*5d60*/  LDL R55, [R1+0x10c] ;  /* 0x00010c0001377983 */ /* 0x002f280000100800 */
[----:B------:R1:W-:Y:S04]  /*5d70*/  STL [R1+0x2b8], R48 ;  /* 0x0002b83001007387 */ /* 0x0003e80000100800 */
[----:B------:R1:W-:Y:S04]  /*5d80*/  STL [R1+0x2b4], R49 ;  /* 0x0002b43101007387 */ /* 0x0003e80000100800 */
[----:B------:R-:W4:Y:S04]  /*5d90*/  LDL R54, [R1+0x80] ;  /* 0x0000800001367983 */ /* 0x000f280000100800 */
[----:B-1----:R-:W4:Y:S04]  /*5da0*/  LDL R48, [R1+0x88] ;  /* 0x0000880001307983 */ /* 0x002f280000100800 */
[----:B------:R-:W4:Y:S04]  /*5db0*/  LDL R49, [R1+0x84] ;  /* 0x0000840001317983 */ /* 0x000f280000100800 */
[----:B------:R-:W4:Y:S04]  /*5dc0*/  LDL R52, [R1+0x7c] ;  /* 0x00007c0001347983 */ /* 0x000f280000100800 */
[----:B------:R-:W4:Y:S04]  /*5dd0*/  LDL R248, [R1+0x78] ;  /* 0x0000780001f87983 */ /* 0x000f280000100800 */
[----:B------:R-:W4:Y:S04]  /*5de0*/  LDL R249, [R1+0x74] ;  /* 0x0000740001f97983 */ /* 0x000f280000100800 */
[----:B------:R-:W4:Y:S04]  /*5df0*/  LDL R250, [R1+0x70] ;  /* 0x0000700001fa7983 */ /* 0x000f280000100800 */
[----:B------:R-:W4:Y:S04]  /*5e00*/  LDL R251, [R1+0x6c] ;  /* 0x00006c0001fb7983 */ /* 0x000f280000100800 */
[----:B------:R-:W4:Y:S04]  /*5e10*/  LDL R53, [R1+0x64] ;  /* 0x0000640001357983 */ /* 0x000f280000100800 */
[----:B------:R-:W4:Y:S04]  /*5e20*/  LDL R106, [R1+0x60] ;  /* 0x00006000016a7983 */ /* 0x000f280000100800 */
[----:B------:R-:W4:Y:S01]  /*5e30*/  LDL R252, [R1+0x5c] ;  /* 0x00005c0001fc7983 */ /* 0x000f220000100800 */
[----:B------:R-:W-:-:S05]  /*5e40*/  IADD3 R20, P5, R194, R20, RZ ;  /* 0x00000014c2147210 */ /* 0x000fca0007fbe0ff */
[----:B------:R-:W-:Y:S01]  /*5e50*/  IMAD.X R21, R24, 0x1, R21, P5 ;  /* 0x0000000118157824 */ /* 0x000fe200028e0615 */
        /* <DEDUP_REMOVED lines=11> */
[--C-:B------:R-:W-:Y:S01]  /*5f10*/  IMAD.X R193, R26, 0x1, R24.reuse, P5 ;  /* 0x000000011ac17824 */ /* 0x100fe200028e0618 */
[----:B------:R-:W-:Y:S02]  /*5f20*/  IADD3 R194, P5, R195, R194, RZ ;  /* 0x000000c2c3c27210 */ /* 0x000fe40007fbe0ff */
[----:B------:R-:W-:Y:S02]  /*5f30*/  F2FP.BF16.F32.PACK_AB R26, R73, R72 ;  /* 0x00000048491a723e */ /* 0x000fe400000010ff */
[----:B------:R-:W-:Y:S01]  /*5f40*/  F2FP.BF16.F32.PACK_AB R27, R75, R74 ;  /* 0x0000004a4b1b723e */ /* 0x000fe200000010ff */
[----:B------:R-:W-:Y:S01]  /*5f50*/  IMAD.X R195, R25, 0x1, R24, P5 ;  /* 0x0000000119c37824 */ /* 0x000fe200028e0618 */
[----:B------:R-:W-:Y:S02]  /*5f60*/  F2FP.BF16.F32.PACK_AB R24, R69, R68 ;  /* 0x000000444518723e */ /* 0x000fe400000010ff */
[----:B------:R-:W-:Y:S02]  /*5f70*/  F2FP.BF16.F32.PACK_AB R25, R71, R70 ;  /* 0x000000464719723e */ /* 0x000fe400000010ff */
[----:B------:R-:W-:-:S02]  /*5f80*/  F2FP.BF16.F32.PACK_AB R28, R85, R84 ;  /* 0x00000054551c723e */ /* 0x000fc400000010ff */
[----:B------:R-:W-:Y:S02]  /*5f90*/  F2FP.BF16.F32.PACK_AB R29, R87, R86 ;  /* 0x00000056571d723e */ /* 0x000fe400000010ff */
[----:B------:R-:W-:Y:S02]  /*5fa0*/  F2FP.BF16.F32.PACK_AB R30, R81, R80 ;  /* 0x00000050511e723e */ /* 0x000fe400000010ff */
[----:B------:R-:W-:Y:S02]  /*5fb0*/  F2FP.BF16.F32.PACK_AB R31, R83, R82 ;  /* 0x00000052531f723e */ /* 0x000fe400000010ff */
[----:B------:R-:W-:Y:S02]  /*5fc0*/  F2FP.BF16.F32.PACK_AB R32, R77, R76 ;  /* 0x0000004c4d20723e */ /* 0x000fe400000010ff */
[----:B------:R-:W-:Y:S02]  /*5fd0*/  F2FP.BF16.F32.PACK_AB R33, R79, R78 ;  /* 0x0000004e4f21723e */ /* 0x000fe400000010ff */
[----:B------:R-:W-:-:S02]  /*5fe0*/  F2FP.BF16.F32.PACK_AB R34, R93, R92 ;  /* 0x0000005c5d22723e */ /* 0x000fc400000010ff */
[----:B------:R-:W-:Y:S02]  /*5ff0*/  F2FP.BF16.F32.PACK_AB R37, R99, R98 ;  /* 0x000000626325723e */ /* 0x000fe400000010ff */
[----:B------:R-:W-:Y:S02]  /*6000*/  F2FP.BF16.F32.PACK_AB R38, R89, R88 ;  /* 0x000000585926723e */ /* 0x000fe400000010ff */
[----:B------:R-:W-:Y:S01]  /*6010*/  F2FP.BF16.F32.PACK_AB R39, R91, R90 ;  /* 0x0000005a5b27723e */ /* 0x000fe200000010ff */
[----:B--2---:R1:W-:Y:S02]  /*6020*/  STSM.16.M88.4 [R196], R40 ;  /* 0x00000028c4007844 */ /* 0x0043e40000000200 */
[----:B-1----:R-:W1:Y:S02]  /*6030*/  S2R R196, SR_TID.X ;  /* 0x0000000000c47919 */ /* 0x002e640000002100 */
[C---:B-1----:R-:W-:Y:S01]  /*6040*/  LOP3.LUT R197, R196.reuse, 0x38, RZ, 0xc0, !PT ;  /* 0x00000038c4c57812 */ /* 0x042fe200078ec0ff */
[----:B------:R-:W-:-:S05]  /*6050*/  IMAD.SHL.U32 R196, R196, 0x8, RZ ;  /* 0x00000008c4c47824 */ /* 0x000fca00078e00ff */
[----:B------:R-:W-:-:S05]  /*6060*/  LOP3.LUT R196, R196, 0x1f8, RZ, 0xc0, !PT ;  /* 0x000001f8c4c47812 */ /* 0x000fca00078ec0ff */
[----:B------:R-:W-:Y:S01]  /*6070*/  IMAD.IADD R196, R196, 0x1, R197 ;  /* 0x00000001c4c47824 */ /* 0x000fe200078e02c5 */
[----:B---3--:R-:W-:Y:S04]  /*6080*/  STSM.16.M88.4 [R107], R44 ;  /* 0x0000002c6b007844 */ /* 0x008fe80000000200 */
[----:B------:R-:W-:Y:S04]  /*6090*/  STSM.16.M88.4 [R104], R100 ;  /* 0x0000006468007844 */ /* 0x000fe80000000200 */
[----:B------:R-:W-:Y:S04]  /*60a0*/  STSM.16.M88.4 [R105], R176 ;  /* 0x000000b069007844 */ /* 0x000fe80000000200 */
[----:B------:R-:W-:Y:S04]  /*60b0*/  STSM.16.M88.4 [R174], R24 ;  /* 0x00000018ae007844 */ /* 0x000fe80000000200 */
[----:B------:R-:W-:Y:S04]  /*60c0*/  STSM.16.M88.4 [R175], R28 ;  /* 0x0000001caf007844 */ /* 0x000fe80000000200 */
[----:B------:R-:W-:Y:S04]  /*60d0*/  STSM.16.M88.4 [R172], R32 ;  /* 0x00000020ac007844 */ /* 0x000fe80000000200 */
[----:B----4-:R-:W-:Y:S04]  /*60e0*/  STSM.16.M88.4 [R173], R36 ;  /* 0x00000024ad007844 */ /* 0x010fe80000000200 */
[----:B------:R-:W-:Y:S04]  /*60f0*/  STS [R3+0x20000], R40 ;  /* 0x0200002803007388 */ /* 0x000fe80000000800 */
        /* <DEDUP_REMOVED lines=14> */
[----:B------:R-:W-:Y:S01]  /*61e0*/  STS [R251+0x20470], R179 ;  /* 0x020470b3fb007388 */ /* 0x000fe20000000800 */
[----:B------:R-:W-:Y:S01]  /*61f0*/  BAR.SYNC.DEFER_BLOCKING 0x0 ;  /* 0x0000000000007b1d */ /* 0x000fe20000010000 */
[----:B------:R-:W-:-:S05]  /*6200*/  LEA R196, R196, UR20, 0x1 ;  /* 0x00000014c4c47c11 */ /* 0x000fca000f8e08ff */
[----:B------:R-:W1:Y:S04]  /*6210*/  LDS.128 R40, [R196+0x20000] ;  /* 0x02000000c4287984 */ /* 0x000e680000000c00 */
[----:B------:R-:W2:Y:S04]  /*6220*/  LDS.128 R44, [R53+0x20400] ;  /* 0x02040000352c7984 */ /* 0x000ea80000000c00 */
[----:B------:R-:W3:Y:S04]  /*6230*/  LDS.128 R176, [R106+0x20800] ;  /* 0x020800006ab07984 */ /* 0x000ee80000000c00 */
[----:B------:R-:W4:Y:S01]  /*6240*/  LDS.128 R100, [R252+0x20c00] ;  /* 0x020c0000fc647984 */ /* 0x000f220000000c00 */
[----:B------:R-:W-:Y:S06]  /*6250*/  BAR.SYNC.DEFER_BLOCKING 0x0 ;  /* 0x0000000000007b1d */ /* 0x000fec0000010000 */
        /* <DEDUP_REMOVED lines=17> */
[----:B------:R-:W-:-:S05]  /*6370*/  F2FP.BF16.F32.PACK_AB R197, R187, R186 ;  /* 0x000000babbc5723e */ /* 0x000fca00000010ff */
[----:B------:R-:W-:Y:S04]  /*6380*/  STL [R1+0x1b4], R184 ;  /* 0x0001b4b801007387 */ /* 0x000fe80000100800 */
[----:B------:R2:W3:Y:S04]  /*6390*/  LDS.128 R24, [R196+0x20000] ;  /* 0x02000000c4187984 */ /* 0x0004e80000000c00 */
[----:B-1----:R-:W-:Y:S01]  /*63a0*/  @P0 STG.E.128 desc[UR28][R20.64], R40 ;  /* 0x0000002814000986 */ /* 0x002fe2000c101d1c */
[----:B--2---:R-:W-:-:S03]  /*63b0*/  F2FP.BF16.F32.PACK_AB R196, R185, R184 ;  /* 0x000000b8b9c4723e */ /* 0x004fc600000010ff */
[----:B------:R-:W1:Y:S04]  /*63c0*/  LDS.128 R28, [R53+0x20400] ;  /* 0x02040000351c7984 */ /* 0x000e680000000c00 */
[----:B------:R-:W2:Y:S04]  /*63d0*/  LDL R184, [R1+0x58] ;  /* 0x0000580001b87983 */ /* 0x000ea80000100800 */
[----:B------:R4:W-:Y:S04]  /*63e0*/  STL [R1+0x1b0], R185 ;  /* 0x0001b0b901007387 */ /* 0x0009e80000100800 */
[----:B------:R-:W1:Y:S04]  /*63f0*/  LDS.128 R32, [R106+0x20800] ;  /* 0x020800006a207984 */ /* 0x000e680000000c00 */
[----:B------:R-:W1:Y:S04]  /*6400*/  LDS.128 R36, [R252+0x20c00] ;  /* 0x020c0000fc247984 */ /* 0x000e680000000c00 */
[----:B----4-:R-:W4:Y:S04]  /*6410*/  LDL R185, [R1+0xdc] ;  /* 0x0000dc0001b97983 */ /* 0x010f280000100800 */
[----:B------:R3:W-:Y:S04]  /*6420*/  STL [R1+0x1b8], R186 ;  /* 0x0001b8ba01007387 */ /* 0x0007e80000100800 */
[----:B---3--:R-:W3:Y:S04]  /*6430*/  LDL R186, [R1+0xe4] ;  /* 0x0000e40001ba7983 */ /* 0x008ee80000100800 */
[----:B------:R1:W-:Y:S04]  /*6440*/  STL [R1+0x1ac], R187 ;  /* 0x0001acbb01007387 */ /* 0x0003e80000100800 */
[----:B-1----:R-:W2:Y:S04]  /*6450*/  LDL R187, [R1+0xec] ;  /* 0x0000ec0001bb7983 */ /* 0x002ea80000100800 */
[----:B------:R1:W-:Y:S04]  /*6460*/  STL [R1+0x1bc], R160 ;  /* 0x0001bca001007387 */ /* 0x0003e80000100800 */
[----:B-1----:R-:W2:Y:S04]  /*6470*/  LDL R160, [R1+0x12c] ;  /* 0x00012c0001a07983 */ /* 0x002ea80000100800 */
[----:B------:R1:W-:Y:S01]  /*6480*/  STL [R1+0x1a8], R161 ;  /* 0x0001a8a101007387 */ /* 0x0003e20000100800 */
[----:B------:R-:W-:-:S03]  /*6490*/  F2FP.BF16.F32.PACK_AB R40, R165, R164 ;  /* 0x000000a4a528723e */ /* 0x000fc600000010ff */
[----:B-1----:R-:W2:Y:S04]  /*64a0*/  LDL R161, [R1+0xf4] ;  /* 0x0000f40001a17983 */ /* 0x002ea80000100800 */
[----:B------:R-:W-:Y:S04]  /*64b0*/  STL [R1+0x1c0], R162 ;  /* 0x0001c0a201007387 */ /* 0x000fe80000100800 */
[----:B------:R1:W-:Y:S04]  /*64c0*/  STL [R1+0x1a4], R163 ;  /* 0x0001a4a301007387 */ /* 0x0003e80000100800 */
[----:B-1----:R-:W2:Y:S04]  /*64d0*/  LDL R163, [R1+0xfc] ;  /* 0x0000fc0001a37983 */ /* 0x002ea80000100800 */
[----:B------:R1:W-:Y:S04]  /*64e0*/  STL [R1+0x1c4], R164 ;  /* 0x0001c4a401007387 */ /* 0x0003e80000100800 */
[----:B-1----:R-:W2:Y:S04]  /*64f0*/  LDL R164, [R1+0x68] ;  /* 0x0000680001a47983 */ /* 0x002ea80000100800 */
[----:B------:R1:W-:Y:S04]  /*6500*/  STL [R1+0x1a0], R165 ;  /* 0x0001a0a501007387 */ /* 0x0003e80000100800 */
[----:B-1----:R-:W2:Y:S04]  /*6510*/  LDL R165, [R1+0x104] ;  /* 0x0001040001a57983 */ /* 0x002ea80000100800 */
[----:B------:R-:W-:Y:S04]  /*6520*/  STL [R1+0x1cc], R166 ;  /* 0x0001cca601007387 */ /* 0x000fe80000100800 */
        /* <DEDUP_REMOVED lines=8> */
[----:B------:R-:W-:Y:S04]  /*65b0*/  @P0 STG.E.128 desc[UR28][R22.64], R44 ;  /* 0x0000002c16000986 */ /* 0x000fe8000c101d1c */
[----:B------:R-:W-:Y:S04]  /*65c0*/  STL [R1+0x1e8], R115 ;  /* 0x0001e87301007387 */ /* 0x000fe80000100800 */
[----:B------:R1:W-:Y:S04]  /*65d0*/  @P0 STG.E.128 desc[UR28][R180.64], R176 ;  /* 0x000000b0b4000986 */ /* 0x0003e8000c101d1c */
[----:B------:R-:W-:Y:S04]  /*65e0*/  STL [R1+0x1f4], R116 ;  /* 0x0001f47401007387 */ /* 0x000fe80000100800 */
[----:B------:R1:W-:Y:S02]  /*65f0*/  STL [R1+0x1f0], R117 ;  /* 0x0001f07501007387 */ /* 0x0003e40000100800 */
[----:B-1----:R-:W-:-:S02]  /*6600*/  F2FP.BF16.F32.PACK_AB R178, R117, R116 ;  /* 0x0000007475b2723e */ /* 0x002fc400000010ff */
[----:B------:R-:W3:Y:S04]  /*6610*/  LDL R117, [R1+0x3c] ;  /* 0x00003c0001757983 */ /* 0x000ee80000100800 */
        /* <DEDUP_REMOVED lines=24> */
[----:B------:R1:W-:Y:S04]  /*67a0*/  STL [R1+0x254], R140 ;  /* 0x0002548c01007387 */ /* 0x0003e80000100800 */
[----:B------:R4:W-:Y:S01]  /*67b0*/  @P0 STG.E.128 desc[UR28][R190.64], R28 ;  /* 0x0000001cbe000986 */ /* 0x0009e2000c101d1c */
[----:B-1----:R-:W-:-:S03]  /*67c0*/  F2FP.BF16.F32.PACK_AB R26, R141, R140 ;  /* 0x0000008c8d1a723e */ /* 0x002fc600000010ff */
[----:B------:R-:W3:Y:S01]  /*67d0*/  LDL R140, [R1+0xd8] ;  /* 0x0000d800018c7983 */ /* 0x000ee20000100800 */
[----:B------:R-:W-:-:S03]  /*67e0*/  F2FP.BF16.F32.PACK_AB R27, R143, R142 ;  /* 0x0000008e8f1b723e */ /* 0x000fc600000010ff */
[----:B------:R-:W-:Y:S04]  /*67f0*/  STL [R1+0x250], R141 ;  /* 0x0002508d01007387 */ /* 0x000fe80000100800 */
[----:B------:R1:W-:Y:S01]  /*6800*/  STL [R1+0x25c], R142 ;  /* 0x00025c8e01007387 */ /* 0x0003e20000100800 */
[----:B----4-:R-:W-:-:S03]  /*6810*/  F2FP.BF16.F32.PACK_AB R28, R145, R144 ;  /* 0x00000090911c723e */ /* 0x010fc600000010ff */
[----:B-1----:R-:W4:Y:S04]  /*6820*/  LDL R142, [R1+0xe8] ;  /* 0x0000e800018e7983 */ /* 0x002f280000100800 */
[----:B------:R1:W-:Y:S01]  /*6830*/  STL [R1+0x258], R143 ;  /* 0x0002588f01007387 */ /* 0x0003e20000100800 */
[----:B------:R-:W-:-:S03]  /*6840*/  F2FP.BF16.F32.PACK_AB R29, R147, R146 ;  /* 0x00000092931d723e */ /* 0x000fc600000010ff */
[----:B-1----:R-:W3:Y:S04]  /*6850*/  LDL R143, [R1+0xe0] ;  /* 0x0000e000018f7983 */ /* 0x002ee80000100800 */
[----:B------:R1:W-:Y:S04]  /*6860*/  STL [R1+0x264], R144 ;  /* 0x0002649001007387 */ /* 0x0003e80000100800 */
[----:B-1----:R-:W3:Y:S04]  /*6870*/  LDL R144, [R1+0xf8] ;  /* 0x0000f80001907983 */ /* 0x002ee80000100800 */
[----:B------:R1:W-:Y:S04]  /*6880*/  STL [R1+0x260], R145 ;  /* 0x0002609101007387 */ /* 0x0003e80000100800 */
[----:B-1----:R-:W3:Y:S04]  /*6890*/  LDL R145, [R1+0xf0] ;  /* 0x0000f00001917983 */ /* 0x002ee80000100800 */
[----:B------:R1:W-:Y:S04]  /*68a0*/  STL [R1+0x26c], R146 ;  /* 0x00026c9201007387 */ /* 0x0003e80000100800 */
[----:B-1----:R-:W4:Y:S04]  /*68b0*/  LDL R146, [R1+0x108] ;  /* 0x0001080001927983 */ /* 0x002f280000100800 */
[----:B------:R1:W-:Y:S04]  /*68c0*/  STL [R1+0x268], R147 ;  /* 0x0002689301007387 */ /* 0x0003e80000100800 */
[----:B-1----:R-:W4:Y:S04]  /*68d0*/  LDL R147, [R1+0x100] ;  /* 0x0001000001937983 */ /* 0x002f280000100800 */
[----:B------:R-:W-:Y:S04]  /*68e0*/  @P0 STG.E.128 desc[UR28][R192.64], R32 ;  /* 0x00000020c0000986 */ /* 0x000fe8000c101d1c */
[----:B------:R1:W-:Y:S01]  /*68f0*/  @P0 STG.E.128 desc[UR28][R194.64], R36 ;  /* 0x00000024c2000986 */ /* 0x0003e2000c101d1c */
[----:B------:R-:W-:Y:S01]  /*6900*/  BAR.SYNC.DEFER_BLOCKING 0x0 ;  /* 0x0000000000007b1d */ /* 0x000fe20000010000 */
[----:B------:R-:W-:-:S02]  /*6910*/  F2FP.BF16.F32.PACK_AB R41, R167, R166 ;  /* 0x000000a6a729723e */ /* 0x000fc400000010ff */
[----:B------:R-:W-:Y:S02]  /*6920*/  F2FP.BF16.F32.PACK_AB R42, R109, R108 ;  /* 0x0000006c6d2a723e */ /* 0x000fe400000010ff */
[----:B------:R-:W-:Y:S02]  /*6930*/  F2FP.BF16.F32.PACK_AB R43, R111, R110 ;  /* 0x0000006e6f2b723e */ /* 0x000fe400000010ff */
[----:B------:R-:W-:Y:S02]  /*6940*/  F2FP.BF16.F32.PACK_AB R176, R113, R112 ;  /* 0x0000007071b0723e */ /* 0x000fe400000010ff */
[----:B------:R-:W-:Y:S02]  /*6950*/  F2FP.BF16.F32.PACK_AB R177, R115, R114 ;  /* 0x0000007273b1723e */ /* 0x000fe400000010ff */
[----:B------:R-:W-:Y:S02]  /*6960*/  F2FP.BF16.F32.PACK_AB R179, R119, R118 ;  /* 0x0000007677b3723e */ /* 0x000fe400000010ff */
[----:B------:R-:W-:-:S02]  /*6970*/  F2FP.BF16.F32.PACK_AB R20, R129, R128 ;  /* 0x000000808114723e */ /* 0x000fc400000010ff */
[----:B-1----:R-:W-:Y:S02]  /*6980*/  F2FP.BF16.F32.PACK_AB R36, R121, R120 ;  /* 0x000000787924723e */ /* 0x002fe400000010ff */
[----:B------:R-:W-:Y:S02]  /*6990*/  F2FP.BF16.F32.PACK_AB R37, R123, R122 ;  /* 0x0000007a7b25723e */ /* 0x000fe400000010ff */
[----:B------:R-:W-:Y:S02]  /*69a0*/  F2FP.BF16.F32.PACK_AB R38, R125, R124 ;  /* 0x0000007c7d26723e */ /* 0x000fe400000010ff */
[----:B------:R-:W-:Y:S02]  /*69b0*/  F2FP.BF16.F32.PACK_AB R39, R127, R126 ;  /* 0x0000007e7f27723e */ /* 0x000fe400000010ff */
[----:B------:R-:W-:Y:S01]  /*69c0*/  F2FP.BF16.F32.PACK_AB R21, R131, R130 ;  /* 0x000000828315723e */ /* 0x000fe200000010ff */
[----:B--2---:R-:W-:Y:S01]  /*69d0*/  STSM.16.M88.4 [R160+0x2000], R196 ;  /* 0x002000c4a0007844 */ /* 0x004fe20000000200 */
[----:B------:R-:W-:-:S02]  /*69e0*/  F2FP.BF16.F32.PACK_AB R22, R133, R132 ;  /* 0x000000848516723e */ /* 0x000fc400000010ff */
[----:B------:R-:W-:Y:S01]  /*69f0*/  F2FP.BF16.F32.PACK_AB R23, R135, R134 ;  /* 0x000000868717723e */ /* 0x000fe200000010ff */
[----:B------:R-:W-:Y:S01]  /*6a00*/  STSM.16.M88.4 [R107+0x2000], R40 ;  /* 0x002000286b007844 */ /* 0x000fe20000000200 */
[----:B------:R-:W-:Y:S02]  /*6a10*/  F2FP.BF16.F32.PACK_AB R24, R137, R136 ;  /* 0x000000888918723e */ /* 0x000fe400000010ff */
[----:B------:R-:W-:Y:S01]  /*6a20*/  F2FP.BF16.F32.PACK_AB R25, R139, R138 ;  /* 0x0000008a8b19723e */ /* 0x000fe200000010ff */
[----:B------:R-:W-:Y:S01]  /*6a30*/  STSM.16.M88.4 [R104+0x2000], R176 ;  /* 0x002000b068007844 */ /* 0x000fe20000000200 */
[----:B------:R-:W-:Y:S02]  /*6a40*/  F2FP.BF16.F32.PACK_AB R30, R149, R148 ;  /* 0x00000094951e723e */ /* 0x000fe400000010ff */
[----:B------:R-:W-:Y:S01]  /*6a50*/  F2FP.BF16.F32.PACK_AB R31, R151, R150 ;  /* 0x00000096971f723e */ /* 0x000fe200000010ff */
[----:B------:R-:W-:Y:S01]  /*6a60*/  STSM.16.M88.4 [R105+0x2000], R36 ;  /* 0x0020002469007844 */ /* 0x000fe20000000200 */
[----:B------:R-:W-:-:S02]  /*6a70*/  F2FP.BF16.F32.PACK_AB R32, R153, R152 ;  /* 0x000000989920723e */ /* 0x000fc400000010ff */
[----:B------:R-:W-:Y:S02]  /*6a80*/  F2FP.BF16.F32.PACK_AB R33, R155, R154 ;  /* 0x0000009a9b21723e */ /* 0x000fe400000010ff */
[----:B------:R-:W-:Y:S02]  /*6a90*/  F2FP.BF16.F32.PACK_AB R34, R157, R156 ;  /* 0x0000009c9d22723e */ /* 0x000fe400000010ff */
[----:B------:R-:W-:Y:S01]  /*6aa0*/  F2FP.BF16.F32.PACK_AB R35, R159, R158 ;  /* 0x0000009e9f23723e */ /* 0x000fe200000010ff */
[----:B------:R-:W-:Y:S04]  /*6ab0*/  STSM.16.M88.4 [R174+0x2000], R20 ;  /* 0x00200014ae007844 */ /* 0x000fe80000000200 */
[----:B------:R-:W-:Y:S04]  /*6ac0*/  STSM.16.M88.4 [R175+0x2000], R24 ;  /* 0x00200018af007844 */ /* 0x000fe80000000200 */
[----:B------:R-:W-:Y:S04]  /*6ad0*/  STSM.16.M88.4 [R172+0x2000], R28 ;  /* 0x0020001cac007844 */ /* 0x000fe80000000200 */
[----:B------:R-:W-:Y:S04]  /*6ae0*/  STSM.16.M88.4 [R173+0x2000], R32 ;  /* 0x00200020ad007844 */ /* 0x000fe80000000200 */
        /* <DEDUP_REMOVED lines=16> */
[----:B------:R-:W-:Y:S06]  /*6bf0*/  BAR.SYNC.DEFER_BLOCKING 0x0 ;  /* 0x0000000000007b1d */ /* 0x000fec0000010000 */
[----:B------:R-:W1:Y:S04]  /*6c00*/  LDS.128 R36, [R164+0x22000] ;  /* 0x02200000a4247984 */ /* 0x000e680000000c00 */
[----:B------:R-:W2:Y:S04]  /*6c10*/  LDS.128 R40, [R53+0x22400] ;  /* 0x0224000035287984 */ /* 0x000ea80000000c00 */
[----:B------:R-:W1:Y:S04]  /*6c20*/  LDS.128 R100, [R106+0x22800] ;  /* 0x022800006a647984 */ /* 0x000e680000000c00 */
[----:B------:R-:W1:Y:S01]  /*6c30*/  LDS.128 R44, [R252+0x22c00] ;  /* 0x022c0000fc2c7984 */ /* 0x000e620000000c00 */
        /* <DEDUP_REMOVED lines=18> */
[----:B------:R-:W3:Y:S04]  /*6d60*/  LDS.128 R20, [R164+0x22000] ;  /* 0x02200000a4147984 */ /* 0x000ee80000000c00 */
[----:B------:R-:W3:Y:S04]  /*6d70*/  LDS.128 R24, [R53+0x22400] ;  /* 0x0224000035187984 */ /* 0x000ee80000000c00 */
[----:B------:R-:W3:Y:S04]  /*6d80*/  LDS.128 R28, [R106+0x22800] ;  /* 0x022800006a1c7984 */ /* 0x000ee80000000c00 */
[----:B------:R-:W3:Y:S04]  /*6d90*/  LDS.128 R32, [R252+0x22c00] ;  /* 0x022c0000fc207984 */ /* 0x000ee80000000c00 */
[----:B-1----:R-:W-:Y:S04]  /*6da0*/  @P0 STG.E.128 desc[UR28][R18.64], R36 ;  /* 0x0000002412000986 */ /* 0x002fe8000c101d1c */
[----:B--2---:R-:W-:Y:S04]  /*6db0*/  @P0 STG.E.128 desc[UR28][R4.64], R40 ;  /* 0x0000002804000986 */ /* 0x004fe8000c101d1c */
[----:B------:R-:W-:Y:S04]  /*6dc0*/  @P0 STG.E.128 desc[UR28][R6.64], R100 ;  /* 0x0000006406000986 */ /* 0x000fe8000c101d1c */
[----:B------:R-:W-:Y:S04]  /*6dd0*/  @P0 STG.E.128 desc[UR28][R8.64], R44 ;  /* 0x0000002c08000986 */ /* 0x000fe8000c101d1c */
[----:B---3--:R-:W-:Y:S04]  /*6de0*/  @P0 STG.E.128 desc[UR28][R10.64], R20 ;  /* 0x000000140a000986 */ /* 0x008fe8000c101d1c */
[----:B------:R1:W-:Y:S04]  /*6df0*/  @P0 STG.E.128 desc[UR28][R12.64], R24 ;  /* 0x000000180c000986 */ /* 0x0003e8000c101d1c */
[----:B------:R-:W-:Y:S04]  /*6e00*/  @P0 STG.E.128 desc[UR28][R14.64], R28 ;  /* 0x0000001c0e000986 */ /* 0x000fe8000c101d1c */
[----:B------:R-:W-:Y:S01]  /*6e10*/  @P0 STG.E.128 desc[UR28][R16.64], R32 ;  /* 0x0000002010000986 */ /* 0x000fe2000c101d1c */
[----:B------:R-:W-:-:S04]  /*6e20*/  DEPBAR.LE SB0, 0xc ;  /* 0x000083000000791a */ /* 0x000fc80000000000 */
[----:B------:R-:W-:Y:S01]  /*6e30*/  BAR.SYNC.DEFER_BLOCKING 0x0 ;  /* 0x0000000000007b1d */ /* 0x000fe20000010000 */
[----:B------:R-:W-:-:S06]  /*6e40*/  ULEA UR26, UR23, UR20, 0xd ;  /* 0x00000014171a7291 */ /* 0x000fcc000f8e683f */
[C---:B------:R-:W-:Y:S02]  /*6e50*/  LEA R110, R117.reuse, UR26, 0x1 ;  /* 0x0000001a756e7c11 */ /* 0x040fe4000f8e08ff */
[----:B-1----:R-:W-:-:S03]  /*6e60*/  LOP3.LUT R24, R117, 0x10, RZ, 0x3c, !PT ;  /* 0x0000001075187812 */ /* 0x002fc600078e3cff */
[----:B------:R-:W-:Y:S04]  /*6e70*/  LDSM.16.M88.4 R36, [R110] ;  /* 0x000000006e24783b */ /* 0x000fe80000000200 */
[----:B------:R-:W1:Y:S04]  /*6e80*/  LDSM.16.MT88.4 R208, [R184+0x1e000] ;  /* 0x01e00000b8d0783b */ /* 0x000e680000004200 */
[----:B------:R-:W2:Y:S04]  /*6e90*/  LDSM.16.MT88.4 R204, [R55+0x1e000] ;  /* 0x01e0000037cc783b */ /* 0x000ea80000004200 */
[----:B------:R-:W3:Y:S04]  /*6ea0*/  LDSM.16.MT88.4 R20, [R165+0x1e000] ;  /* 0x01e00000a514783b */ /* 0x000ee80000004200 */
[----:B------:R-:W3:Y:S04]  /*6eb0*/  LDSM.16.MT88.4 R200, [R163+0x1e000] ;  /* 0x01e00000a3c8783b */ /* 0x000ee80000004200 */
[----:B------:R-:W3:Y:S04]  /*6ec0*/  LDSM.16.MT88.4 R16, [R161+0x1e000] ;  /* 0x01e00000a110783b */ /* 0x000ee80000004200 */
[----:B------:R-:W3:Y:S04]  /*6ed0*/  LDSM.16.MT88.4 R12, [R187+0x1e000] ;  /* 0x01e00000bb0c783b */ /* 0x000ee80000004200 */
[----:B------:R-:W3:Y:S04]  /*6ee0*/  LDSM.16.MT88.4 R8, [R186+0x1e000] ;  /* 0x01e00000ba08783b */ /* 0x000ee80000004200 */
[----:B------:R-:W3:Y:S01]  /*6ef0*/  LDSM.16.MT88.4 R4, [R185+0x1e000] ;  /* 0x01e00000b904783b */ /* 0x000ee20000004200 */
[----:B------:R-:W-:-:S02]  /*6f00*/  LEA R109, R24, UR26, 0x1 ;  /* 0x0000001a186d7c11 */ /* 0x000fc4000f8e08ff */
[----:B------:R-:W-:Y:S01]  /*6f10*/  LOP3.LUT R40, R117, 0x20, RZ, 0x3c, !PT ;  /* 0x0000002075287812 */ /* 0x000fe200078e3cff */
[----:B----4-:R-:W-:Y:S04]  /*6f20*/  LDSM.16.MT88.4 R180, [R147+0x1e000] ;  /* 0x01e0000093b4783b */ /* 0x010fe80000004200 */
[----:B------:R-:W4:Y:S01]  /*6f30*/  LDSM.16.M88.4 R32, [R109] ;  /* 0x000000006d20783b */ /* 0x000f220000000200 */
[C---:B-1----:R-:W-:Y:S03]  /*6f40*/  HMMA.16816.F32.BF16 R176, R36.reuse, R208, RZ ;  /* 0x000000d024b0723c */ /* 0x042fe600000418ff */
[----:B------:R-:W-:Y:S04]  /*6f50*/  LDSM.16.MT88.4 R228, [R144+0x1e000] ;  /* 0x01e0000090e4783b */ /* 0x000fe80000004200 */
[----:B------:R-:W-:Y:S01]  /*6f60*/  LDSM.16.MT88.4 R224, [R145+0x1e000] ;  /* 0x01e0000091e0783b */ /* 0x000fe20000004200 */
[C---:B--2---:R-:W-:Y:S03]  /*6f70*/  HMMA.16816.F32.BF16 R196, R36.reuse, R204, RZ ;  /* 0x000000cc24c4723c */ /* 0x044fe600000418ff */
[----:B------:R-:W-:Y:S03]  /*6f80*/  LDSM.16.MT88.4 R220, [R142+0x1e000] ;  /* 0x01e000008edc783b */ /* 0x000fe60000004200 */
[C---:B---3--:R-:W-:Y:S01]  /*6f90*/  HMMA.16816.F32.BF16 R100, R36.reuse, R20, RZ ;  /* 0x000000142464723c */ /* 0x048fe200000418ff */
[----:B------:R-:W-:Y:S04]  /*6fa0*/  LDSM.16.MT88.4 R216, [R143+0x1e000] ;  /* 0x01e000008fd8783b */ /* 0x000fe80000004200 */
[----:B------:R-:W-:Y:S01]  /*6fb0*/  LDSM.16.MT88.4 R212, [R140+0x1e000] ;  /* 0x01e000008cd4783b */ /* 0x000fe20000004200 */
[C---:B------:R-:W-:Y:S06]  /*6fc0*/  HMMA.16816.F32.BF16 R24, R36.reuse, R200, RZ ;  /* 0x000000c82418723c */ /* 0x040fec00000418ff */
[C---:B------:R-:W-:Y:S06]  /*6fd0*/  HMMA.16816.F32.BF16 R188, R36.reuse, R16, RZ ;  /* 0x0000001024bc723c */ /* 0x040fec00000418ff */
[C---:B------:R-:W-:Y:S06]  /*6fe0*/  HMMA.16816.F32.BF16 R44, R36.reuse, R12, RZ ;  /* 0x0000000c242c723c */ /* 0x040fec00000418ff */
[C---:B------:R-:W-:Y:S06]  /*6ff0*/  HMMA.16816.F32.BF16 R28, R36.reuse, R8, RZ ;  /* 0x00000008241c723c */ /* 0x040fec00000418ff */
[----:B------:R-:W-:Y:S01]  /*7000*/  HMMA.16816.F32.BF16 R36, R36, R4, RZ ;  /* 0x000000042424723c */ /* 0x000fe200000418ff */
[----:B------:R-:W-:-:S02]  /*7010*/  LEA R108, R40, UR26, 0x1 ;  /* 0x0000001a286c7c11 */ /* 0x000fc4000f8e08ff */
[----:B------:R-:W-:Y:S03]  /*7020*/  LDSM.16.MT88.4 R40, [R184+0x1f000] ;  /* 0x01f00000b828783b */ /* 0x000fe60000004200 */
[C---:B----4-:R-:W-:Y:S01]  /*7030*/  HMMA.16816.F32.BF16 R176, R32.reuse, R210, R176 ;  /* 0x000000d220b0723c */ /* 0x050fe200000418b0 */
[----:B------:R-:W1:Y:S05]  /*7040*/  LDSM.16.M88.4 R232, [R108] ;  /* 0x000000006ce8783b */ /* 0x000e6a0000000200 */
[C---:B------:R-:W-:Y:S06]  /*7050*/  HMMA.16816.F32.BF16 R196, R32.reuse, R206, R196 ;  /* 0x000000ce20c4723c */ /* 0x040fec00000418c4 */
[C---:B------:R-:W-:Y:S06]  /*7060*/  HMMA.16816.F32.BF16 R100, R32.reuse, R22, R100 ;  /* 0x000000162064723c */ /* 0x040fec0000041864 */
[C---:B------:R-:W-:Y:S06]  /*7070*/  HMMA.16816.F32.BF16 R24, R32.reuse, R202, R24 ;  /* 0x000000ca2018723c */ /* 0x040fec0000041818 */
[C---:B------:R-:W-:Y:S06]  /*7080*/  HMMA.16816.F32.BF16 R188, R32.reuse, R18, R188 ;  /* 0x0000001220bc723c */ /* 0x040fec00000418bc */
[C---:B------:R-:W-:Y:S06]  /*7090*/  HMMA.16816.F32.BF16 R44, R32.reuse, R14, R44 ;  /* 0x0000000e202c723c */ /* 0x040fec000004182c */
[C---:B------:R-:W-:Y:S06]  /*70a0*/  HMMA.16816.F32.BF16 R28, R32.reuse, R10, R28 ;  /* 0x0000000a201c723c */ /* 0x040fec000004181c */
[----:B------:R-:W-:Y:S01]  /*70b0*/  HMMA.16816.F32.BF16 R32, R32, R6, R36 ;  /* 0x000000062020723c */ /* 0x000fe20000041824 */
[----:B------:R-:W2:Y:S01]  /*70c0*/  LDSM.16.MT88.4 R36, [R146+0x1e000] ;  /* 0x01e000009224783b */ /* 0x000ea20000004200 */
[----:B------:R-:W-:-:S04]  /*70d0*/  LOP3.LUT R192, R117, 0x30, RZ, 0x3c, !PT ;  /* 0x0000003075c07812 */ /* 0x000fc800078e3cff */
[----:B------:R-:W-:-:S05]  /*70e0*/  LEA R167, R192, UR26, 0x1 ;  /* 0x0000001ac0a77c11 */ /* 0x000fca000f8e08ff */
[----:B------:R-:W3:Y:S01]  /*70f0*/  LDSM.16.M88.4 R192, [R167] ;  /* 0x00000000a7c0783b */ /* 0x000ee20000000200 */
[C---:B-1----:R-:W-:Y:S06]  /*7100*/  HMMA.16816.F32.BF16 R176, R232.reuse, R40, R176 ;  /* 0x00000028e8b0723c */ /* 0x042fec00000418b0 */
[C---:B------:R-:W-:Y:S06]  /*7110*/  HMMA.16816.F32.BF16 R100, R232.reuse, R180, R100 ;  /* 0x000000b4e864723c */ /* 0x040fec0000041864 */
[C---:B------:R-:W-:Y:S06]  /*7120*/  HMMA.16816.F32.BF16 R24, R232.reuse, R228, R24 ;  /* 0x000000e4e818723c */ /* 0x040fec0000041818 */
[C---:B------:R-:W-:Y:S06]  /*7130*/  HMMA.16816.F32.BF16 R188, R232.reuse, R224, R188 ;  /* 0x000000e0e8bc723c */ /* 0x040fec00000418bc */
[C---:B------:R-:W-:Y:S06]  /*7140*/  HMMA.16816.F32.BF16 R44, R232.reuse, R220, R44 ;  /* 0x000000dce82c723c */ /* 0x040fec000004182c */
[C---:B--2---:R-:W-:Y:S06]  /*7150*/  HMMA.16816.F32.BF16 R196, R232.reuse, R36, R196 ;  /* 0x00000024e8c4723c */ /* 0x044fec00000418c4 */
[C---:B------:R-:W-:Y:S06]  /*7160*/  HMMA.16816.F32.BF16 R28, R232.reuse, R216, R28 ;  /* 0x000000d8e81c723c */ /* 0x040fec000004181c */
[----:B------:R-:W-:Y:S06]  /*7170*/  HMMA.16816.F32.BF16 R32, R232, R212, R32 ;  /* 0x000000d4e820723c */ /* 0x000fec0000041820 */
[C---:B---3--:R-:W-:Y:S06]  /*7180*/  HMMA.16816.F32.BF16 R176, R192.reuse, R42, R176 ;  /* 0x0000002ac0b0723c */ /* 0x048fec00000418b0 */
[C---:B------:R-:W-:Y:S06]  /*7190*/  HMMA.16816.F32.BF16 R196, R192.reuse, R38, R196 ;  /* 0x00000026c0c4723c */ /* 0x040fec00000418c4 */
[C---:B------:R-:W-:Y:S06]  /*71a0*/  HMMA.16816.F32.BF16 R100, R192.reuse, R182, R100 ;  /* 0x000000b6c064723c */ /* 0x040fec0000041864 */
[C---:B------:R-:W-:Y:S06]  /*71b0*/  HMMA.16816.F32.BF16 R24, R192.reuse, R230, R24 ;  /* 0x000000e6c018723c */ /* 0x040fec0000041818 */
[C---:B------:R-:W-:Y:S06]  /*71c0*/  HMMA.16816.F32.BF16 R188, R192.reuse, R226, R188 ;  /* 0x000000e2c0bc723c */ /* 0x040fec00000418bc */
[C---:B------:R-:W-:Y:S06]  /*71d0*/  HMMA.16816.F32.BF16 R44, R192.reuse, R222, R44 ;  /* 0x000000dec02c723c */ /* 0x040fec000004182c */
[C---:B------:R-:W-:Y:S06]  /*71e0*/  HMMA.16816.F32.BF16 R28, R192.reuse, R218, R28 ;  /* 0x000000dac01c723c */ /* 0x040fec000004181c */
[----:B------:R-:W-:Y:S07]  /*71f0*/  HMMA.16816.F32.BF16 R192, R192, R214, R32 ;  /* 0x000000d6c0c0723c */ /* 0x000fee0000041820 */
[----:B------:R-:W-:-:S04]  /*7200*/  LOP3.LUT R32, R117, 0x800, RZ, 0xfc, !PT ;  /* 0x0000080075207812 */ /* 0x000fc800078efcff */
[----:B------:R-:W-:-:S05]  /*7210*/  LEA R166, R32, UR26, 0x1 ;  /* 0x0000001a20a67c11 */ /* 0x000fca000f8e08ff */
[----:B------:R-:W1:Y:S01]  /*7220*/  LDSM.16.M88.4 R240, [R166] ;  /* 0x00000000a6f0783b */ /* 0x000e620000000200 */
[----:B------:R-:W-:-:S04]  /*7230*/  LOP3.LUT R32, R117, 0x810, RZ, 0x3c, !PT ;  /* 0x0000081075207812 */ /* 0x000fc800078e3cff */
[----:B------:R-:W-:-:S05]  /*7240*/  LEA R111, R32, UR26, 0x1 ;  /* 0x0000001a206f7c11 */ /* 0x000fca000f8e08ff */
[----:B------:R-:W2:Y:S01]  /*7250*/  LDSM.16.M88.4 R232, [R111] ;  /* 0x000000006fe8783b */ /* 0x000ea20000000200 */
[----:B-1----:R-:W-:-:S15]  /*7260*/  HMMA.16816.F32.BF16 R32, R240, R208, RZ ;  /* 0x000000d0f020723c */ /* 0x002fde00000418ff */
[----:B------:R-:W-:-:S09]  /*7270*/  NOP ;  /* 0x0000000000007918 */ /* 0x000fd20000000000 */
[----:B--2---:R-:W-:Y:S06]  /*7280*/  HMMA.16816.F32.BF16 R208, R232, R210, R32 ;  /* 0x000000d2e8d0723c */ /* 0x004fec0000041820 */
[----:B------:R-:W-:Y:S01]  /*7290*/  HMMA.16816.F32.BF16 R32, R240, R204, RZ ;  /* 0x000000ccf020723c */ /* 0x000fe200000418ff */
[----:B------:R-:W1:-:S15]  /*72a0*/  S2R R162, SR_TID.X ;  /* 0x0000000000a27919 */ /* 0x000e5e0000002100 */
[----:B------:R-:W-:-:S08]  /*72b0*/  NOP ;  /* 0x0000000000007918 */ /* 0x000fd00000000000 */
[----:B------:R-:W-:Y:S06]  /*72c0*/  HMMA.16816.F32.BF16 R204, R232, R206, R32 ;  /* 0x000000cee8cc723c */ /* 0x000fec0000041820 */
[----:B------:R-:W-:-:S15]  /*72d0*/  HMMA.16816.F32.BF16 R32, R240, R20, RZ ;  /* 0x00000014f020723c */ /* 0x000fde00000418ff */
[----:B------:R-:W-:-:S09]  /*72e0*/  NOP ;  /* 0x0000000000007918 */ /* 0x000fd20000000000 */
[----:B------:R-:W-:Y:S06]  /*72f0*/  HMMA.16816.F32.BF16 R20, R232, R22, R32 ;  /* 0x00000016e814723c */ /* 0x000fec0000041820 */
[----:B------:R-:W-:Y:S01]  /*7300*/  HMMA.16816.F32.BF16 R32, R240, R200, RZ ;  /* 0x000000c8f020723c */ /* 0x000fe200000418ff */
[----:B-1----:R-:W-:-:S05]  /*7310*/  SHF.R.U32.HI R162, RZ, 0x3, R162 ;  /* 0x00000003ffa27819 */ /* 0x002fca00000116a2 */
[----:B------:R-:W-:Y:S01]  /*7320*/  HMMA.16816.F32.BF16 R236, R240, R16, RZ ;  /* 0x00000010f0ec723c */ /* 0x000fe200000418ff */
[----:B------:R-:W-:-:S05]  /*7330*/  SGXT.U32 R162, R162, 0x3 ;  /* 0x00000003a2a2781a */ /* 0x000fca0000000000 */
[----:B------:R-:W-:Y:S01]  /*7340*/  HMMA.16816.F32.BF16 R244, R240, R12, RZ ;  /* 0x0000000cf0f4723c */ /* 0x000fe200000418ff */
[----:B------:R-:W-:-:S11]  /*7350*/  LOP3.LUT R2, R2, 0xfffffbff, RZ, 0xc0, !PT ;  /* 0xfffffbff02027812 */ /* 0x000fd600078ec0ff */
[----:B------:R-:W-:Y:S06]  /*7360*/  HMMA.16816.F32.BF16 R200, R232, R202, R32 ;  /* 0x000000cae8c8723c */ /* 0x000fec0000041820 */
[C---:B------:R-:W-:Y:S06]  /*7370*/  HMMA.16816.F32.BF16 R32, R240.reuse, R8, RZ ;  /* 0x00000008f020723c */ /* 0x040fec00000418ff */
[----:B------:R-:W-:Y:S07]  /*7380*/  HMMA.16816.F32.BF16 R240, R240, R4, RZ ;  /* 0x00000004f0f0723c */ /* 0x000fee00000418ff */
[----:B------:R-:W-:Y:S01]  /*7390*/  IMAD.U32 R4, RZ, RZ, UR34 ;  /* 0x00000022ff047e24 */ /* 0x000fe2000f8e00ff */
[----:B------:R-:W-:-:S04]  /*73a0*/  PLOP3.LUT P5, PT, PT, PT, UP1, 0x80, 0x0 ;  /* 0x000000000000781c */ /* 0x000fc80003faf018 */
[----:B------:R-:W-:Y:S01]  /*73b0*/  LOP3.LUT R116, R4, 0x8, R162, 0xfe, !PT ;  /* 0x0000000804747812 */ /* 0x000fe200078efea2 */
[----:B------:R-:W-:-:S03]  /*73c0*/  IMAD.U32 R4, RZ, RZ, UR30 ;  /* 0x0000001eff047e24 */ /* 0x000fc6000f8e00ff */
[----:B------:R-:W-:Y:S02]  /*73d0*/  ISETP.LT.U32.AND P6, PT, R116, UR31, PT ;  /* 0x0000001f74007c0c */ /* 0x000fe4000bfc1070 */
[----:B------:R-:W-:Y:S02]  /*73e0*/  @P0 LOP3.LUT R2, R2, 0x400, RZ, 0xfc, !PT ;  /* 0x0000040002020812 */ /* 0x000fe400078efcff */
[----:B------:R-:W-:Y:S01]  /*73f0*/  ISETP.LT.AND.EX P0, PT, R4, UR33, P5, P6 ;  /* 0x0000002104007c0c */ /* 0x000fe2000af01360 */
[----:B------:R-:W-:Y:S01]  /*7400*/  IMAD.U32 R4, RZ, RZ, UR34 ;  /* 0x00000022ff047e24 */ /* 0x000fe2000f8e00ff */
[----:B------:R-:W-:-:S04]  /*7410*/  LOP3.LUT R0, R0, 0xfffffffd, RZ, 0xc0, !PT ;  /* 0xfffffffd00007812 */ /* 0x000fc800078ec0ff */
[----:B------:R-:W-:Y:S01]  /*7420*/  LOP3.LUT R115, R4, 0x10, R162, 0xfe, !PT ;  /* 0x0000001004737812 */ /* 0x000fe200078efea2 */
[----:B------:R-:W-:Y:S01]  /*7430*/  IMAD.U32 R4, RZ, RZ, UR30 ;  /* 0x0000001eff047e24 */ /* 0x000fe2000f8e00ff */
[----:B------:R-:W-:Y:S02]  /*7440*/  PLOP3.LUT P6, PT, PT, PT, UP1, 0x80, 0x0 ;  /* 0x000000000000781c */ /* 0x000fe40003fcf018 */
[----:B------:R-:W-:-:S03]  /*7450*/  ISETP.LT.U32.AND P5, PT, R115, UR31, PT ;  /* 0x0000001f73007c0c */ /* 0x000fc6000bfa1070 */
        /* <DEDUP_REMOVED lines=19> */
[C---:B------:R-:W-:Y:S01]  /*7590*/  HMMA.16816.F32.BF16 R236, R232.reuse, R18, R236 ;  /* 0x00000012e8ec723c */ /* 0x040fe200000418ec */
[----:B------:R-:W-:Y:S01]  /*75a0*/  LOP3.LUT R0, R0, 0xffffff7f, RZ, 0xc0, !PT ;  /* 0xffffff7f00007812 */ /* 0x000fe200078ec0ff */
[----:B------:R-:W-:Y:S02]  /*75b0*/  LDSM.16.MT88.4 R16, [R185+0x20000] ;  /* 0x02000000b910783b */ /* 0x000fe40000004200 */
[----:B------:R-:W-:Y:S02]  /*75c0*/  LOP3.LUT R112, R4, 0x28, R162, 0xfe, !PT ;  /* 0x0000002804707812 */ /* 0x000fe400078efea2 */
[----:B------:R-:W-:Y:S01]  /*75d0*/  HMMA.16816.F32.BF16 R244, R232, R14, R244 ;  /* 0x0000000ee8f4723c */ /* 0x000fe200000418f4 */
[----:B------:R-:W-:-:S05]  /*75e0*/  IMAD.U32 R4, RZ, RZ, UR30 ;  /* 0x0000001eff047e24 */ /* 0x000fca000f8e00ff */
[C---:B------:R-:W-:Y:S01]  /*75f0*/  HMMA.16816.F32.BF16 R32, R232.reuse, R10, R32 ;  /* 0x0000000ae820723c */ /* 0x040fe20000041820 */
[----:B------:R-:W-:Y:S01]  /*7600*/  PLOP3.LUT P5, PT, PT, PT, UP1, 0x80, 0x0 ;  /* 0x000000000000781c */ /* 0x000fe20003faf018 */
[----:B------:R-:W-:Y:S04]  /*7610*/  LDSM.16.MT88.4 R12, [R186+0x20000] ;  /* 0x02000000ba0c783b */ /* 0x000fe80000004200 */
[----:B------:R-:W-:Y:S01]  /*7620*/  HMMA.16816.F32.BF16 R240, R232, R6, R240 ;  /* 0x00000006e8f0723c */ /* 0x000fe200000418f0 */
[----:B------:R-:W-:-:S06]  /*7630*/  ISETP.LT.U32.AND P6, PT, R112, UR31, PT ;  /* 0x0000001f70007c0c */ /* 0x000fcc000bfc1070 */
[----:B------:R-:W-:-:S04]  /*7640*/  LOP3.LUT R232, R117, 0x820, RZ, 0x3c, !PT ;  /* 0x0000082075e87812 */ /* 0x000fc800078e3cff */
[----:B------:R-:W-:Y:S02]  /*7650*/  LEA R232, R232, UR26, 0x1 ;  /* 0x0000001ae8e87c11 */ /* 0x000fe4000f8e08ff */
[----:B------:R-:W-:Y:S02]  /*7660*/  @P0 LOP3.LUT R0, R0, 0x80, RZ, 0xfc, !PT ;  /* 0x0000008000000812 */ /* 0x000fe400078efcff */
[----:B------:R-:W-:Y:S02]  /*7670*/  ISETP.LT.AND.EX P0, PT, R4, UR33, P5, P6 ;  /* 0x0000002104007c0c */ /* 0x000fe4000af01360 */
[----:B------:R-:W1:Y:S01]  /*7680*/  LDSM.16.M88.4 R4, [R232] ;  /* 0x00000000e804783b */ /* 0x000e620000000200 */
[----:B------:R-:W-:-:S04]  /*7690*/  LOP3.LUT R233, R117, 0x830, RZ, 0x3c, !PT ;  /* 0x0000083075e97812 */ /* 0x000fc800078e3cff */
[----:B------:R-:W-:-:S05]  /*76a0*/  LEA R233, R233, UR26, 0x1 ;  /* 0x0000001ae9e97c11 */ /* 0x000fca000f8e08ff */
[----:B------:R-:W2:Y:S01]  /*76b0*/  LDSM.16.M88.4 R8, [R233] ;  /* 0x00000000e908783b */ /* 0x000ea20000000200 */
[C---:B-1----:R-:W-:Y:S06]  /*76c0*/  HMMA.16816.F32.BF16 R208, R4.reuse, R40, R208 ;  /* 0x0000002804d0723c */ /* 0x042fec00000418d0 */
[C---:B------:R-:W-:Y:S06]  /*76d0*/  HMMA.16816.F32.BF16 R204, R4.reuse, R36, R204 ;  /* 0x0000002404cc723c */ /* 0x040fec00000418cc */
[C---:B------:R-:W-:Y:S06]  /*76e0*/  HMMA.16816.F32.BF16 R20, R4.reuse, R180, R20 ;  /* 0x000000b40414723c */ /* 0x040fec0000041814 */
[C---:B------:R-:W-:Y:S06]  /*76f0*/  HMMA.16816.F32.BF16 R200, R4.reuse, R228, R200 ;  /* 0x000000e404c8723c */ /* 0x040fec00000418c8 */
[C---:B------:R-:W-:Y:S06]  /*7700*/  HMMA.16816.F32.BF16 R236, R4.reuse, R224, R236 ;  /* 0x000000e004ec723c */ /* 0x040fec00000418ec */
[C---:B------:R-:W-:Y:S06]  /*7710*/  HMMA.16816.F32.BF16 R244, R4.reuse, R220, R244 ;  /* 0x000000dc04f4723c */ /* 0x040fec00000418f4 */
[C---:B------:R-:W-:Y:S06]  /*7720*/  HMMA.16816.F32.BF16 R32, R4.reuse, R216, R32 ;  /* 0x000000d80420723c */ /* 0x040fec0000041820 */
[----:B------:R-:W-:Y:S01]  /*7730*/  HMMA.16816.F32.BF16 R240, R4, R212, R240 ;  /* 0x000000d404f0723c */ /* 0x000fe200000418f0 */
[----:B------:R-:W-:Y:S05]  /*7740*/  LDSM.16.MT88.4 R4, [R184+0x20000] ;  /* 0x02000000b804783b */ /* 0x000fea0000004200 */
[C---:B--2---:R-:W-:Y:S01]  /*7750*/  HMMA.16816.F32.BF16 R40, R8.reuse, R42, R208 ;  /* 0x0000002a0828723c */ /* 0x044fe200000418d0 */
[----:B------:R-:W-:Y:S05]  /*7760*/  LDSM.16.MT88.4 R208, [R163+0x20000] ;  /* 0x02000000a3d0783b */ /* 0x000fea0000004200 */
[C---:B------:R-:W-:Y:S01]  /*7770*/  HMMA.16816.F32.BF16 R36, R8.reuse, R38, R204 ;  /* 0x000000260824723c */ /* 0x040fe200000418cc */
[----:B------:R-:W-:Y:S05]  /*7780*/  LDSM.16.MT88.4 R204, [R187+0x20000] ;  /* 0x02000000bbcc783b */ /* 0x000fea0000004200 */
[C---:B------:R-:W-:Y:S01]  /*7790*/  HMMA.16816.F32.BF16 R20, R8.reuse, R182, R20 ;  /* 0x000000b60814723c */ /* 0x040fe20000041814 */
[----:B------:R-:W-:Y:S05]  /*77a0*/  LDSM.16.MT88.4 R180, [R161+0x20000] ;  /* 0x02000000a1b4783b */ /* 0x000fea0000004200 */
[C---:B------:R-:W-:Y:S06]  /*77b0*/  HMMA.16816.F32.BF16 R200, R8.reuse, R230, R200 ;  /* 0x000000e608c8723c */ /* 0x040fec00000418c8 */
[C---:B------:R-:W-:Y:S01]  /*77c0*/  HMMA.16816.F32.BF16 R236, R8.reuse, R226, R236 ;  /* 0x000000e208ec723c */ /* 0x040fe200000418ec */
[----:B------:R-:W-:Y:S05]  /*77d0*/  LDSM.16.M88.4 R224, [R109+0x6000] ;  /* 0x006000006de0783b */ /* 0x000fea0000000200 */
[C---:B------:R-:W-:Y:S01]  /*77e0*/  HMMA.16816.F32.BF16 R244, R8.reuse, R222, R244 ;  /* 0x000000de08f4723c */ /* 0x040fe200000418f4 */
[----:B------:R-:W-:Y:S05]  /*77f0*/  LDSM.16.M88.4 R220, [R111+0x6000] ;  /* 0x006000006fdc783b */ /* 0x000fea0000000200 */
[C---:B------:R-:W-:Y:S01]  /*7800*/  HMMA.16816.F32.BF16 R32, R8.reuse, R218, R32 ;  /* 0x000000da0820723c */ /* 0x040fe20000041820 */
[----:B------:R-:W1:Y:S05]  /*7810*/  LDSM.16.M88.4 R216, [R110+0x6000] ;  /* 0x006000006ed8783b */ /* 0x000e6a0000000200 */
[----:B------:R-:W-:Y:S01]  /*7820*/  HMMA.16816.F32.BF16 R240, R8, R214, R240 ;  /* 0x000000d608f0723c */ /* 0x000fe200000418f0 */
[----:B------:R-:W2:Y:S04]  /*7830*/  LDSM.16.MT88.4 R8, [R55+0x20000] ;  /* 0x020000003708783b */ /* 0x000ea80000004200 */
[----:B------:R-:W3:Y:S01]  /*7840*/  LDSM.16.MT88.4 R212, [R165+0x20000] ;  /* 0x02000000a5d4783b */ /* 0x000ee20000004200 */
[C---:B-1----:R-:W-:Y:S06]  /*7850*/  HMMA.16816.F32.BF16 R176, R216.reuse, R4, R176 ;  /* 0x00000004d8b0723c */ /* 0x042fec00000418b0 */
[C---:B--2---:R-:W-:Y:S06]  /*7860*/  HMMA.16816.F32.BF16 R196, R216.reuse, R8, R196 ;  /* 0x00000008d8c4723c */ /* 0x044fec00000418c4 */
[C---:B---3--:R-:W-:Y:S06]  /*7870*/  HMMA.16816.F32.BF16 R100, R216.reuse, R212, R100 ;  /* 0x000000d4d864723c */ /* 0x048fec0000041864 */
[C---:B------:R-:W-:Y:S06]  /*7880*/  HMMA.16816.F32.BF16 R24, R216.reuse, R208, R24 ;  /* 0x000000d0d818723c */ /* 0x040fec0000041818 */
[C---:B------:R-:W-:Y:S06]  /*7890*/  HMMA.16816.F32.BF16 R188, R216.reuse, R180, R188 ;  /* 0x000000b4d8bc723c */ /* 0x040fec00000418bc */
[C---:B------:R-:W-:Y:S06]  /*78a0*/  HMMA.16816.F32.BF16 R44, R216.reuse, R204, R44 ;  /* 0x000000ccd82c723c */ /* 0x040fec000004182c */
[C---:B------:R-:W-:Y:S06]  /*78b0*/  HMMA.16816.F32.BF16 R28, R216.reuse, R12, R28 ;  /* 0x0000000cd81c723c */ /* 0x040fec000004181c */
[----:B------:R-:W-:Y:S01]  /*78c0*/  HMMA.16816.F32.BF16 R192, R216, R16, R192 ;  /* 0x00000010d8c0723c */ /* 0x000fe200000418c0 */
[----:B------:R-:W1:Y:S05]  /*78d0*/  LDSM.16.M88.4 R216, [R166+0x6000] ;  /* 0x00600000a6d8783b */ /* 0x000e6a0000000200 */
[C---:B------:R-:W-:Y:S06]  /*78e0*/  HMMA.16816.F32.BF16 R176, R224.reuse, R6, R176 ;  /* 0x00000006e0b0723c */ /* 0x040fec00000418b0 */
[----:B------:R-:W-:Y:S06]  /*78f0*/  HMMA.16816.F32.BF16 R196, R224, R10, R196 ;  /* 0x0000000ae0c4723c */ /* 0x000fec00000418c4 */
        /* <DEDUP_REMOVED lines=8> */
[----:B------:R-:W-:Y:S05]  /*7980*/  LDSM.16.M88.4 R216, [R108+0x6000] ;  /* 0x006000006cd8783b */ /* 0x000fea0000000200 */
[C---:B------:R-:W-:Y:S06]  /*7990*/  HMMA.16816.F32.BF16 R100, R224.reuse, R214, R100 ;  /* 0x000000d6e064723c */ /* 0x040fec0000041864 */
[C---:B------:R-:W-:Y:S06]  /*79a0*/  HMMA.16816.F32.BF16 R24, R224.reuse, R210, R24 ;  /* 0x000000d2e018723c */ /* 0x040fec0000041818 */
[C---:B------:R-:W-:Y:S06]  /*79b0*/  HMMA.16816.F32.BF16 R188, R224.reuse, R182, R188 ;  /* 0x000000b6e0bc723c */ /* 0x040fec00000418bc */
[C---:B------:R-:W-:Y:S06]  /*79c0*/  HMMA.16816.F32.BF16 R44, R224.reuse, R206, R44 ;  /* 0x000000cee02c723c */ /* 0x040fec000004182c */
[C---:B------:R-:W-:Y:S06]  /*79d0*/  HMMA.16816.F32.BF16 R28, R224.reuse, R14, R28 ;  /* 0x0000000ee01c723c */ /* 0x040fec000004181c */
[----:B------:R-:W-:Y:S06]  /*79e0*/  HMMA.16816.F32.BF16 R192, R224, R18, R192 ;  /* 0x00000012e0c0723c */ /* 0x000fec00000418c0 */
[C---:B------:R-:W-:Y:S01]  /*79f0*/  HMMA.16816.F32.BF16 R40, R220.reuse, R6, R40 ;  /* 0x00000006dc28723c */ /* 0x040fe20000041828 */
[----:B------:R-:W1:Y:S05]  /*7a00*/  LDSM.16.MT88.4 R4, [R184+0x21000] ;  /* 0x02100000b804783b */ /* 0x000e6a0000004200 */
[C---:B------:R-:W-:Y:S01]  /*7a10*/  HMMA.16816.F32.BF16 R36, R220.reuse, R10, R36 ;  /* 0x0000000adc24723c */ /* 0x040fe20000041824 */
[----:B------:R-:W2:Y:S05]  /*7a20*/  LDSM.16.MT88.4 R8, [R144+0x20000] ;  /* 0x020000009008783b */ /* 0x000eaa0000004200 */
[C---:B------:R-:W-:Y:S01]  /*7a30*/  HMMA.16816.F32.BF16 R20, R220.reuse, R214, R20 ;  /* 0x000000d6dc14723c */ /* 0x040fe20000041814 */
[----:B------:R-:W3:Y:S05]  /*7a40*/  LDSM.16.MT88.4 R212, [R142+0x20000] ;  /* 0x020000008ed4783b */ /* 0x000eea0000004200 */
[C---:B------:R-:W-:Y:S01]  /*7a50*/  HMMA.16816.F32.BF16 R200, R220.reuse, R210, R200 ;  /* 0x000000d2dcc8723c */ /* 0x040fe200000418c8 */
[----:B------:R-:W-:Y:S05]  /*7a60*/  LDSM.16.MT88.4 R208, [R143+0x20000] ;  /* 0x020000008fd0783b */ /* 0x000fea0000004200 */
[C---:B------:R-:W-:Y:S01]  /*7a70*/  HMMA.16816.F32.BF16 R236, R220.reuse, R182, R236 ;  /* 0x000000b6dcec723c */ /* 0x040fe200000418ec */
[----:B------:R-:W4:Y:S05]  /*7a80*/  LDSM.16.MT88.4 R180, [R147+0x20000] ;  /* 0x0200000093b4783b */ /* 0x000f2a0000004200 */
[C---:B------:R-:W-:Y:S01]  /*7a90*/  HMMA.16816.F32.BF16 R244, R220.reuse, R206, R244 ;  /* 0x000000cedcf4723c */ /* 0x040fe200000418f4 */
[----:B------:R-:W-:Y:S05]  /*7aa0*/  LDSM.16.MT88.4 R204, [R140+0x20000] ;  /* 0x020000008ccc783b */ /* 0x000fea0000004200 */
[C---:B------:R-:W-:Y:S01]  /*7ab0*/  HMMA.16816.F32.BF16 R32, R220.reuse, R14, R32 ;  /* 0x0000000edc20723c */ /* 0x040fe20000041820 */
[----:B------:R-:W4:Y:S05]  /*7ac0*/  LDSM.16.MT88.4 R12, [R146+0x20000] ;  /* 0x02000000920c783b */ /* 0x000f2a0000004200 */
[----:B------:R-:W-:Y:S01]  /*7ad0*/  HMMA.16816.F32.BF16 R240, R220, R18, R240 ;  /* 0x00000012dcf0723c */ /* 0x000fe200000418f0 */
[----:B------:R-:W4:Y:S05]  /*7ae0*/  LDSM.16.MT88.4 R16, [R145+0x20000] ;  /* 0x020000009110783b */ /* 0x000f2a0000004200 */
[C---:B-1----:R-:W-:Y:S06]  /*7af0*/  HMMA.16816.F32.BF16 R176, R216.reuse, R4, R176 ;  /* 0x00000004d8b0723c */ /* 0x042fec00000418b0 */
[C---:B--2---:R-:W-:Y:S06]  /*7b00*/  HMMA.16816.F32.BF16 R24, R216.reuse, R8, R24 ;  /* 0x00000008d818723c */ /* 0x044fec0000041818 */
[C---:B---3--:R-:W-:Y:S06]  /*7b10*/  HMMA.16816.F32.BF16 R44, R216.reuse, R212, R44 ;  /* 0x000000d4d82c723c */ /* 0x048fec000004182c */
[C---:B----4-:R-:W-:Y:S06]  /*7b20*/  HMMA.16816.F32.BF16 R100, R216.reuse, R180, R100 ;  /* 0x000000b4d864723c */ /* 0x050fec0000041864 */
[C---:B------:R-:W-:Y:S06]  /*7b30*/  HMMA.16816.F32.BF16 R28, R216.reuse, R208, R28 ;  /* 0x000000d0d81c723c */ /* 0x040fec000004181c */
[C---:B------:R-:W-:Y:S06]  /*7b40*/  HMMA.16816.F32.BF16 R196, R216.reuse, R12, R196 ;  /* 0x0000000cd8c4723c */ /* 0x040fec00000418c4 */
[C---:B------:R-:W-:Y:S06]  /*7b50*/  HMMA.16816.F32.BF16 R188, R216.reuse, R16, R188 ;  /* 0x00000010d8bc723c */ /* 0x040fec00000418bc */
[----:B------:R-:W-:Y:S01]  /*7b60*/  HMMA.16816.F32.BF16 R192, R216, R204, R192 ;  /* 0x000000ccd8c0723c */ /* 0x000fe200000418c0 */
[----:B------:R-:W1:Y:S05]  /*7b70*/  LDSM.16.M88.4 R216, [R232+0x6000] ;  /* 0x00600000e8d8783b */ /* 0x000e6a0000000200 */
[C---:B-1----:R-:W-:Y:S01]  /*7b80*/  HMMA.16816.F32.BF16 R220, R216.reuse, R180, R20 ;  /* 0x000000b4d8dc723c */ /* 0x042fe20000041814 */
[----:B------:R-:W1:Y:S05]  /*7b90*/  LDSM.16.M88.4 R20, [R167+0x6000] ;  /* 0x00600000a714783b */ /* 0x000e6a0000000200 */
[C---:B------:R-:W-:Y:S06]  /*7ba0*/  HMMA.16816.F32.BF16 R40, R216.reuse, R4, R40 ;  /* 0x00000004d828723c */ /* 0x040fec0000041828 */
[C---:B------:R-:W-:Y:S06]  /*7bb0*/  HMMA.16816.F32.BF16 R36, R216.reuse, R12, R36 ;  /* 0x0000000cd824723c */ /* 0x040fec0000041824 */
[C---:B------:R-:W-:Y:S06]  /*7bc0*/  HMMA.16816.F32.BF16 R200, R216.reuse, R8, R200 ;  /* 0x00000008d8c8723c */ /* 0x040fec00000418c8 */
[C---:B------:R-:W-:Y:S06]  /*7bd0*/  HMMA.16816.F32.BF16 R236, R216.reuse, R16, R236 ;  /* 0x00000010d8ec723c */ /* 0x040fec00000418ec */
[C---:B------:R-:W-:Y:S06]  /*7be0*/  HMMA.16816.F32.BF16 R244, R216.reuse, R212, R244 ;  /* 0x000000d4d8f4723c */ /* 0x040fec00000418f4 */
[C---:B------:R-:W-:Y:S06]  /*7bf0*/  HMMA.16816.F32.BF16 R32, R216.reuse, R208, R32 ;  /* 0x000000d0d820723c */ /* 0x040fec0000041820 */
[----:B------:R-:W-:Y:S01]  /*7c00*/  HMMA.16816.F32.BF16 R240, R216, R204, R240 ;  /* 0x000000ccd8f0723c */ /* 0x000fe200000418f0 */
[----:B------:R-:W2:Y:S01]  /*7c10*/  LDSM.16.M88.4 R216, [R233+0x6000] ;  /* 0x00600000e9d8783b */ /* 0x000ea20000000200 */
[----:B------:R-:W-:Y:S01]  /*7c20*/  IMAD.U32 R4, RZ, RZ, UR34 ;  /* 0x00000022ff047e24 */ /* 0x000fe2000f8e00ff */
[----:B------:R-:W-:-:S04]  /*7c30*/  LOP3.LUT P1, RZ, R0, 0x10, RZ, 0xc0, !PT ;  /* 0x0000001000ff7812 */ /* 0x000fc8000782c0ff */
[----:B------:R-:W-:Y:S01]  /*7c40*/  LOP3.LUT R224, R4, 0x30, R162, 0xfe, !PT ;  /* 0x0000003004e07812 */ /* 0x000fe200078efea2 */
[----:B-1----:R-:W-:Y:S01]  /*7c50*/  HMMA.16816.F32.BF16 R176, R20, R6, R176 ;  /* 0x0000000614b0723c */ /* 0x002fe200000418b0 */
[----:B------:R-:W-:Y:S01]  /*7c60*/  LOP3.LUT R0, R0, 0xfffffeff, RZ, 0xc0, !PT ;  /* 0xfffffeff00007812 */ /* 0x000fe200078ec0ff */
[----:B------:R-:W-:Y:S01]  /*7c70*/  IMAD.U32 R4, RZ, RZ, UR30 ;  /* 0x0000001eff047e24 */ /* 0x000fe2000f8e00ff */
[----:B------:R-:W-:-:S03]  /*7c80*/  PLOP3.LUT P5, PT, PT, PT, UP1, 0x80, 0x0 ;  /* 0x000000000000781c */ /* 0x000fc60003faf018 */
[----:B------:R-:W-:Y:S01]  /*7c90*/  HMMA.16816.F32.BF16 R196, R20, R14, R196 ;  /* 0x0000000e14c4723c */ /* 0x000fe200000418c4 */
[----:B------:R-:W-:-:S05]  /*7ca0*/  ISETP.LT.U32.AND P6, PT, R224, UR31, PT ;  /* 0x0000001fe0007c0c */ /* 0x000fca000bfc1070 */
[----:B------:R-:W-:Y:S01]  /*7cb0*/  HMMA.16816.F32.BF16 R100, R20, R182, R100 ;  /* 0x000000b61464723c */ /* 0x000fe20000041864 */
[----:B------:R-:W-:-:S05]  /*7cc0*/  @P0 LOP3.LUT R0, R0, 0x100, RZ, 0xfc, !PT ;  /* 0x0000010000000812 */ /* 0x000fca00078efcff */
[C---:B------:R-:W-:Y:S06]  /*7cd0*/  HMMA.16816.F32.BF16 R24, R20.reuse, R10, R24 ;  /* 0x0000000a1418723c */ /* 0x040fec0000041818 */
[C---:B------:R-:W-:Y:S06]  /*7ce0*/  HMMA.16816.F32.BF16 R188, R20.reuse, R18, R188 ;  /* 0x0000001214bc723c */ /* 0x040fec00000418bc */
[C---:B------:R-:W-:Y:S06]  /*7cf0*/  HMMA.16816.F32.BF16 R44, R20.reuse, R214, R44 ;  /* 0x000000d6142c723c */ /* 0x040fec000004182c */
[C---:B------:R-:W-:Y:S06]  /*7d00*/  HMMA.16816.F32.BF16 R28, R20.reuse, R210, R28 ;  /* 0x000000d2141c723c */ /* 0x040fec000004181c */
[----:B------:R-:W-:Y:S01]  /*7d10*/  HMMA.16816.F32.BF16 R192, R20, R206, R192 ;  /* 0x000000ce14c0723c */ /* 0x000fe200000418c0 */
[----:B------:R-:W1:Y:S01]  /*7d20*/  LDSM.16.M88.4 R20, [R111+0xc000] ;  /* 0x00c000006f14783b */ /* 0x000e620000000200 */
[----:B------:R-:W-:Y:S01]  /*7d30*/  ISETP.LT.AND.EX P0, PT, R4, UR33, P5, P6 ;  /* 0x0000002104007c0c */ /* 0x000fe2000af01360 */
[----:B------:R-:W-:Y:S01]  /*7d40*/  IMAD.U32 R4, RZ, RZ, UR34 ;  /* 0x00000022ff047e24 */ /* 0x000fe2000f8e00ff */
[----:B------:R-:W-:-:S04]  /*7d50*/  PLOP3.LUT P5, PT, PT, PT, UP1, 0x80, 0x0 ;  /* 0x000000000000781c */ /* 0x000fc80003faf018 */
[----:B------:R-:W-:Y:S01]  /*7d60*/  LOP3.LUT R225, R4, 0x38, R162, 0xfe, !PT ;  /* 0x0000003804e17812 */ /* 0x000fe200078efea2 */
[----:B------:R-:W-:-:S03]  /*7d70*/  IMAD.U32 R4, RZ, RZ, UR30 ;  /* 0x0000001eff047e24 */ /* 0x000fc6000f8e00ff */
[----:B------:R-:W-:Y:S01]  /*7d80*/  ISETP.LT.U32.AND P6, PT, R225, UR31, PT ;  /* 0x0000001fe1007c0c */ /* 0x000fe2000bfc1070 */
[C---:B--2---:R-:W-:Y:S03]  /*7d90*/  HMMA.16816.F32.BF16 R40, R216.reuse, R6, R40 ;  /* 0x00000006d828723c */ /* 0x044fe60000041828 */
[----:B------:R-:W-:Y:S02]  /*7da0*/  ISETP.LT.AND.EX P5, PT, R4, UR33, P5, P6 ;  /* 0x0000002104007c0c */ /* 0x000fe4000afa1360 */
[----:B------:R-:W2:Y:S01]  /*7db0*/  LDSM.16.M88.4 R4, [R232+0xc000] ;  /* 0x00c00000e804783b */ /* 0x000ea20000000200 */
[C---:B------:R-:W-:Y:S06]  /*7dc0*/  HMMA.16816.F32.BF16 R220, R216.reuse, R182, R220 ;  /* 0x000000b6d8dc723c */ /* 0x040fec00000418dc */
[C---:B------:R-:W-:Y:S01]  /*7dd0*/  HMMA.16816.F32.BF16 R200, R216.reuse, R10, R200 ;  /* 0x0000000ad8c8723c */ /* 0x040fe200000418c8 */
[----:B------:R-:W3:Y:S05]  /*7de0*/  LDSM.16.M88.4 R8, [R233+0xc000] ;  /* 0x00c00000e908783b */ /* 0x000eea0000000200 */
[----:B------:R-:W-:Y:S01]  /*7df0*/  HMMA.16816.F32.BF16 R36, R216, R14, R36 ;  /* 0x0000000ed824723c */ /* 0x000fe20000041824 */
[----:B-1----:R-:W-:-:S06]  /*7e00*/  IMAD.U32 R12, R20, 0x10000, RZ ;  /* 0x00010000140c7824 */ /* 0x002fcc00078e00ff */
[----:B------:R-:W-:Y:S02]  /*7e10*/  PRMT R14, R20, 0x7632, R14 ;  /* 0x00007632140e7816 */ /* 0x000fe4000000000e */
[----:B------:R-:W-:-:S03]  /*7e20*/  PRMT R13, R21, 0x7632, R13 ;  /* 0x00007632150d7816 */ /* 0x000fc6000000000d */
[--C-:B------:R-:W-:Y:S01]  /*7e30*/  FADD R220, -R220, R12.reuse ;  /* 0x0000000cdcdc7221 */ /* 0x100fe20000000100 */
[----:B------:R-:W-:Y:S01]  /*7e40*/  PRMT R12, R22, 0x7632, R12 ;  /* 0x00007632160c7816 */ /* 0x000fe2000000000c */
[----:B------:R-:W-:Y:S01]  /*7e50*/  HMMA.16816.F32.BF16 R236, R216, R18, R236 ;  /* 0x00000012d8ec723c */ /* 0x000fe200000418ec */
[----:B------:R-:W-:Y:S02]  /*7e60*/  IMAD.U32 R14, R14, 0x10000, RZ ;  /* 0x000100000e0e7824 */ /* 0x000fe400078e00ff */
[----:B------:R-:W-:-:S03]  /*7e70*/  IMAD.U32 R13, R13, 0x10000, RZ ;  /* 0x000100000d0d7824 */ /* 0x000fc600078e00ff */
[C---:B------:R-:W-:Y:S01]  /*7e80*/  HMMA.16816.F32.BF16 R244, R216.reuse, R214, R244 ;  /* 0x000000d6d8f4723c */ /* 0x040fe200000418f4 */
[----:B------:R-:W-:Y:S02]  /*7e90*/  IMAD.U32 R12, R12, 0x10000, RZ ;  /* 0x000100000c0c7824 */ /* 0x000fe400078e00ff */
[----:B------:R-:W-:Y:S01]  /*7ea0*/  FADD R221, -R221, R14 ;  /* 0x0000000edddd7221 */ /* 0x000fe20000000100 */
[----:B------:R-:W-:Y:S02]  /*7eb0*/  FADD R223, -R223, R13 ;  /* 0x0000000ddfdf7221 */ /* 0x000fe40000000100 */
[----:B------:R-:W-:Y:S01]  /*7ec0*/  HMMA.16816.F32.BF16 R240, R216, R206, R240 ;  /* 0x000000ced8f0723c */ /* 0x000fe200000418f0 */
[C---:B--2---:R-:W-:Y:S01]  /*7ed0*/  PRMT R16, R4.reuse, 0x7632, R16 ;  /* 0x0000763204107816 */ /* 0x044fe20000000010 */
[----:B------:R-:W-:-:S05]  /*7ee0*/  IMAD.U32 R215, R4, 0x10000, RZ ;  /* 0x0001000004d77824 */ /* 0x000fca00078e00ff */
[----:B------:R-:W-:Y:S02]  /*7ef0*/  FADD R207, -R201, R12 ;  /* 0x0000000cc9cf7221 */ /* 0x000fe40000000100 */
[----:B------:R-:W1:Y:S01]  /*7f00*/  LDSM.16.M88.4 R12, [R110+0xc000] ;  /* 0x00c000006e0c783b */ /* 0x000e620000000200 */
[----:B------:R-:W-:Y:S01]  /*7f10*/  HMMA.16816.F32.BF16 R32, R216, R210, R32 ;  /* 0x000000d2d820723c */ /* 0x000fe20000041820 */
[C---:B------:R-:W-:Y:S01]  /*7f20*/  PRMT R4, R6.reuse, 0x7632, R4 ;  /* 0x0000763206047816 */ /* 0x040fe20000000004 */
[----:B------:R-:W-:Y:S01]  /*7f30*/  IMAD.U32 R213, R6, 0x10000, RZ ;  /* 0x0001000006d57824 */ /* 0x000fe200078e00ff */
[----:B------:R-:W-:-:S04]  /*7f40*/  PRMT R6, R7, 0x7632, R6 ;  /* 0x0000763207067816 */ /* 0x000fc80000000006 */
[C---:B------:R-:W-:Y:S01]  /*7f50*/  IMAD.U32 R218, R5.reuse, 0x10000, RZ ;  /* 0x0001000005da7824 */ /* 0x040fe200078e00ff */
[----:B------:R-:W-:Y:S01]  /*7f60*/  PRMT R5, R5, 0x7632, R5 ;  /* 0x0000763205057816 */ /* 0x000fe20000000005 */
[----:B------:R-:W-:Y:S02]  /*7f70*/  IMAD.U32 R216, R22, 0x10000, RZ ;  /* 0x0001000016d87824 */ /* 0x000fe400078e00ff */
[----:B------:R-:W-:Y:S02]  /*7f80*/  IMAD.U32 R4, R4, 0x10000, RZ ;  /* 0x0001000004047824 */ /* 0x000fe400078e00ff */
[----:B------:R-:W-:Y:S02]  /*7f90*/  IMAD.U32 R5, R5, 0x10000, RZ ;  /* 0x0001000005057824 */ /* 0x000fe400078e00ff */
[----:B------:R-:W-:Y:S02]  /*7fa0*/  IMAD.U32 R6, R6, 0x10000, RZ ;  /* 0x0001000006067824 */ /* 0x000fe400078e00ff */
[----:B------:R-:W-:Y:S01]  /*7fb0*/  FADD R216, -R200, R216 ;  /* 0x000000d8c8d87221 */ /* 0x000fe20000000100 */
[----:B------:R-:W-:Y:S01]  /*7fc0*/  FADD R208, -R239, R5 ;  /* 0x00000005efd07221 */ /* 0x000fe20000000100 */
[----:B------:R-:W-:-:S02]  /*7fd0*/  IMAD.U32 R217, R7, 0x10000, RZ ;  /* 0x0001000007d97824 */ /* 0x000fc400078e00ff */
[----:B------:R-:W-:Y:S01]  /*7fe0*/  FADD R200, -R245, R4 ;  /* 0x00000004f5c87221 */ /* 0x000fe20000000100 */
[----:B------:R-:W-:Y:S02]  /*7ff0*/  FADD R206, -R247, R6 ;  /* 0x00000006f7ce7221 */ /* 0x000fe40000000100 */
[----:B------:R-:W2:Y:S01]  /*8000*/  LDSM.16.M88.4 R4, [R109+0xc000] ;  /* 0x00c000006d04783b */ /* 0x000ea20000000200 */
[C---:B---3--:R-:W-:Y:S01]  /*8010*/  IMAD.U32 R211, R8.reuse, 0x10000, RZ ;  /* 0x0001000008d37824 */ /* 0x048fe200078e00ff */
[----:B------:R-:W-:Y:S02]  /*8020*/  PRMT R181, R8, 0x7632, R181 ;  /* 0x0000763208b57816 */ /* 0x000fe400000000b5 */
[----:B------:R-:W-:Y:S02]  /*8030*/  PRMT R8, R10, 0x7632, R8 ;  /* 0x000076320a087816 */ /* 0x000fe40000000008 */
[C---:B------:R-:W-:Y:S01]  /*8040*/  PRMT R209, R23.reuse, 0x7632, R209 ;  /* 0x0000763217d17816 */ /* 0x040fe200000000d1 */
[----:B------:R-:W-:-:S02]  /*8050*/  IMAD.U32 R219, R23, 0x10000, RZ ;  /* 0x0001000017db7824 */ /* 0x000fc400078e00ff */
[----:B------:R-:W-:Y:S02]  /*8060*/  IMAD.U32 R8, R8, 0x10000, RZ ;  /* 0x0001000008087824 */ /* 0x000fe400078e00ff */
[----:B------:R-:W-:Y:S02]  /*8070*/  IMAD.U32 R209, R209, 0x10000, RZ ;  /* 0x00010000d1d17824 */ /* 0x000fe400078e00ff */
[----:B------:R-:W-:Y:S01]  /*8080*/  FADD R219, -R202, R219 ;  /* 0x000000dbcadb7221 */ /* 0x000fe20000000100 */
[----:B------:R-:W-:Y:S01]  /*8090*/  IMAD.U32 R16, R16, 0x10000, RZ ;  /* 0x0001000010107824 */ /* 0x000fe200078e00ff */
[C---:B------:R-:W-:Y:S01]  /*80a0*/  PRMT R202, R9.reuse, 0x7632, R202 ;  /* 0x0000763209ca7816 */ /* 0x040fe200000000ca */
[----:B------:R-:W-:Y:S01]  /*80b0*/  IMAD.U32 R214, R9, 0x10000, RZ ;  /* 0x0001000009d67824 */ /* 0x000fe200078e00ff */
[----:B------:R-:W-:Y:S01]  /*80c0*/  PRMT R182, R11, 0x7632, R182 ;  /* 0x000076320bb67816 */ /* 0x000fe200000000b6 */
[----:B------:R-:W-:Y:S02]  /*80d0*/  IMAD.U32 R210, R10, 0x10000, RZ ;  /* 0x000100000ad27824 */ /* 0x000fe400078e00ff */
[----:B------:R-:W-:Y:S01]  /*80e0*/  FADD R180, -R241, R8 ;  /* 0x00000008f1b47221 */ /* 0x000fe20000000100 */
[----:B------:R-:W-:-:S02]  /*80f0*/  IMAD.U32 R212, R11, 0x10000, RZ ;  /* 0x000100000bd47824 */ /* 0x000fc400078e00ff */
[----:B------:R-:W-:Y:S01]  /*8100*/  FADD R209, -R203, R209 ;  /* 0x000000d1cbd17221 */ /* 0x000fe20000000100 */
[----:B------:R-:W3:Y:S01]  /*8110*/  LDSM.16.M88.4 R8, [R108+0xc000] ;  /* 0x00c000006c08783b */ /* 0x000ee20000000200 */
[--C-:B------:R-:W-:Y:S01]  /*8120*/  FADD R203, -R237, R16.reuse ;  /* 0x00000010edcb7221 */ /* 0x100fe20000000100 */
[C---:B-1----:R-:W-:Y:S01]  /*8130*/  PRMT R16, R12.reuse, 0x7632, R16 ;  /* 0x000076320c107816 */ /* 0x042fe20000000010 */
[----:B------:R-:W-:Y:S01]  /*8140*/  IMAD.U32 R205, R12, 0x10000, RZ ;  /* 0x000100000ccd7824 */ /* 0x000fe200078e00ff */
[C---:B------:R-:W-:Y:S01]  /*8150*/  PRMT R12, R13.reuse, 0x7632, R12 ;  /* 0x000076320d0c7816 */ /* 0x040fe2000000000c */
[----:B------:R-:W-:Y:S01]  /*8160*/  IMAD.U32 R204, R13, 0x10000, RZ ;  /* 0x000100000dcc7824 */ /* 0x000fe200078e00ff */
[C---:B------:R-:W-:Y:S01]  /*8170*/  PRMT R13, R14.reuse, 0x7632, R13 ;  /* 0x000076320e0d7816 */ /* 0x040fe2000000000d */
[----:B------:R-:W-:Y:S02]  /*8180*/  IMAD.U32 R201, R14, 0x10000, RZ ;  /* 0x000100000ec97824 */ /* 0x000fe400078e00ff */
[----:B------:R-:W-:-:S02]  /*8190*/  IMAD.U32 R16, R16, 0x10000, RZ ;  /* 0x0001000010107824 */ /* 0x000fc400078e00ff */
[----:B------:R-:W-:Y:S02]  /*81a0*/  IMAD.U32 R14, R13, 0x10000, RZ ;  /* 0x000100000d0e7824 */ /* 0x000fe400078e00ff */
[----:B------:R-:W-:Y:S02]  /*81b0*/  IMAD.U32 R12, R12, 0x10000, RZ ;  /* 0x000100000c0c7824 */ /* 0x000fe400078e00ff */
[----:B------:R-:W-:Y:S02]  /*81c0*/  IMAD.U32 R13, R15, 0x10000, RZ ;  /* 0x000100000f0d7824 */ /* 0x000fe400078e00ff */
[----:B------:R-:W-:Y:S01]  /*81d0*/  FADD R177, -R177, R16 ;  /* 0x00000010b1b17221 */ /* 0x000fe20000000100 */
[----:B------:R-:W-:Y:S01]  /*81e0*/  FADD R179, -R179, R12 ;  /* 0x0000000cb3b37221 */ /* 0x000fe20000000100 */
[----:B------:R-:W-:Y:S01]  /*81f0*/  PRMT R16, R15, 0x7632, R16 ;  /* 0x000076320f107816 */ /* 0x000fe20000000010 */
[----:B------:R-:W-:Y:S01]  /*8200*/  FADD R197, -R197, R14 ;  /* 0x0000000ec5c57221 */ /* 0x000fe20000000100 */
[----:B------:R-:W-:-:S02]  /*8210*/  FADD R198, -R198, R13 ;  /* 0x0000000dc6c67221 */ /* 0x000fc40000000100 */
[----:B------:R-:W1:Y:S01]  /*8220*/  LDSM.16.M88.4 R12, [R167+0xc000] ;  /* 0x00c00000a70c783b */ /* 0x000e620000000200 */
[----:B------:R-:W-:Y:S01]  /*8230*/  FADD R201, -R196, R201 ;  /* 0x000000c9c4c97221 */ /* 0x000fe20000000100 */
[C---:B--2---:R-:W-:Y:S01]  /*8240*/  PRMT R17, R4.reuse, 0x7632, R17 ;  /* 0x0000763204117816 */ /* 0x044fe20000000011 */
[----:B------:R-:W-:Y:S01]  /*8250*/  IMAD.U32 R196, R4, 0x10000, RZ ;  /* 0x0001000004c47824 */ /* 0x000fe200078e00ff */
[----:B------:R-:W-:Y:S01]  /*8260*/  PRMT R4, R5, 0x7632, R4 ;  /* 0x0000763205047816 */ /* 0x000fe20000000004 */
[----:B------:R-:W-:-:S04]  /*8270*/  IMAD.U32 R16, R16, 0x10000, RZ ;  /* 0x0001000010107824 */ /* 0x000fc800078e00ff */
[----:B------:R-:W-:Y:S02]  /*8280*/  IMAD.U32 R4, R4, 0x10000, RZ ;  /* 0x0001000004047824 */ /* 0x000fe400078e00ff */
[----:B------:R-:W-:Y:S01]  /*8290*/  FADD R199, -R199, R16 ;  /* 0x00000010c7c77221 */ /* 0x000fe20000000100 */
[----:B------:R-:W-:Y:S01]  /*82a0*/  FADD R205, -R176, R205 ;  /* 0x000000cdb0cd7221 */ /* 0x000fe20000000100 */
[----:B------:R-:W-:Y:S01]  /*82b0*/  FADD R204, -R178, R204 ;  /* 0x000000ccb2cc7221 */ /* 0x000fe20000000100 */
[----:B------:R-:W-:Y:S02]  /*82c0*/  IMAD.U32 R16, R17, 0x10000, RZ ;  /* 0x0001000011107824 */ /* 0x000fe400078e00ff */
[----:B------:R-:W-:Y:S01]  /*82d0*/  FADD R103, -R103, R4 ;  /* 0x0000000467677221 */ /* 0x000fe20000000100 */
[----:B------:R-:W-:Y:S01]  /*82e0*/  IMAD.U32 R183, R5, 0x10000, RZ ;  /* 0x0001000005b77824 */ /* 0x000fe200078e00ff */
[C---:B------:R-:W-:Y:S01]  /*82f0*/  PRMT R18, R6.reuse, 0x7632, R18 ;  /* 0x0000763206127816 */ /* 0x040fe20000000012 */
[----:B------:R-:W-:Y:S01]  /*8300*/  IMAD.U32 R178, R6, 0x10000, RZ ;  /* 0x0001000006b27824 */ /* 0x000fe200078e00ff */
[C---:B------:R-:W-:Y:S01]  /*8310*/  PRMT R17, R7.reuse, 0x7632, R17 ;  /* 0x0000763207117816 */ /* 0x040fe20000000011 */
[----:B------:R-:W-:-:S02]  /*8320*/  IMAD.U32 R176, R7, 0x10000, RZ ;  /* 0x0001000007b07824 */ /* 0x000fc400078e00ff */
[----:B------:R-:W2:Y:S01]  /*8330*/  LDSM.16.M88.4 R4, [R166+0xc000] ;  /* 0x00c00000a604783b */ /* 0x000ea20000000200 */
[--C-:B------:R-:W-:Y:S01]  /*8340*/  FADD R101, -R101, R16.reuse ;  /* 0x0000001065657221 */ /* 0x100fe20000000100 */
[C---:B---3--:R-:W-:Y:S01]  /*8350*/  PRMT R16, R8.reuse, 0x7632, R16 ;  /* 0x0000763208107816 */ /* 0x048fe20000000010 */
[----:B------:R-:W-:-:S04]  /*8360*/  IMAD.U32 R8, R8, 0x10000, RZ ;  /* 0x0001000008087824 */ /* 0x000fc800078e00ff */
[--C-:B------:R-:W-:Y:S01]  /*8370*/  FADD R188, -R188, R8.reuse ;  /* 0x00000008bcbc7221 */ /* 0x100fe20000000100 */
[----:B------:R-:W-:-:S05]  /*8380*/  PRMT R8, R9, 0x7632, R8 ;  /* 0x0000763209087816 */ /* 0x000fca0000000008 */
[----:B------:R-:W-:-:S04]  /*8390*/  IMAD.U32 R8, R8, 0x10000, RZ ;  /* 0x0001000008087824 */ /* 0x000fc800078e00ff */
[----:B------:R-:W-:Y:S01]  /*83a0*/  FADD R191, -R191, R8 ;  /* 0x00000008bfbf7221 */ /* 0x000fe20000000100 */
[----:B-1----:R-:W-:Y:S02]  /*83b0*/  IMAD.U32 R8, R15, 0x10000, RZ ;  /* 0x000100000f087824 */ /* 0x002fe400078e00ff */
[----:B------:R-:W-:Y:S02]  /*83c0*/  IMAD.U32 R9, R9, 0x10000, RZ ;  /* 0x0001000009097824 */ /* 0x000fe400078e00ff */
[--C-:B------:R-:W-:Y:S01]  /*83d0*/  FADD R194, -R194, R8.reuse ;  /* 0x00000008c2c27221 */ /* 0x100fe20000000100 */
[----:B------:R-:W-:Y:S01]  /*83e0*/  PRMT R8, R13, 0x7632, R8 ;  /* 0x000076320d087816 */ /* 0x000fe20000000008 */
[--C-:B------:R-:W-:Y:S01]  /*83f0*/  FADD R190, -R190, R9.reuse ;  /* 0x00000009bebe7221 */ /* 0x100fe20000000100 */
[----:B------:R-:W-:-:S03]  /*8400*/  PRMT R9, R11, 0x7632, R9 ;  /* 0x000076320b097816 */ /* 0x000fc60000000009 */
[----:B------:R-:W-:Y:S02]  /*8410*/  IMAD.U32 R8, R8, 0x10000, RZ ;  /* 0x0001000008087824 */ /* 0x000fe400078e00ff */
[----:B------:R-:W-:Y:S01]  /*8420*/  FADD R196, -R100, R196 ;  /* 0x000000c464c47221 */ /* 0x000fe20000000100 */
[----:B------:R-:W-:Y:S02]  /*8430*/  IMAD.U32 R9, R9, 0x10000, RZ ;  /* 0x0001000009097824 */ /* 0x000fe400078e00ff */
[--C-:B------:R-:W-:Y:S02]  /*8440*/  FADD R31, -R31, R8.reuse ;  /* 0x000000081f1f7221 */ /* 0x100fe40000000100 */
[--C-:B------:R-:W-:Y:S01]  /*8450*/  FADD R47, -R47, R9.reuse ;  /* 0x000000092f2f7221 */ /* 0x100fe20000000100 */
[C---:B--2---:R-:W-:Y:S01]  /*8460*/  PRMT R8, R5.reuse, 0x7632, R8 ;  /* 0x0000763205087816 */ /* 0x044fe20000000008 */
[C---:B------:R-:W-:Y:S01]  /*8470*/  IMAD.U32 R100, R6.reuse, 0x10000, RZ ;  /* 0x0001000006647824 */ /* 0x040fe200078e00ff */
[----:B------:R-:W-:Y:S01]  /*8480*/  PRMT R6, R6, 0x7632, R6 ;  /* 0x0000763206067816 */ /* 0x000fe20000000006 */
[----:B------:R-:W-:Y:S01]  /*8490*/  IMAD.U32 R5, R5, 0x10000, RZ ;  /* 0x0001000005057824 */ /* 0x000fe200078e00ff */
[----:B------:R-:W-:Y:S01]  /*84a0*/  PRMT R9, R12, 0x7632, R9 ;  /* 0x000076320c097816 */ /* 0x000fe20000000009 */
[----:B------:R-:W-:-:S02]  /*84b0*/  IMAD.U32 R16, R16, 0x10000, RZ ;  /* 0x0001000010107824 */ /* 0x000fc400078e00ff */
[--C-:B------:R-:W-:Y:S01]  /*84c0*/  FADD R42, -R42, R5.reuse ;  /* 0x000000052a2a7221 */ /* 0x100fe20000000100 */
[----:B------:R-:W-:Y:S01]  /*84d0*/  IMAD.U32 R6, R6, 0x10000, RZ ;  /* 0x0001000006067824 */ /* 0x000fe200078e00ff */
[----:B------:R-:W-:Y:S01]  /*84e0*/  PRMT R5, R4, 0x7632, R5 ;  /* 0x0000763204057816 */ /* 0x000fe20000000005 */
[----:B------:R-:W-:Y:S01]  /*84f0*/  FADD R183, -R102, R183 ;  /* 0x000000b766b77221 */ /* 0x000fe20000000100 */
[----:B------:R-:W-:Y:S01]  /*8500*/  FADD R189, -R189, R16 ;  /* 0x00000010bdbd7221 */ /* 0x000fe20000000100 */
[----:B------:R-:W-:Y:S02]  /*8510*/  IMAD.U32 R9, R9, 0x10000, RZ ;  /* 0x0001000009097824 */ /* 0x000fe400078e00ff */
[----:B------:R-:W-:Y:S01]  /*8520*/  FADD R102, -R37, R6 ;  /* 0x0000000625667221 */ /* 0x000fe20000000100 */
[----:B------:R-:W-:Y:S01]  /*8530*/  IMAD.U32 R4, R4, 0x10000, RZ ;  /* 0x0001000004047824 */ /* 0x000fe200078e00ff */
[----:B------:R-:W-:Y:S01]  /*8540*/  PRMT R16, R10, 0x7632, R16 ;  /* 0x000076320a107816 */ /* 0x000fe20000000010 */
[----:B------:R-:W-:Y:S01]  /*8550*/  IMAD.U32 R5, R5, 0x10000, RZ ;  /* 0x0001000005057824 */ /* 0x000fe200078e00ff */
[----:B------:R-:W-:Y:S01]  /*8560*/  F2FP.BF16.F32.PACK_AB R6, R177, R205 ;  /* 0x000000cdb106723e */ /* 0x000fe200000010ff */
[----:B------:R-:W-:Y:S01]  /*8570*/  BAR.SYNC.DEFER_BLOCKING 0x0 ;  /* 0x0000000000007b1d */ /* 0x000fe20000010000 */
[----:B------:R-:W-:-:S02]  /*8580*/  IMAD.U32 R18, R18, 0x10000, RZ ;  /* 0x0001000012127824 */ /* 0x000fc400078e00ff */
[----:B------:R-:W-:Y:S01]  /*8590*/  FADD R29, -R29, R9 ;  /* 0x000000091d1d7221 */ /* 0x000fe20000000100 */
[----:B------:R-:W-:Y:S02]  /*85a0*/  IMAD.U32 R17, R17, 0x10000, RZ ;  /* 0x0001000011117824 */ /* 0x000fe400078e00ff */
[----:B------:R-:W-:Y:S01]  /*85b0*/  FADD R40, -R40, R4 ;  /* 0x0000000428287221 */ /* 0x000fe20000000100 */
[----:B------:R-:W-:Y:S02]  /*85c0*/  IMAD.U32 R8, R8, 0x10000, RZ ;  /* 0x0001000008087824 */ /* 0x000fe400078e00ff */
[----:B------:R-:W-:Y:S01]  /*85d0*/  FADD R41, -R41, R5 ;  /* 0x0000000529297221 */ /* 0x000fe20000000100 */
[----:B------:R-:W-:Y:S01]  /*85e0*/  IMAD.U32 R9, R14, 0x10000, RZ ;  /* 0x000100000e097824 */ /* 0x000fe200078e00ff */
[----:B------:R-:W-:Y:S01]  /*85f0*/  F2FP.BF16.F32.PACK_AB R4, R179, R204 ;  /* 0x000000ccb304723e */ /* 0x000fe200000010ff */
[----:B------:R-:W-:Y:S01]  /*8600*/  FADD R178, -R24, R178 ;  /* 0x000000b218b27221 */ /* 0x000fe20000000100 */
[----:B------:R-:W-:Y:S01]  /*8610*/  FADD R25, -R25, R18 ;  /* 0x0000001219197221 */ /* 0x000fe20000000100 */
[----:B------:R-:W-:Y:S01]  /*8620*/  FADD R176, -R26, R176 ;  /* 0x000000b01ab07221 */ /* 0x000fe20000000100 */
[----:B------:R-:W-:Y:S01]  /*8630*/  IMAD.U32 R10, R10, 0x10000, RZ ;  /* 0x000100000a0a7824 */ /* 0x000fe200078e00ff */
[----:B------:R-:W-:Y:S01]  /*8640*/  PRMT R14, R14, 0x7632, R14 ;  /* 0x000076320e0e7816 */ /* 0x000fe2000000000e */
[----:B------:R-:W-:Y:S01]  /*8650*/  IMAD.U32 R16, R16, 0x10000, RZ ;  /* 0x0001000010107824 */ /* 0x000fe200078e00ff */
[----:B------:R-:W-:Y:S01]  /*8660*/  F2FP.BF16.F32.PACK_AB R5, R197, R201 ;  /* 0x000000c9c505723e */ /* 0x000fe200000010ff */
[----:B------:R-:W-:Y:S01]  /*8670*/  FADD R27, -R27, R17 ;  /* 0x000000111b1b7221 */ /* 0x000fe20000000100 */
[----:B------:R-:W-:Y:S01]  /*8680*/  PRMT R15, R15, 0x7632, R15 ;  /* 0x000076320f0f7816 */ /* 0x000fe2000000000f */
[C---:B------:R-:W-:Y:S01]  /*8690*/  IMAD.U32 R24, R7.reuse, 0x10000, RZ ;  /* 0x0001000007187824 */ /* 0x040fe200078e00ff */
[----:B------:R-:W-:Y:S01]  /*86a0*/  PRMT R26, R7, 0x7632, R26 ;  /* 0x00007632071a7816 */ /* 0x000fe2000000001a */
[----:B------:R-:W-:-:S02]  /*86b0*/  IMAD.U32 R11, R11, 0x10000, RZ ;  /* 0x000100000b0b7824 */ /* 0x000fc400078e00ff */
[----:B------:R-:W-:Y:S01]  /*86c0*/  FADD R43, -R43, R8 ;  /* 0x000000082b2b7221 */ /* 0x000fe20000000100 */
[----:B------:R-:W-:Y:S01]  /*86d0*/  F2FP.BF16.F32.PACK_AB R7, R101, R196 ;  /* 0x000000c46507723e */ /* 0x000fe200000010ff */
[----:B------:R1:W-:Y:S01]  /*86e0*/  STS [R3+0x1e000], R6 ;  /* 0x01e0000603007388 */ /* 0x0003e20000000800 */
[----:B------:R-:W-:Y:S01]  /*86f0*/  IMAD.U32 R12, R12, 0x10000, RZ ;  /* 0x000100000c0c7824 */ /* 0x000fe200078e00ff */
[----:B------:R-:W-:Y:S01]  /*8700*/  F2FP.BF16.F32.PACK_AB R8, R103, R183 ;  /* 0x000000b76708723e */ /* 0x000fe200000010ff */
[----:B------:R-:W-:Y:S01]  /*8710*/  FADD R44, -R44, R10 ;  /* 0x0000000a2c2c7221 */ /* 0x000fe20000000100 */
[----:B------:R-:W-:Y:S01]  /*8720*/  FADD R45, -R45, R16 ;  /* 0x000000102d2d7221 */ /* 0x000fe20000000100 */
[----:B------:R-:W-:Y:S01]  /*8730*/  IMAD.U32 R13, R13, 0x10000, RZ ;  /* 0x000100000d0d7824 */ /* 0x000fe200078e00ff */
[----:B------:R2:W-:Y:S01]  /*8740*/  STS [R48+0x1e400], R4 ;  /* 0x01e4000430007388 */ /* 0x0005e20000000800 */
[----:B-1----:R-:W-:Y:S01]  /*8750*/  F2FP.BF16.F32.PACK_AB R6, R199, R198 ;  /* 0x000000c6c706723e */ /* 0x002fe200000010ff */
[----:B------:R-:W-:-:S02]  /*8760*/  IMAD.U32 R14, R14, 0x10000, RZ ;  /* 0x000100000e0e7824 */ /* 0x000fc400078e00ff */
[----:B------:R1:W-:Y:S01]  /*8770*/  STS [R3+0x1e010], R5 ;  /* 0x01e0100503007388 */ /* 0x0003e20000000800 */
[----:B------:R-:W-:Y:S01]  /*8780*/  FADD R46, -R46, R11 ;  /* 0x0000000b2e2e7221 */ /* 0x000fe20000000100 */
[----:B------:R-:W-:Y:S01]  /*8790*/  IMAD.U32 R15, R15, 0x10000, RZ ;  /* 0x000100000f0f7824 */ /* 0x000fe200078e00ff */
[----:B--2---:R-:W-:Y:S01]  /*87a0*/  F2FP.BF16.F32.PACK_AB R4, R25, R178 ;  /* 0x000000b21904723e */ /* 0x004fe200000010ff */
[----:B------:R2:W-:Y:S01]  /*87b0*/  STS [R49+0x1e410], R6 ;  /* 0x01e4100631007388 */ /* 0x0005e20000000800 */
[----:B------:R-:W-:Y:S01]  /*87c0*/  FADD R28, -R28, R12 ;  /* 0x0000000c1c1c7221 */ /* 0x000fe20000000100 */
[----:B------:R-:W-:Y:S02]  /*87d0*/  FADD R30, -R30, R13 ;  /* 0x0000000d1e1e7221 */ /* 0x000fe40000000100 */
[----:B------:R3:W-:Y:S01]  /*87e0*/  STS [R3+0x1e020], R7 ;  /* 0x01e0200703007388 */ /* 0x0007e20000000800 */
[----:B-1----:R-:W-:Y:S01]  /*87f0*/  F2FP.BF16.F32.PACK_AB R5, R27, R176 ;  /* 0x000000b01b05723e */ /* 0x002fe200000010ff */
[----:B------:R-:W-:Y:S01]  /*8800*/  FADD R192, -R192, R9 ;  /* 0x00000009c0c07221 */ /* 0x000fe20000000100 */
[----:B------:R-:W-:Y:S01]  /*8810*/  FADD R193, -R193, R14 ;  /* 0x0000000ec1c17221 */ /* 0x000fe20000000100 */
[----:B------:R1:W-:Y:S01]  /*8820*/  STS [R54+0x1e420], R8 ;  /* 0x01e4200836007388 */ /* 0x0003e20000000800 */
[----:B--2---:R-:W-:Y:S01]  /*8830*/  F2FP.BF16.F32.PACK_AB R6, R189, R188 ;  /* 0x000000bcbd06723e */ /* 0x004fe200000010ff */
[----:B------:R-:W-:-:S02]  /*8840*/  FADD R195, -R195, R15 ;  /* 0x0000000fc3c37221 */ /* 0x000fc40000000100 */
[----:B------:R2:W-:Y:S01]  /*8850*/  STS [R3+0x1e030], R4 ;  /* 0x01e0300403007388 */ /* 0x0005e20000000800 */
[----:B---3--:R-:W-:-:S03]  /*8860*/  F2FP.BF16.F32.PACK_AB R7, R191, R190 ;  /* 0x000000bebf07723e */ /* 0x008fc600000010ff */
[----:B------:R3:W-:Y:S01]  /*8870*/  STS [R52+0x1e430], R5 ;  /* 0x01e4300534007388 */ /* 0x0007e20000000800 */
[----:B-1----:R-:W-:-:S03]  /*8880*/  F2FP.BF16.F32.PACK_AB R8, R45, R44 ;  /* 0x0000002c2d08723e */ /* 0x002fc600000010ff */
[----:B------:R1:W-:Y:S01]  /*8890*/  STS [R3+0x1e040], R6 ;  /* 0x01e0400603007388 */ /* 0x0003e20000000800 */
[----:B--2---:R-:W-:-:S03]  /*88a0*/  F2FP.BF16.F32.PACK_AB R4, R47, R46 ;  /* 0x0000002e2f04723e */ /* 0x004fc600000010ff */
[----:B------:R2:W-:Y:S01]  /*88b0*/  STS [R248+0x1e440], R7 ;  /* 0x01e44007f8007388 */ /* 0x0005e20000000800 */
[----:B---3--:R-:W-:-:S03]  /*88c0*/  F2FP.BF16.F32.PACK_AB R5, R29, R28 ;  /* 0x0000001c1d05723e */ /* 0x008fc600000010ff */
[----:B------:R3:W-:Y:S01]  /*88d0*/  STS [R3+0x1e050], R8 ;  /* 0x01e0500803007388 */ /* 0x0007e20000000800 */
[----:B-1----:R-:W-:-:S03]  /*88e0*/  F2FP.BF16.F32.PACK_AB R6, R31, R30 ;  /* 0x0000001e1f06723e */ /* 0x002fc600000010ff */
[----:B------:R-:W-:Y:S01]  /*88f0*/  STS [R249+0x1e450], R4 ;  /* 0x01e45004f9007388 */ /* 0x000fe20000000800 */
[----:B--2---:R-:W-:-:S03]  /*8900*/  F2FP.BF16.F32.PACK_AB R7, R193, R192 ;  /* 0x000000c0c107723e */ /* 0x004fc600000010ff */
[----:B------:R-:W-:Y:S01]  /*8910*/  STS [R3+0x1e060], R5 ;  /* 0x01e0600503007388 */ /* 0x000fe20000000800 */
[----:B---3--:R-:W-:-:S03]  /*8920*/  F2FP.BF16.F32.PACK_AB R8, R195, R194 ;  /* 0x000000c2c308723e */ /* 0x008fc600000010ff */
[----:B------:R-:W-:Y:S04]  /*8930*/  STS [R250+0x1e460], R6 ;  /* 0x01e46006fa007388 */ /* 0x000fe80000000800 */
[----:B------:R-:W-:Y:S04]  /*8940*/  STS [R3+0x1e070], R7 ;  /* 0x01e0700703007388 */ /* 0x000fe80000000800 */
[----:B------:R-:W-:Y:S01]  /*8950*/  STS [R251+0x1e470], R8 ;  /* 0x01e47008fb007388 */ /* 0x000fe20000000800 */
[----:B------:R-:W-:Y:S01]  /*8960*/  BAR.SYNC.DEFER_BLOCKING 0x0 ;  /* 0x0000000000007b1d */ /* 0x000fe20000010000 */
[----:B------:R-:W-:-:S02]  /*8970*/  IMAD.U32 R26, R26, 0x10000, RZ ;  /* 0x000100001a1a7824 */ /* 0x000fc400078e00ff */
[----:B------:R-:W-:Y:S01]  /*8980*/  FADD R100, -R36, R100 ;  /* 0x0000006424647221 */ /* 0x000fe20000000100 */
[----:B------:R-:W-:Y:S02]  /*8990*/  IMAD.U32 R21, R21, 0x10000, RZ ;  /* 0x0001000015157824 */ /* 0x000fe400078e00ff */
[----:B------:R-:W-:Y:S01]  /*89a0*/  FADD R24, -R38, R24 ;  /* 0x0000001826187221 */ /* 0x000fe20000000100 */
[----:B------:R-:W-:Y:S01]  /*89b0*/  FADD R26, -R39, R26 ;  /* 0x0000001a271a7221 */ /* 0x000fe20000000100 */
[----:B------:R-:W1:Y:S04]  /*89c0*/  LDS.128 R4, [R164+0x1e000] ;  /* 0x01e00000a4047984 */ /* 0x000e680000000c00 */
[----:B------:R-:W2:Y:S04]  /*89d0*/  LDS.128 R8, [R53+0x1e400] ;  /* 0x01e4000035087984 */ /* 0x000ea80000000c00 */
[----:B------:R-:W3:Y:S04]  /*89e0*/  LDS.128 R12, [R106+0x1e800] ;  /* 0x01e800006a0c7984 */ /* 0x000ee80000000c00 */
[----:B------:R-:W4:Y:S01]  /*89f0*/  LDS.128 R16, [R252+0x1ec00] ;  /* 0x01ec0000fc107984 */ /* 0x000f220000000c00 */
[----:B------:R-:W-:Y:S01]  /*8a00*/  FADD R222, -R222, R21 ;  /* 0x00000015dede7221 */ /* 0x000fe20000000100 */
[----:B------:R-:W-:Y:S01]  /*8a10*/  F2FP.BF16.F32.PACK_AB R20, R41, R40 ;  /* 0x000000282914723e */ /* 0x000fe200000010ff */
[----:B------:R-:W-:Y:S01]  /*8a20*/  BAR.SYNC.DEFER_BLOCKING 0x0 ;  /* 0x0000000000007b1d */ /* 0x000fe20000010000 */
[----:B------:R-:W-:-:S02]  /*8a30*/  F2FP.BF16.F32.PACK_AB R21, R43, R42 ;  /* 0x0000002a2b15723e */ /* 0x000fc400000010ff */
[----:B------:R-:W-:Y:S02]  /*8a40*/  F2FP.BF16.F32.PACK_AB R22, R102, R100 ;  /* 0x000000646616723e */ /* 0x000fe400000010ff */
[----:B------:R-:W-:Y:S01]  /*8a50*/  F2FP.BF16.F32.PACK_AB R23, R26, R24 ;  /* 0x000000181a17723e */ /* 0x000fe200000010ff */
[----:B------:R-:W-:Y:S01]  /*8a60*/  FADD R215, -R236, R215 ;  /* 0x000000d7ecd77221 */ /* 0x000fe20000000100 */
[----:B------:R-:W-:Y:S01]  /*8a70*/  FADD R218, -R238, R218 ;  /* 0x000000daeeda7221 */ /* 0x000fe20000000100 */
[----:B------:R-:W-:Y:S01]  /*8a80*/  FADD R213, -R244, R213 ;  /* 0x000000d5f4d57221 */ /* 0x000fe20000000100 */
[----:B------:R-:W-:Y:S02]  /*8a90*/  IMAD.U32 R181, R181, 0x10000, RZ ;  /* 0x00010000b5b57824 */ /* 0x000fe400078e00ff */
[----:B------:R-:W-:Y:S01]  /*8aa0*/  FADD R217, -R246, R217 ;  /* 0x000000d9f6d97221 */ /* 0x000fe20000000100 */
[----:B------:R-:W-:Y:S02]  /*8ab0*/  IMAD.U32 R202, R202, 0x10000, RZ ;  /* 0x00010000caca7824 */ /* 0x000fe400078e00ff */
[----:B------:R-:W-:Y:S01]  /*8ac0*/  FADD R211, -R32, R211 ;  /* 0x000000d320d37221 */ /* 0x000fe20000000100 */
[----:B------:R-:W-:-:S02]  /*8ad0*/  IMAD.U32 R182, R182, 0x10000, RZ ;  /* 0x00010000b6b67824 */ /* 0x000fc400078e00ff */
[----:B------:R-:W-:Y:S01]  /*8ae0*/  FADD R181, -R33, R181 ;  /* 0x000000b521b57221 */ /* 0x000fe20000000100 */
[----:B------:R-:W-:Y:S01]  /*8af0*/  FADD R214, -R34, R214 ;  /* 0x000000d622d67221 */ /* 0x000fe20000000100 */
[----:B------:R1:W-:Y:S04]  /*8b00*/  STS [R3+0x1e000], R20 ;  /* 0x01e0001403007388 */ /* 0x0003e80000000800 */
[----:B------:R2:W-:Y:S04]  /*8b10*/  STS [R48+0x1e400], R21 ;  /* 0x01e4001530007388 */ /* 0x0005e80000000800 */
[----:B------:R3:W-:Y:S01]  /*8b20*/  STS [R3+0x1e010], R22 ;  /* 0x01e0101603007388 */ /* 0x0007e20000000800 */
[----:B-1----:R-:W-:-:S03]  /*8b30*/  F2FP.BF16.F32.PACK_AB R20, R221, R220 ;  /* 0x000000dcdd14723e */ /* 0x002fc600000010ff */
[----:B------:R1:W-:Y:S01]  /*8b40*/  STS [R49+0x1e410], R23 ;  /* 0x01e4101731007388 */ /* 0x0003e20000000800 */
[----:B--2---:R-:W-:Y:S01]  /*8b50*/  F2FP.BF16.F32.PACK_AB R21, R223, R222 ;  /* 0x000000dedf15723e */ /* 0x004fe200000010ff */
[----:B------:R-:W-:Y:S01]  /*8b60*/  FADD R202, -R35, R202 ;  /* 0x000000ca23ca7221 */ /* 0x000fe20000000100 */
[----:B------:R-:W-:Y:S01]  /*8b70*/  FADD R210, -R240, R210 ;  /* 0x000000d2f0d27221 */ /* 0x000fe20000000100 */
[----:B------:R-:W-:Y:S01]  /*8b80*/  FADD R212, -R242, R212 ;  /* 0x000000d4f2d47221 */ /* 0x000fe20000000100 */
[----:B---3--:R-:W-:Y:S01]  /*8b90*/  F2FP.BF16.F32.PACK_AB R22, R207, R216 ;  /* 0x000000d8cf16723e */ /* 0x008fe200000010ff */
[----:B------:R2:W-:Y:S01]  /*8ba0*/  STS [R3+0x1e020], R20 ;  /* 0x01e0201403007388 */ /* 0x0005e20000000800 */
[----:B-1----:R-:W-:-:S03]  /*8bb0*/  F2FP.BF16.F32.PACK_AB R23, R209, R219 ;  /* 0x000000dbd117723e */ /* 0x002fc600000010ff */
[----:B------:R1:W-:Y:S01]  /*8bc0*/  STS [R54+0x1e420], R21 ;  /* 0x01e4201536007388 */ /* 0x0003e20000000800 */
[----:B------:R-:W-:-:S03]  /*8bd0*/  FADD R182, -R243, R182 ;  /* 0x000000b6f3b67221 */ /* 0x000fc60000000100 */
[----:B------:R3:W-:Y:S01]  /*8be0*/  STS [R3+0x1e030], R22 ;  /* 0x01e0301603007388 */ /* 0x0007e20000000800 */
[----:B--2---:R-:W-:-:S03]  /*8bf0*/  F2FP.BF16.F32.PACK_AB R20, R203, R215 ;  /* 0x000000d7cb14723e */ /* 0x004fc600000010ff */
[----:B------:R2:W-:Y:S01]  /*8c00*/  STS [R52+0x1e430], R23 ;  /* 0x01e4301734007388 */ /* 0x0005e20000000800 */
[----:B-1----:R-:W-:-:S03]  /*8c10*/  F2FP.BF16.F32.PACK_AB R21, R208, R218 ;  /* 0x000000dad015723e */ /* 0x002fc600000010ff */
[----:B------:R-:W4:Y:S01]  /*8c20*/  LDL.LU R48, [R1+0x2b8] ;  /* 0x0002b80001307983 */ /* 0x000f220000300800 */
[----:B---3--:R-:W-:-:S03]  /*8c30*/  F2FP.BF16.F32.PACK_AB R22, R200, R213 ;  /* 0x000000d5c816723e */ /* 0x008fc600000010ff */
[----:B------:R1:W-:Y:S01]  /*8c40*/  STS [R3+0x1e040], R20 ;  /* 0x01e0401403007388 */ /* 0x0003e20000000800 */
[----:B--2---:R-:W-:-:S03]  /*8c50*/  F2FP.BF16.F32.PACK_AB R23, R206, R217 ;  /* 0x000000d9ce17723e */ /* 0x004fc600000010ff */
[----:B------:R2:W-:Y:S04]  /*8c60*/  STS [R248+0x1e440], R21 ;  /* 0x01e44015f8007388 */ /* 0x0005e80000000800 */
[----:B------:R3:W-:Y:S01]  /*8c70*/  STS [R3+0x1e050], R22 ;  /* 0x01e0501603007388 */ /* 0x0007e20000000800 */
[----:B-1----:R-:W-:-:S03]  /*8c80*/  F2FP.BF16.F32.PACK_AB R20, R181, R211 ;  /* 0x000000d3b514723e */ /* 0x002fc600000010ff */
[----:B------:R1:W-:Y:S01]  /*8c90*/  STS [R249+0x1e450], R23 ;  /* 0x01e45017f9007388 */ /* 0x0003e20000000800 */
[----:B--2---:R-:W-:-:S03]  /*8ca0*/  F2FP.BF16.F32.PACK_AB R21, R202, R214 ;  /* 0x000000d6ca15723e */ /* 0x004fc600000010ff */
[----:B------:R-:W2:Y:S01]  /*8cb0*/  LDL.LU R49, [R1+0x2b4] ;  /* 0x0002b40001317983 */ /* 0x000ea20000300800 */
[----:B---3--:R-:W-:-:S03]  /*8cc0*/  F2FP.BF16.F32.PACK_AB R22, R180, R210 ;  /* 0x000000d2b416723e */ /* 0x008fc600000010ff */
[----:B------:R-:W-:Y:S01]  /*8cd0*/  STS [R3+0x1e060], R20 ;  /* 0x01e0601403007388 */ /* 0x000fe20000000800 */
[----:B-1----:R-:W-:-:S03]  /*8ce0*/  F2FP.BF16.F32.PACK_AB R23, R182, R212 ;  /* 0x000000d4b617723e */ /* 0x002fc600000010ff */
[----:B------:R1:W-:Y:S04]  /*8cf0*/  STS [R250+0x1e460], R21 ;  /* 0x01e46015fa007388 */ /* 0x0003e80000000800 */
[----:B------:R-:W-:Y:S04]  /*8d00*/  STS [R3+0x1e070], R22 ;  /* 0x01e0701603007388 */ /* 0x000fe80000000800 */
[----:B------:R3:W-:Y:S01]  /*8d10*/  STS [R251+0x1e470], R23 ;  /* 0x01e47017fb007388 */ /* 0x0007e20000000800 */
[----:B------:R-:W-:Y:S06]  /*8d20*/  BAR.SYNC.DEFER_BLOCKING 0x0 ;  /* 0x0000000000007b1d */ /* 0x000fec0000010000 */
[----:B------:R-:W2:Y:S04]  /*8d30*/  LDL.LU.64 R122, [R1+0x28] ;  /* 0x00002800017a7983 */ /* 0x000ea80000300a00 */
[----:B------:R-:W2:Y:S04]  /*8d40*/  LDL.LU.64 R120, [R1+0x20] ;  /* 0x0000200001787983 */ /* 0x000ea80000300a00 */
[----:B------:R-:W2:Y:S04]  /*8d50*/  LDL.LU.64 R118, [R1+0x18] ;  /* 0x0000180001767983 */ /* 0x000ea80000300a00 */
[----:B------:R-:W4:Y:S04]  /*8d60*/  LDL.LU.64 R110, [R1+0x10] ;  /* 0x00001000016e7983 */ /* 0x000f280000300a00 */
[----:B------:R-:W2:Y:S04]  /*8d70*/  LDL.LU R54, [R1+0x2b0] ;  /* 0x0002b00001367983 */ /* 0x000ea80000300800 */
[----:B------:R-:W2:Y:S04]  /*8d80*/  LDL.LU.64 R108, [R1+0x8] ;  /* 0x00000800016c7983 */ /* 0x000ea80000300a00 */
[----:B------:R-:W2:Y:S04]  /*8d90*/  LDL.LU R52, [R1+0x2ac] ;  /* 0x0002ac0001347983 */ /* 0x000ea80000300800 */
[----:B------:R-:W2:Y:S04]  /*8da0*/  LDL.LU.64 R166, [R1] ;  /* 0x0000000001a67983 */ /* 0x000ea80000300a00 */
[----:B------:R-:W2:Y:S04]  /*8db0*/  LDL.LU R248, [R1+0x2a8] ;  /* 0x0002a80001f87983 */ /* 0x000ea80000300800 */
[----:B------:R-:W2:Y:S04]  /*8dc0*/  LDL.LU R249, [R1+0x2a4] ;  /* 0x0002a40001f97983 */ /* 0x000ea80000300800 */
[----:B-1----:R-:W2:Y:S04]  /*8dd0*/  LDL.LU R250, [R1+0x2a0] ;  /* 0x0002a00001fa7983 */ /* 0x002ea80000300800 */
[----:B------:R-:W-:Y:S04]  /*8de0*/  STL [R1+0x194], R3 ;  /* 0x0001940301007387 */ /* 0x000fe80000100800 */
[----:B---3--:R-:W3:Y:S04]  /*8df0*/  LDL.LU R251, [R1+0x29c] ;  /* 0x00029c0001fb7983 */ /* 0x008ee80000300800 */
[----:B------:R1:W-:Y:S04]  /*8e00*/  LDS.128 R20, [R53+0x1e400] ;  /* 0x01e4000035147984 */ /* 0x0003e80000000c00 */
[----:B------:R1:W-:Y:S04]  /*8e10*/  LDS.128 R32, [R106+0x1e800] ;  /* 0x01e800006a207984 */ /* 0x0003e80000000c00 */
[----:B-1----:R-:W2:Y:S04]  /*8e20*/  LDL.LU R53, [R1+0x298] ;  /* 0x0002980001357983 */ /* 0x002ea80000300800 */
[----:B------:R-:W2:Y:S04]  /*8e30*/  LDL.LU R106, [R1+0x294] ;  /* 0x00029400016a7983 */ /* 0x000ea80000300800 */
[----:B------:R1:W-:Y:S04]  /*8e40*/  LDS.128 R36, [R252+0x1ec00] ;  /* 0x01ec0000fc247984 */ /* 0x0003e80000000c00 */
[----:B-1----:R-:W2:Y:S04]  /*8e50*/  LDL.LU R252, [R1+0x290] ;  /* 0x0002900001fc7983 */ /* 0x002ea80000300800 */
[----:B------:R-:W2:Y:S01]  /*8e60*/  LDL.LU R3, [R1+0x130] ;  /* 0x0001300001037983 */ /* 0x000ea20000300800 */
[----:B------:R-:W-:-:S04]  /*8e70*/  LOP3.LUT R2, R2, 0xffff7fff, RZ, 0xc0, !PT ;  /* 0xffff7fff02027812 */ /* 0x000fc800078ec0ff */
[----:B------:R-:W-:Y:S02]  /*8e80*/  @P1 LOP3.LUT R2, R2, 0x8000, RZ, 0xfc, !PT ;  /* 0x0000800002021812 */ /* 0x000fe400078efcff */
[C---:B------:R-:W-:Y:S02]  /*8e90*/  LOP3.LUT P1, RZ, R0.reuse, 0x400, RZ, 0xc0, !PT ;  /* 0x0000040000ff7812 */ /* 0x040fe4000782c0ff */
[----:B------:R-:W-:Y:S01]  /*8ea0*/  LOP3.LUT P4, RZ, R0, 0x8, RZ, 0xc0, !PT ;  /* 0x0000000800ff7812 */ /* 0x000fe2000788c0ff */
[----:B--2---:R1:W-:Y:S04]  /*8eb0*/  STL [R1+0xb4], R3 ;  /* 0x0000b40301007387 */ /* 0x0043e80000100800 */
[----:B-1----:R-:W2:Y:S06]  /*8ec0*/  LDL.LU R3, [R1+0x150] ;  /* 0x0001500001037983 */ /* 0x002eac0000300800 */
[----:B------:R-:W-:Y:S04]  /*8ed0*/  @P1 STG.E.128 desc[UR28][R122.64], R4 ;  /* 0x000000047a001986 */ /* 0x000fe8000c101d1c */
[----:B------:R-:W1:Y:S01]  /*8ee0*/  LDS.128 R4, [R164+0x1e000] ;  /* 0x01e00000a4047984 */ /* 0x000e620000000c00 */
[----:B------:R-:W-:-:S02]  /*8ef0*/  LOP3.LUT P1, RZ, R2, 0x8000, RZ, 0xc0, !PT ;  /* 0x0000800002ff7812 */ /* 0x000fc4000782c0ff */
[C---:B------:R-:W-:Y:S02]  /*8f00*/  LOP3.LUT P3, RZ, R0.reuse, 0x4, RZ, 0xc0, !PT ;  /* 0x0000000400ff7812 */ /* 0x040fe4000786c0ff */
[----:B------:R-:W-:-:S09]  /*8f10*/  LOP3.LUT P2, RZ, R0, 0x1, RZ, 0xc0, !PT ;  /* 0x0000000100ff7812 */ /* 0x000fd2000784c0ff */
[----:B------:R-:W-:Y:S04]  /*8f20*/  @P1 STG.E.128 desc[UR28][R120.64], R8 ;  /* 0x0000000878001986 */ /* 0x000fe8000c101d1c */
[----:B------:R-:W-:Y:S04]  /*8f30*/  @P4 STG.E.128 desc[UR28][R118.64], R12 ;  /* 0x0000000c76004986 */ /* 0x000fe8000c101d1c */
[----:B----4-:R-:W-:Y:S04]  /*8f40*/  @P3 STG.E.128 desc[UR28][R110.64], R16 ;  /* 0x000000106e003986 */ /* 0x010fe8000c101d1c */
[----:B-1----:R-:W-:Y:S04]  /*8f50*/  @P2 STG.E.128 desc[UR28][R108.64], R4 ;  /* 0x000000046c002986 */ /* 0x002fe8000c101d1c */
[----:B--2---:R1:W-:Y:S04]  /*8f60*/  STL [R1+0x198], R3 ;  /* 0x0001980301007387 */ /* 0x0043e80000100800 */
[----:B-1----:R-:W2:Y:S04]  /*8f70*/  LDL.LU R3, [R1+0x94] ;  /* 0x0000940001037983 */ /* 0x002ea80000300800 */
[----:B------:R-:W4:Y:S01]  /*8f80*/  LDL.LU R6, [R1+0xb8] ;  /* 0x0000b80001067983 */ /* 0x000f220000300800 */
[----:B------:R-:W-:-:S02]  /*8f90*/  LOP3.LUT P4, RZ, R2, 0x2000, RZ, 0xc0, !PT ;  /* 0x0000200002ff7812 */ /* 0x000fc4000788c0ff */
[C---:B------:R-:W-:Y:S02]  /*8fa0*/  LOP3.LUT P3, RZ, R2.reuse, 0x1000, RZ, 0xc0, !PT ;  /* 0x0000100002ff7812 */ /* 0x040fe4000786c0ff */
[----:B------:R-:W-:Y:S01]  /*8fb0*/  LOP3.LUT P2, RZ, R2, 0x800, RZ, 0xc0, !PT ;  /* 0x0000080002ff7812 */ /* 0x000fe2000784c0ff */
[----:B------:R-:W-:Y:S01]  /*8fc0*/  UIADD3 UR26, UR25, -0x3, URZ ;  /* 0xfffffffd191a7890 */ /* 0x000fe2000fffe03f */
[----:B------:R-:W-:Y:S01]  /*8fd0*/  LOP3.LUT R162, R162, UR34, RZ, 0xfc, !PT ;  /* 0x00000022a2a27c12 */ /* 0x000fe2000f8efcff */
[----:B------:R-:W-:Y:S02]  /*8fe0*/  IMAD.U32 R4, RZ, RZ, UR30 ;  /* 0x0000001eff047e24 */ /* 0x000fe4000f8e00ff */
[----:B------:R-:W-:Y:S02]  /*8ff0*/  USHF.R.S32.HI UR27, URZ, 0x1f, UR26 ;  /* 0x0000001f3f1b7899 */ /* 0x000fe4000801141a */
[C---:B------:R-:W-:Y:S01]  /*9000*/  IMAD.SHL.U32 R5, R162.reuse, 0x1000, RZ ;  /* 0x00001000a2057824 */ /* 0x040fe200078e00ff */
[----:B------:R-:W-:Y:S01]  /*9010*/  UISETP.GE.U32.AND UP0, UPT, UR6, UR26, UPT ;  /* 0x0000001a0600728c */ /* 0x000fe2000bf06070 */
[----:B------:R-:W-:Y:S01]  /*9020*/  @P4 STG.E.128 desc[UR28][R166.64], R20 ;  /* 0x00000014a6004986 */ /* 0x000fe2000c101d1c */
[----:B------:R-:W-:-:S02]  /*9030*/  SHF.L.U64.HI R4, R162, 0xc, R4 ;  /* 0x0000000ca2047819 */ /* 0x000fc40000010204 */
[----:B------:R-:W-:Y:S01]  /*9040*/  UISETP.GE.AND.EX UP0, UPT, UR4, UR27, UPT, UP0 ;  /* 0x0000001b0400728c */ /* 0x000fe2000bf06300 */
[----:B---3--:R-:W-:Y:S01]  /*9050*/  @P3 STG.E.128 desc[UR28][R250.64], R32 ;  /* 0x00000020fa003986 */ /* 0x008fe2000c101d1c */
[----:B------:R-:W-:-:S03]  /*9060*/  LOP3.LUT P1, RZ, R2, 0x4000, RZ, 0xc0, !PT ;  /* 0x0000400002ff7812 */ /* 0x000fc6000782c0ff */
[----:B------:R-:W-:Y:S01]  /*9070*/  @P2 STG.E.128 desc[UR28][R248.64], R36 ;  /* 0x00000024f8002986 */ /* 0x000fe2000c101d1c */
[----:B------:R-:W-:-:S04]  /*9080*/  LOP3.LUT R0, R0, 0xffffefff, RZ, 0xc0, !PT ;  /* 0xffffefff00007812 */ /* 0x000fc800078ec0ff */
[----:B------:R-:W-:-:S04]  /*9090*/  @P0 LOP3.LUT R0, R0, 0x1000, RZ, 0xfc, !PT ;  /* 0x0000100000000812 */ /* 0x000fc800078efcff */
[C---:B------:R-:W-:Y:S02]  /*90a0*/  LOP3.LUT P6, RZ, R0.reuse, 0x2, RZ, 0xc0, !PT ;  /* 0x0000000200ff7812 */ /* 0x040fe400078cc0ff */
[----:B------:R-:W-:-:S04]  /*90b0*/  LOP3.LUT R0, R0, 0xffffdfff, RZ, 0xc0, !PT ;  /* 0xffffdfff00007812 */ /* 0x000fc800078ec0ff */
[----:B------:R-:W-:Y:S02]  /*90c0*/  @P5 LOP3.LUT R0, R0, 0x2000, RZ, 0xfc, !PT ;  /* 0x0000200000005812 */ /* 0x000fe400078efcff */
[----:B------:R-:W-:Y:S01]  /*90d0*/  LOP3.LUT R2, R2, 0xfffffdff, RZ, 0xc0, !PT ;  /* 0xfffffdff02027812 */ /* 0x000fe200078ec0ff */
[----:B------:R-:W1:Y:S04]  /*90e0*/  S2R R9, SR_TID.X ;  /* 0x0000000000097919 */ /* 0x000e680000002100 */
[----:B------:R-:W-:Y:S02]  /*90f0*/  @P6 LOP3.LUT R2, R2, 0x200, RZ, 0xfc, !PT ;  /* 0x0000020002026812 */ /* 0x000fe400078efcff */
[C---:B------:R-:W-:Y:S02]  /*9100*/  LOP3.LUT P3, RZ, R0.reuse, 0x80, RZ, 0xc0, !PT ;  /* 0x0000008000ff7812 */ /* 0x040fe4000786c0ff */
[----:B------:R-:W-:Y:S01]  /*9110*/  LOP3.LUT P4, RZ, R0, 0x100, RZ, 0xc0, !PT ;  /* 0x0000010000ff7812 */ /* 0x000fe2000788c0ff */
[----:B------:R-:W-:-:S02]  /*9120*/  IMAD.SHL.U32 R138, R115, 0x1000, RZ ;  /* 0x00001000738a7824 */ /* 0x000fc400078e00ff */
[----:B-1----:R-:W-:Y:S01]  /*9130*/  IMAD.SHL.U32 R8, R9, 0x8, RZ ;  /* 0x0000000809087824 */ /* 0x002fe200078e00ff */
[----:B--2---:R1:W-:Y:S04]  /*9140*/  STL [R1+0x130], R3 ;  /* 0x0001300301007387 */ /* 0x0043e80000100800 */
[----:B----4-:R2:W-:Y:S01]  /*9150*/  STL [R1+0x150], R6 ;  /* 0x0001500601007387 */ /* 0x0105e20000100800 */
[----:B-1----:R-:W-:-:S04]  /*9160*/  IADD3 R3, P2, R5, R252, RZ ;  /* 0x000000fc05037210 */ /* 0x002fc80007f5e0ff */
[----:B------:R-:W-:Y:S02]  /*9170*/  IADD3.X R7, R4, UR32, RZ, P2, !PT ;  /* 0x0000002004077c10 */ /* 0x000fe400097fe4ff */
[----:B--2---:R-:W-:Y:S02]  /*9180*/  SEL R6, RZ, 0x10, !P1 ;  /* 0x00000010ff067807 */ /* 0x004fe40004800000 */
[----:B------:R-:W-:-:S04]  /*9190*/  PLOP3.LUT P2, PT, PT, PT, UP0, 0x40, 0x0 ;  /* 0x000000000000781c */ /* 0x000fc80003f4e808 */
[----:B------:R-:W-:Y:S02]  /*91a0*/  SEL R109, R6, RZ, P2 ;  /* 0x000000ff066d7207 */ /* 0x000fe40001000000 */
[C---:B------:R-:W-:Y:S02]  /*91b0*/  LEA R246, P2, R3.reuse, UR8, 0x1 ;  /* 0x0000000803f67c11 */ /* 0x040fe4000f8408ff */
[----:B------:R-:W-:Y:S02]  /*91c0*/  SEL R6, RZ, 0x10, !P6 ;  /* 0x00000010ff067807 */ /* 0x000fe40007000000 */
[----:B------:R-:W-:Y:S02]  /*91d0*/  LEA.HI.X R247, R3, UR9, R7, 0x1, P2 ;  /* 0x0000000903f77c11 */ /* 0x000fe400090f0c07 */
[----:B------:R-:W-:-:S04]  /*91e0*/  PLOP3.LUT P2, PT, PT, PT, UP0, 0x40, 0x0 ;  /* 0x000000000000781c */ /* 0x000fc80003f4e808 */
[----:B------:R-:W-:Y:S02]  /*91f0*/  SEL R110, R6, RZ, P2 ;  /* 0x000000ff066e7207 */ /* 0x000fe40001000000 */
[C---:B------:R-:W-:Y:S02]  /*9200*/  LOP3.LUT P2, RZ, R0.reuse, 0x20, RZ, 0xc0, !PT ;  /* 0x0000002000ff7812 */ /* 0x040fe4000784c0ff */
[----:B------:R-:W-:Y:S02]  /*9210*/  LOP3.LUT P6, RZ, R0, 0x40, RZ, 0xc0, !PT ;  /* 0x0000004000ff7812 */ /* 0x000fe400078cc0ff */
[----:B------:R-:W-:Y:S02]  /*9220*/  SEL R6, RZ, 0x10, !P2 ;  /* 0x00000010ff067807 */ /* 0x000fe40005000000 */
[----:B------:R-:W-:-:S04]  /*9230*/  PLOP3.LUT P2, PT, PT, PT, UP0, 0x40, 0x0 ;  /* 0x000000000000781c */ /* 0x000fc80003f4e808 */
[----:B------:R-:W-:Y:S02]  /*9240*/  SEL R111, R6, RZ, P2 ;  /* 0x000000ff066f7207 */ /* 0x000fe40001000000 */
        /* <DEDUP_REMOVED lines=10> */
[----:B------:R-:W-:Y:S02]  /*92f0*/  PLOP3.LUT P2, PT, PT, PT, UP0, 0x40, 0x0 ;  /* 0x000000000000781c */ /* 0x000fe40003f4e808 */
[----:B------:R-:W-:Y:S02]  /*9300*/  LOP3.LUT P3, RZ, R2, 0x1, RZ, 0xc0, !PT ;  /* 0x0000000102ff7812 */ /* 0x000fe4000786c0ff */
[----:B------:R-:W-:Y:S02]  /*9310*/  SEL R128, R6, RZ, P2 ;  /* 0x000000ff06807207 */ /* 0x000fe40001000000 */
[----:B------:R-:W-:-:S02]  /*9320*/  SEL R6, RZ, 0x10, !P5 ;  /* 0x00000010ff067807 */ /* 0x000fc40006800000 */
[----:B------:R-:W-:Y:S02]  /*9330*/  PLOP3.LUT P2, PT, PT, PT, UP0, 0x40, 0x0 ;  /* 0x000000000000781c */ /* 0x000fe40003f4e808 */
[----:B------:R-:W-:Y:S02]  /*9340*/  LOP3.LUT P0, RZ, R2, 0x400, RZ, 0xc0, !PT ;  /* 0x0000040002ff7812 */ /* 0x000fe4000780c0ff */
[----:B------:R-:W-:Y:S02]  /*9350*/  SEL R162, R6, RZ, P2 ;  /* 0x000000ff06a27207 */ /* 0x000fe40001000000 */
[C---:B------:R-:W-:Y:S02]  /*9360*/  LOP3.LUT P2, RZ, R0.reuse, 0x1000000, RZ, 0xc0, !PT ;  /* 0x0100000000ff7812 */ /* 0x040fe4000784c0ff */
[----:B------:R-:W-:Y:S02]  /*9370*/  PLOP3.LUT P1, PT, P0, P1, PT, 0x80, 0x0 ;  /* 0x000000000000781c */ /* 0x000fe40000723070 */
[----:B------:R-:W-:-:S04]  /*9380*/  LOP3.LUT R0, R0, 0xfffeffff, RZ, 0xc0, !PT ;  /* 0xfffeffff00007812 */ /* 0x000fc800078ec0ff */
[----:B------:R-:W-:Y:S02]  /*9390*/  @P3 LOP3.LUT R0, R0, 0x10000, RZ, 0xfc, !PT ;  /* 0x0001000000003812 */ /* 0x000fe400078efcff */
[----:B------:R-:W-:Y:S02]  /*93a0*/  LOP3.LUT R5, R5, 0x38, R8, 0xf8, !PT ;  /* 0x0000003805057812 */ /* 0x000fe400078ef808 */
[----:B------:R-:W-:Y:S01]  /*93b0*/  LOP3.LUT R0, R0, 0xfeffffff, RZ, 0xc0, !PT ;  /* 0xfeffffff00007812 */ /* 0x000fe200078ec0ff */
[----:B------:R1:W-:Y:S01]  /*93c0*/  STL [R1+0x94], R3 ;  /* 0x0000940301007387 */ /* 0x0003e20000100800 */
[----:B------:R-:W-:Y:S02]  /*93d0*/  SEL R6, RZ, 0x10, !P1 ;  /* 0x00000010ff067807 */ /* 0x000fe40004800000 */
[----:B------:R-:W-:Y:S02]  /*93e0*/  @P1 LOP3.LUT R0, R0, 0x1000000, RZ, 0xfc, !PT ;  /* 0x0100000000001812 */ /* 0x000fe400078efcff */
[----:B------:R-:W-:Y:S01]  /*93f0*/  PLOP3.LUT P1, PT, PT, PT, UP0, 0x40, 0x0 ;  /* 0x000000000000781c */ /* 0x000fe20003f2e808 */
[----:B-1----:R-:W-:-:S03]  /*9400*/  IMAD.SHL.U32 R3, R5, 0x2, RZ ;  /* 0x0000000205037824 */ /* 0x002fc600078e00ff */
[----:B------:R-:W-:Y:S02]  /*9410*/  SEL R167, R6, RZ, P1 ;  /* 0x000000ff06a77207 */ /* 0x000fe40000800000 */
[----:B------:R-:W-:Y:S02]  /*9420*/  SHF.L.U64.HI R127, R5, 0x1, R4 ;  /* 0x00000001057f7819 */ /* 0x000fe40000010204 */
[----:B------:R-:W-:Y:S01]  /*9430*/  IADD3 R244, P1, R3, UR10, RZ ;  /* 0x0000000a03f47c10 */ /* 0x000fe2000ff3e0ff */
[----:B------:R-:W-:Y:S02]  /*9440*/  IMAD.SHL.U32 R3, R116, 0x1000, RZ ;  /* 0x0000100074037824 */ /* 0x000fe400078e00ff */
[----:B------:R-:W-:-:S03]  /*9450*/  IMAD.U32 R5, RZ, RZ, UR30 ;  /* 0x0000001eff057e24 */ /* 0x000fc6000f8e00ff */
[----:B------:R-:W-:Y:S02]  /*9460*/  LOP3.LUT R4, R3, 0x38, R8, 0xf8, !PT ;  /* 0x0000003803047812 */ /* 0x000fe400078ef808 */
[----:B------:R-:W-:-:S03]  /*9470*/  SHF.L.U64.HI R141, R116, 0xc, R5 ;  /* 0x0000000c748d7819 */ /* 0x000fc60000010205 */
[C---:B------:R-:W-:Y:S01]  /*9480*/  IMAD.SHL.U32 R124, R4.reuse, 0x2, RZ ;  /* 0x00000002047c7824 */ /* 0x040fe200078e00ff */
[----:B------:R-:W-:Y:S02]  /*9490*/  SHF.L.U64.HI R125, R4, 0x1, R141 ;  /* 0x00000001047d7819 */ /* 0x000fe4000001028d */
[----:B------:R-:W-:Y:S02]  /*94a0*/  LOP3.LUT R4, R138, 0x38, R8, 0xf8, !PT ;  /* 0x000000388a047812 */ /* 0x000fe400078ef808 */
[----:B------:R-:W-:Y:S01]  /*94b0*/  SHF.L.U64.HI R139, R115, 0xc, R5 ;  /* 0x0000000c738b7819 */ /* 0x000fe20000010205 */
[----:B------:R-:W-:Y:S02]  /*94c0*/  IMAD.MOV.U32 R5, RZ, RZ, 0x80 ;  /* 0x00000080ff057424 */ /* 0x000fe400078e00ff */
[C---:B------:R-:W-:Y:S01]  /*94d0*/  IMAD.SHL.U32 R122, R4.reuse, 0x2, RZ ;  /* 0x00000002047a7824 */ /* 0x040fe200078e00ff */
[----:B------:R-:W-:Y:S01]  /*94e0*/  SHF.L.U64.HI R123, R4, 0x1, R139 ;  /* 0x00000001047b7819 */ /* 0x000fe2000001028b */
[----:B------:R-:W-:-:S05]  /*94f0*/  IMAD.U32 R4, RZ, RZ, UR34 ;  /* 0x00000022ff047e24 */ /* 0x000fca000f8e00ff */
[----:B------:R-:W-:-:S04]  /*9500*/  VIADDMNMX R4, R4, -R5, UR31, PT ;  /* 0x0000001f04047e46 */ /* 0x000fc8000b800905 */
[----:B------:R-:W-:-:S13]  /*9510*/  R2UR UR26, R4 ;  /* 0x00000000041a72ca */ /* 0x000fda00000e0000 */
[----:B------:R-:W-:-:S04]  /*9520*/  ULEA UR26, UR26, 0xffffffe0, 0x5 ;  /* 0xffffffe01a1a7891 */ /* 0x000fc8000f8e283f */
[----:B------:R-:W-:-:S06]  /*9530*/  UIMAD.WIDE UR26, UR26, 0x4, UR12 ;  /* 0x000000041a1a78a5 */ /* 0x000fcc000f8e020c */
[----:B------:R-:W-:Y:S02]  /*9540*/  IMAD.U32 R4, RZ, RZ, UR26 ;  /* 0x0000001aff047e24 */ /* 0x000fe4000f8e00ff */
[----:B------:R-:W-:-:S05]  /*9550*/  IMAD.U32 R5, RZ, RZ, UR27 ;  /* 0x0000001bff057e24 */ /* 0x000fca000f8e00ff */
[----:B------:R1:W2:Y:S01]  /*9560*/  LDG.E R6, desc[UR28][R4.64] ;  /* 0x0000001c04067981 */ /* 0x0002a2000c1e1900 */
[----:B------:R-:W-:Y:S01]  /*9570*/  ULEA UR26, UR23, UR20, 0x8 ;  /* 0x00000014171a7291 */ /* 0x000fe2000f8e403f */
[----:B-1----:R-:W-:-:S04]  /*9580*/  SHF.R.U32.HI R5, RZ, 0x2, R9 ;  /* 0x00000002ff057819 */ /* 0x002fc80000011609 */
[----:B------:R-:W-:-:S04]  /*9590*/  SGXT.U32 R5, R5, 0x3 ;  /* 0x000000030505781a */ /* 0x000fc80000000000 */
[----:B------:R-:W-:-:S04]  /*95a0*/  LOP3.LUT R5, R5, UR22, RZ, 0xfc, !PT ;  /* 0x0000001605057c12 */ /* 0x000fc8000f8efcff */
[----:B------:R-:W-:Y:S02]  /*95b0*/  LEA R5, R5, UR26, 0x2 ;  /* 0x0000001a05057c11 */ /* 0x000fe4000f8e10ff */
[----:B------:R-:W-:Y:S02]  /*95c0*/  IADD3.X R245, R127, UR11, RZ, P1, !PT ;  /* 0x0000000b7ff57c10 */ /* 0x000fe40008ffe4ff */
[----:B------:R-:W-:Y:S02]  /*95d0*/  IADD3 R242, P1, R124, UR10, RZ ;  /* 0x0000000a7cf27c10 */ /* 0x000fe4000ff3e0ff */
[----:B------:R-:W1:Y:S02]  /*95e0*/  LDS R5, [R5+0x23200] ;  /* 0x0232000005057984 */ /* 0x000e640000000800 */
[----:B------:R-:W-:Y:S02]  /*95f0*/  IADD3.X R243, R125, UR11, RZ, P1, !PT ;  /* 0x0000000b7df37c10 */ /* 0x000fe40008ffe4ff */
[----:B------:R-:W-:-:S04]  /*9600*/  IADD3 R240, P1, R122, UR10, RZ ;  /* 0x0000000a7af07c10 */ /* 0x000fc8000ff3e0ff */
[----:B------:R-:W-:Y:S01]  /*9610*/  IADD3.X R241, R123, UR11, RZ, P1, !PT ;  /* 0x0000000b7bf17c10 */ /* 0x000fe20008ffe4ff */
[----:B------:R-:W-:Y:S01]  /*9620*/  UIADD3 UR26, UR26, 0x23200, URZ ;  /* 0x000232001a1a7890 */ /* 0x000fe2000fffe03f */
[----:B------:R3:W-:Y:S02]  /*9630*/  STL [R1+0xb8], R7 ;  /* 0x0000b80701007387 */ /* 0x0007e40000100800 */
[----:B---3--:R-:W-:Y:S01]  /*9640*/  LOP3.LUT R7, R9, 0x8, RZ, 0xc0, !PT ;  /* 0x0000000809077812 */ /* 0x008fe200078ec0ff */
[----:B--2---:R-:W-:-:S05]  /*9650*/  FMUL R4, R6, 1.4426950216293334961 ;  /* 0x3fb8aa3b06047820 */ /* 0x004fca0000400000 */
[----:B------:R-:W-:-:S13]  /*9660*/  FSETP.GEU.AND P1, PT, R4, -126, PT ;  /* 0xc2fc00000400780b */ /* 0x000fda0003f2e000 */
[----:B------:R-:W-:-:S06]  /*9670*/  @!P1 FMUL R4, R4, 0.5 ;  /* 0x3f00000004049820 */ /* 0x000fcc0000400000 */
[----:B------:R-:W2:Y:S01]  /*9680*/  MUFU.EX2 R4, R4 ;  /* 0x0000000400047308 */ /* 0x000ea20000000800 */
[----:B-1----:R-:W-:-:S04]  /*9690*/  FADD R5, R6, -R5 ;  /* 0x8000000506057221 */ /* 0x002fc80000000000 */
[----:B------:R-:W-:Y:S01]  /*96a0*/  FMUL R5, R5, 1.4426950216293334961 ;  /* 0x3fb8aa3b05057820 */ /* 0x000fe20000400000 */
[----:B--2---:R-:W-:-:S04]  /*96b0*/  @!P1 FMUL R4, R4, R4 ;  /* 0x0000000404049220 */ /* 0x004fc80000400000 */
[----:B------:R-:W-:-:S13]  /*96c0*/  FSETP.GEU.AND P1, PT, R5, -126, PT ;  /* 0xc2fc00000500780b */ /* 0x000fda0003f2e000 */
[----:B------:R-:W-:-:S04]  /*96d0*/  @!P1 FMUL R5, R5, 0.5 ;  /* 0x3f00000005059820 */ /* 0x000fc80000400000 */
[----:B------:R1:W2:Y:S02]  /*96e0*/  MUFU.EX2 R14, R5 ;  /* 0x00000005000e7308 */ /* 0x0002a40000000800 */
[----:B-1----:R-:W-:-:S04]  /*96f0*/  LOP3.LUT R5, R9, 0x4, RZ, 0xc0, !PT ;  /* 0x0000000409057812 */ /* 0x002fc800078ec0ff */
[----:B------:R-:W-:Y:S02]  /*9700*/  IADD3 R5, R7, UR26, R5 ;  /* 0x0000001a07057c10 */ /* 0x000fe4000fffe005 */
[----:B------:R-:W-:-:S05]  /*9710*/  LOP3.LUT R7, R9, 0x10, RZ, 0xc0, !PT ;  /* 0x0000001009077812 */ /* 0x000fca00078ec0ff */
[----:B------:R-:W-:Y:S02]  /*9720*/  IMAD.IADD R5, R7, 0x1, R5 ;  /* 0x0000000107057824 */ /* 0x000fe400078e0205 */
[----:B------:R-:W-:-:S04]  /*9730*/  IMAD.U32 R7, RZ, RZ, UR22 ;  /* 0x00000016ff077e24 */ /* 0x000fc8000f8e00ff */
[----:B------:R-:W-:-:S05]  /*9740*/  IMAD R5, R7, 0x4, R5 ;  /* 0x0000000407057824 */ /* 0x000fca00078e0205 */
[----:B------:R-:W1:Y:S01]  /*9750*/  LDS R7, [R5+0x20] ;  /* 0x0000200005077984 */ /* 0x000e620000000800 */
[----:B--2---:R-:W-:Y:S01]  /*9760*/  @!P1 FMUL R14, R14, R14 ;  /* 0x0000000e0e0e9220 */ /* 0x004fe20000400000 */
[----:B-1----:R-:W-:-:S04]  /*9770*/  FADD R7, R6, -R7 ;  /* 0x8000000706077221 */ /* 0x002fc80000000000 */
[----:B------:R-:W-:-:S05]  /*9780*/  FMUL R7, R7, 1.4426950216293334961 ;  /* 0x3fb8aa3b07077820 */ /* 0x000fca0000400000 */
[----:B------:R-:W-:-:S13]  /*9790*/  FSETP.GEU.AND P1, PT, R7, -126, PT ;  /* 0xc2fc00000700780b */ /* 0x000fda0003f2e000 */
[----:B------:R-:W-:-:S04]  /*97a0*/  @!P1 FMUL R7, R7, 0.5 ;  /* 0x3f00000007079820 */ /* 0x000fc80000400000 */
[----:B------:R1:W2:Y:S02]  /*97b0*/  MUFU.EX2 R13, R7 ;  /* 0x00000007000d7308 */ /* 0x0002a40000000800 */
[----:B-1----:R-:W1:Y:S04]  /*97c0*/  LDS R7, [R5+0x80] ;  /* 0x0000800005077984 */ /* 0x002e680000000800 */
[----:B------:R-:W3:Y:S01]  /*97d0*/  LDS R5, [R5+0xa0] ;  /* 0x0000a00005057984 */ /* 0x000ee20000000800 */
[----:B--2---:R-:W-:Y:S01]  /*97e0*/  @!P1 FMUL R13, R13, R13 ;  /* 0x0000000d0d0d9220 */ /* 0x004fe20000400000 */
[----:B-1----:R-:W-:-:S04]  /*97f0*/  FADD R7, R6, -R7 ;  /* 0x8000000706077221 */ /* 0x002fc80000000000 */
[----:B------:R-:W-:-:S05]  /*9800*/  FMUL R7, R7, 1.4426950216293334961 ;  /* 0x3fb8aa3b07077820 */ /* 0x000fca0000400000 */
[----:B------:R-:W-:-:S13]  /*9810*/  FSETP.GEU.AND P1, PT, R7, -126, PT ;  /* 0xc2fc00000700780b */ /* 0x000fda0003f2e000 */
[----:B------:R-:W-:-:S04]  /*9820*/  @!P1 FMUL R7, R7, 0.5 ;  /* 0x3f00000007079820 */ /* 0x000fc80000400000 */
[----:B------:R-:W1:Y:S01]  /*9830*/  MUFU.EX2 R12, R7 ;  /* 0x00000007000c7308 */ /* 0x000e620000000800 */
[----:B---3--:R-:W-:-:S04]  /*9840*/  FADD R5, R6, -R5 ;  /* 0x8000000506057221 */ /* 0x008fc80000000000 */
[----:B------:R-:W-:Y:S01]  /*9850*/  FMUL R5, R5, 1.4426950216293334961 ;  /* 0x3fb8aa3b05057820 */ /* 0x000fe20000400000 */
[----:B-1----:R-:W-:-:S04]  /*9860*/  @!P1 FMUL R12, R12, R12 ;  /* 0x0000000c0c0c9220 */ /* 0x002fc80000400000 */
[----:B------:R-:W-:Y:S02]  /*9870*/  FSETP.GEU.AND P1, PT, R5, -126, PT ;  /* 0xc2fc00000500780b */ /* 0x000fe40003f2e000 */
[----:B------:R-:W-:-:S04]  /*9880*/  SHF.R.U32.HI R9, RZ, 0x2, R9 ;  /* 0x00000002ff097819 */ /* 0x000fc80000011609 */
[----:B------:R-:W-:-:S07]  /*9890*/  SGXT.U32 R9, R9, 0x3 ;  /* 0x000000030909781a */ /* 0x000fce0000000000 */
[----:B------:R-:W-:Y:S01]  /*98a0*/  @!P1 FMUL R5, R5, 0.5 ;  /* 0x3f00000005059820 */ /* 0x000fe20000400000 */
[----:B------:R-:W-:-:S05]  /*98b0*/  VIADD R9, R9, UR22 ;  /* 0x0000001609097c36 */ /* 0x000fca0008000000 */
[----:B------:R-:W1:Y:S01]  /*98c0*/  MUFU.EX2 R5, R5 ;  /* 0x0000000500057308 */ /* 0x000e620000000800 */
[----:B------:R-:W-:-:S04]  /*98d0*/  VIADD R6, R9, UR34 ;  /* 0x0000002209067c36 */ /* 0x000fc80008000000 */
[----:B------:R-:W-:Y:S02]  /*98e0*/  VIADD R7, R6, 0xffffff40 ;  /* 0xffffff4006077836 */ /* 0x000fe40000000000 */
[----:B-1----:R-:W-:-:S03]  /*98f0*/  @!P1 FMUL R5, R5, R5 ;  /* 0x0000000505059220 */ /* 0x002fc60000400000 */
[----:B------:R-:W-:Y:S01]  /*9900*/  ISETP.GE.AND P1, PT, R7, UR31, PT ;  /* 0x0000001f07007c0c */ /* 0x000fe2000bf26270 */
[----:B------:R-:W-:-:S03]  /*9910*/  VIADD R7, R6, 0xffffff48 ;  /* 0xffffff4806077836 */ /* 0x000fc60000000000 */
[----:B------:R-:W-:Y:S02]  /*9920*/  FSEL R14, R14, RZ, !P1 ;  /* 0x000000ff0e0e7208 */ /* 0x000fe40004800000 */
[----:B------:R-:W-:Y:S01]  /*9930*/  ISETP.GE.AND P1, PT, R7, UR31, PT ;  /* 0x0000001f07007c0c */ /* 0x000fe2000bf26270 */
[C---:B------:R-:W-:Y:S02]  /*9940*/  VIADD R7, R6.reuse, 0xffffff60 ;  /* 0xffffff6006077836 */ /* 0x040fe40000000000 */
[----:B------:R-:W-:Y:S01]  /*9950*/  VIADD R6, R6, 0xffffff68 ;  /* 0xffffff6806067836 */ /* 0x000fe20000000000 */
[----:B------:R-:W-:Y:S01]  /*9960*/  FSEL R13, R13, RZ, !P1 ;  /* 0x000000ff0d0d7208 */ /* 0x000fe20004800000 */
[----:B------:R-:W-:Y:S01]  /*9970*/  IMAD.SHL.U32 R136, R114, 0x1000, RZ ;  /* 0x0000100072887824 */ /* 0x000fe200078e00ff */
[----:B------:R-:W-:Y:S01]  /*9980*/  ISETP.GE.AND P1, PT, R7, UR31, PT ;  /* 0x0000001f07007c0c */ /* 0x000fe2000bf26270 */
[----:B------:R-:W-:-:S03]  /*9990*/  IMAD.U32 R7, RZ, RZ, UR30 ;  /* 0x0000001eff077e24 */ /* 0x000fc6000f8e00ff */
[----:B------:R-:W-:Y:S02]  /*99a0*/  FSEL R12, R12, RZ, !P1 ;  /* 0x000000ff0c0c7208 */ /* 0x000fe40004800000 */
[----:B------:R-:W-:Y:S02]  /*99b0*/  ISETP.GE.AND P1, PT, R6, UR31, PT ;  /* 0x0000001f06007c0c */ /* 0x000fe4000bf26270 */
[----:B------:R-:W-:Y:S02]  /*99c0*/  LOP3.LUT R6, R136, 0x38, R8, 0xf8, !PT ;  /* 0x0000003888067812 */ /* 0x000fe400078ef808 */
[----:B------:R-:W-:Y:S01]  /*99d0*/  SHF.L.U64.HI R137, R114, 0xc, R7 ;  /* 0x0000000c72897819 */ /* 0x000fe20000010207 */
[----:B------:R-:W-:Y:S02]  /*99e0*/  IMAD.SHL.U32 R134, R113, 0x1000, RZ ;  /* 0x0000100071867824 */ /* 0x000fe400078e00ff */
[C---:B------:R-:W-:Y:S01]  /*99f0*/  IMAD.SHL.U32 R120, R6.reuse, 0x2, RZ ;  /* 0x0000000206787824 */ /* 0x040fe200078e00ff */
[----:B------:R-:W-:Y:S01]  /*9a00*/  SHF.L.U64.HI R121, R6, 0x1, R137 ;  /* 0x0000000106797819 */ /* 0x000fe20000010289 */
[----:B------:R-:W-:-:S05]  /*9a10*/  IMAD.U32 R6, RZ, RZ, UR30 ;  /* 0x0000001eff067e24 */ /* 0x000fca000f8e00ff */
[----:B------:R-:W-:Y:S02]  /*9a20*/  SHF.L.U64.HI R135, R113, 0xc, R6 ;  /* 0x0000000c71877819 */ /* 0x000fe40000010206 */
[----:B------:R-:W-:Y:S01]  /*9a30*/  LOP3.LUT R6, R134, 0x38, R8, 0xf8, !PT ;  /* 0x0000003886067812 */ /* 0x000fe200078ef808 */
[----:B------:R-:W-:-:S03]  /*9a40*/  IMAD.SHL.U32 R132, R112, 0x1000, RZ ;  /* 0x0000100070847824 */ /* 0x000fc600078e00ff */
[C---:B------:R-:W-:Y:S01]  /*9a50*/  SHF.L.U64.HI R119, R6.reuse, 0x1, R135 ;  /* 0x0000000106777819 */ /* 0x040fe20000010287 */
[----:B------:R-:W-:Y:S02]  /*9a60*/  IMAD.SHL.U32 R118, R6, 0x2, RZ ;  /* 0x0000000206767824 */ /* 0x000fe400078e00ff */
        /* <DEDUP_REMOVED lines=12> */
[----:B------:R-:W-:Y:S02]  /*9b30*/  IMAD.U32 R6, RZ, RZ, UR30 ;  /* 0x0000001eff067e24 */ /* 0x000fe4000f8e00ff */
[-C--:B------:R-:W-:Y:S01]  /*9b40*/  FMUL R177, R177, R14.reuse ;  /* 0x0000000eb1b17220 */ /* 0x080fe20000400000 */
[-C--:B------:R-:W-:Y:S01]  /*9b50*/  FMUL R10, R201, R14.reuse ;  /* 0x0000000ec90a7220 */ /* 0x080fe20000400000 */
[-C--:B------:R-:W-:Y:S01]  /*9b60*/  FMUL R197, R197, R14.reuse ;  /* 0x0000000ec5c57220 */ /* 0x080fe20000400000 */
[----:B------:R-:W-:Y:S01]  /*9b70*/  SHF.L.U64.HI R126, R225, 0xc, R6 ;  /* 0x0000000ce17e7819 */ /* 0x000fe20000010206 */
[-C--:B------:R-:W-:Y:S01]  /*9b80*/  FMUL R9, R204, R13.reuse ;  /* 0x0000000dcc097220 */ /* 0x080fe20000400000 */
[----:B------:R-:W-:Y:S01]  /*9b90*/  LOP3.LUT R6, R129, 0x38, R8, 0xf8, !PT ;  /* 0x0000003881067812 */ /* 0x000fe200078ef808 */
[----:B------:R-:W-:Y:S01]  /*9ba0*/  FMUL R8, R205, R14 ;  /* 0x0000000ecd087220 */ /* 0x000fe20000400000 */
[-C--:B------:R-:W-:Y:S01]  /*9bb0*/  FMUL R179, R179, R13.reuse ;  /* 0x0000000db3b37220 */ /* 0x080fe20000400000 */
[-C--:B------:R-:W-:Y:S01]  /*9bc0*/  FMUL R11, R198, R13.reuse ;  /* 0x0000000dc60b7220 */ /* 0x080fe20000400000 */
[----:B------:R-:W-:Y:S01]  /*9bd0*/  FMUL R199, R199, R13 ;  /* 0x0000000dc7c77220 */ /* 0x000fe20000400000 */
[----:B------:R-:W-:-:S02]  /*9be0*/  F2FP.BF16.F32.PACK_AB R10, R197, R10 ;  /* 0x0000000ac50a723e */ /* 0x000fc400000010ff */
[----:B------:R-:W-:Y:S02]  /*9bf0*/  F2FP.BF16.F32.PACK_AB R8, R177, R8 ;  /* 0x00000008b108723e */ /* 0x000fe400000010ff */
[----:B------:R-:W-:Y:S02]  /*9c00*/  F2FP.BF16.F32.PACK_AB R9, R179, R9 ;  /* 0x00000009b309723e */ /* 0x000fe400000010ff */
[----:B------:R-:W-:Y:S01]  /*9c10*/  F2FP.BF16.F32.PACK_AB R11, R199, R11 ;  /* 0x0000000bc70b723e */ /* 0x000fe200000010ff */
[----:B------:R-:W-:Y:S01]  /*9c20*/  BAR.SYNC.DEFER_BLOCKING 0x0 ;  /* 0x0000000000007b1d */ /* 0x000fe20000010000 */
[-C--:B------:R-:W-:Y:S01]  /*9c30*/  FMUL R101, R101, R14.reuse ;  /* 0x0000000e65657220 */ /* 0x080fe20000400000 */
[-C--:B------:R-:W-:Y:S01]  /*9c40*/  FMUL R25, R25, R14.reuse ;  /* 0x0000000e19197220 */ /* 0x080fe20000400000 */
[-C--:B------:R-:W-:Y:S01]  /*9c50*/  FMUL R103, R103, R13.reuse ;  /* 0x0000000d67677220 */ /* 0x080fe20000400000 */
[-C--:B------:R-:W-:Y:S01]  /*9c60*/  FMUL R27, R27, R13.reuse ;  /* 0x0000000d1b1b7220 */ /* 0x080fe20000400000 */
[----:B------:R-:W-:Y:S01]  /*9c70*/  FSEL R5, R5, RZ, !P1 ;  /* 0x000000ff05057208 */ /* 0x000fe20004800000 */
[-C--:B------:R-:W-:Y:S01]  /*9c80*/  FMUL R188, R188, R14.reuse ;  /* 0x0000000ebcbc7220 */ /* 0x080fe20000400000 */
[-C--:B------:R-:W-:Y:S01]  /*9c90*/  FMUL R189, R189, R14.reuse ;  /* 0x0000000ebdbd7220 */ /* 0x080fe20000400000 */
[----:B------:R1:W-:Y:S04]  /*9ca0*/  STSM.16.M88.4 [R160], R8 ;  /* 0x00000008a0007844 */ /* 0x0003e80000000200 */
[----:B-1----:R-:W2:Y:S01]  /*9cb0*/  LDL R160, [R1+0x38] ;  /* 0x0000380001a07983 */ /* 0x002ea20000100800 */
[-C--:B------:R-:W-:Y:S01]  /*9cc0*/  FMUL R8, R196, R14.reuse ;  /* 0x0000000ec4087220 */ /* 0x080fe20000400000 */
        /* <DEDUP_REMOVED lines=12> */
[----:B------:R-:W-:Y:S01]  /*9d90*/  FMUL R193, R193, R14 ;  /* 0x0000000ec1c17220 */ /* 0x000fe20000400000 */
[-C--:B------:R-:W-:Y:S01]  /*9da0*/  FMUL R17, R30, R13.reuse ;  /* 0x0000000d1e117220 */ /* 0x080fe20000400000 */
[-C--:B------:R-:W-:Y:S01]  /*9db0*/  FMUL R31, R31, R13.reuse ;  /* 0x0000000d1f1f7220 */ /* 0x080fe20000400000 */
[-C--:B------:R-:W-:Y:S01]  /*9dc0*/  FMUL R19, R194, R13.reuse ;  /* 0x0000000dc2137220 */ /* 0x080fe20000400000 */
[----:B------:R-:W-:Y:S01]  /*9dd0*/  FMUL R195, R195, R13 ;  /* 0x0000000dc3c37220 */ /* 0x000fe20000400000 */
[----:B------:R-:W-:Y:S01]  /*9de0*/  F2FP.BF16.F32.PACK_AB R8, R101, R8 ;  /* 0x000000086508723e */ /* 0x000fe200000010ff */
[----:B------:R-:W-:Y:S01]  /*9df0*/  FMUL R21, R220, R12 ;  /* 0x0000000cdc157220 */ /* 0x000fe20000400000 */
[----:B------:R-:W-:Y:S01]  /*9e00*/  F2FP.BF16.F32.PACK_AB R10, R25, R10 ;  /* 0x0000000a190a723e */ /* 0x000fe200000010ff */
[----:B------:R-:W-:Y:S01]  /*9e10*/  FMUL R221, R221, R12 ;  /* 0x0000000cdddd7220 */ /* 0x000fe20000400000 */
[----:B------:R-:W-:-:S02]  /*9e20*/  F2FP.BF16.F32.PACK_AB R9, R103, R9 ;  /* 0x000000096709723e */ /* 0x000fc400000010ff */
[----:B------:R-:W-:Y:S01]  /*9e30*/  F2FP.BF16.F32.PACK_AB R11, R27, R11 ;  /* 0x0000000b1b0b723e */ /* 0x000fe200000010ff */
        /* <DEDUP_REMOVED lines=17> */
[-C--:B------:R-:W-:Y:S01]  /*9f50*/  FMUL R27, R26, R5.reuse ;  /* 0x000000051a1b7220 */ /* 0x080fe20000400000 */
[----:B------:R-:W-:Y:S01]  /*9f60*/  F2FP.BF16.F32.PACK_AB R12, R189, R188 ;  /* 0x000000bcbd0c723e */ /* 0x000fe200000010ff */
[-C--:B------:R-:W-:Y:S01]  /*9f70*/  FMUL R26, R222, R5.reuse ;  /* 0x00000005de1a7220 */ /* 0x080fe20000400000 */
[----:B------:R-:W-:Y:S01]  /*9f80*/  F2FP.BF16.F32.PACK_AB R14, R45, R44 ;  /* 0x0000002c2d0e723e */ /* 0x000fe200000010ff */
[-C--:B------:R-:W-:Y:S01]  /*9f90*/  FMUL R223, R223, R5.reuse ;  /* 0x00000005dfdf7220 */ /* 0x080fe20000400000 */
[----:B------:R-:W-:Y:S01]  /*9fa0*/  F2FP.BF16.F32.PACK_AB R13, R191, R190 ;  /* 0x000000bebf0d723e */ /* 0x000fe200000010ff */
[----:B------:R-:W-:Y:S01]  /*9fb0*/  FMUL R25, R219, R5 ;  /* 0x00000005db197220 */ /* 0x000fe20000400000 */
[----:B------:R-:W-:Y:S01]  /*9fc0*/  F2FP.BF16.F32.PACK_AB R15, R47, R15 ;  /* 0x0000000f2f0f723e */ /* 0x000fe200000010ff */
[-C--:B------:R-:W-:Y:S01]  /*9fd0*/  FMUL R209, R209, R5.reuse ;  /* 0x00000005d1d17220 */ /* 0x080fe20000400000 */
[----:B------:R-:W-:Y:S01]  /*9fe0*/  F2FP.BF16.F32.PACK_AB R16, R29, R16 ;  /* 0x000000101d10723e */ /* 0x000fe200000010ff */
[-C--:B------:R-:W-:Y:S01]  /*9ff0*/  FMUL R24, R218, R5.reuse ;  /* 0x00000005da187220 */ /* 0x080fe20000400000 */
[----:B------:R-:W-:Y:S01]  /*a000*/  F2FP.BF16.F32.PACK_AB R18, R193, R18 ;  /* 0x00000012c112723e */ /* 0x000fe200000010ff */
[----:B------:R-:W-:Y:S01]  /*a010*/  FMUL R208, R208, R5 ;  /* 0x00000005d0d07220 */ /* 0x000fe20000400000 */
[----:B------:R-:W-:Y:S01]  /*a020*/  F2FP.BF16.F32.PACK_AB R17, R31, R17 ;  /* 0x000000111f11723e */ /* 0x000fe200000010ff */
[----:B------:R-:W-:Y:S01]  /*a030*/  FMUL R217, R217, R5 ;  /* 0x00000005d9d97220 */ /* 0x000fe20000400000 */
[----:B------:R-:W-:Y:S01]  /*a040*/  F2FP.BF16.F32.PACK_AB R19, R195, R19 ;  /* 0x00000013c313723e */ /* 0x000fe200000010ff */
[-C--:B------:R-:W-:Y:S01]  /*a050*/  FMUL R206, R206, R5.reuse ;  /* 0x00000005cece7220 */ /* 0x080fe20000400000 */
[-C--:B------:R-:W-:Y:S01]  /*a060*/  FMUL R214, R214, R5.reuse ;  /* 0x00000005d6d67220 */ /* 0x080fe20000400000 */
[-C--:B------:R-:W-:Y:S01]  /*a070*/  FMUL R202, R202, R5.reuse ;  /* 0x00000005caca7220 */ /* 0x080fe20000400000 */
[-C--:B------:R-:W-:Y:S01]  /*a080*/  FMUL R212, R212, R5.reuse ;  /* 0x00000005d4d47220 */ /* 0x080fe20000400000 */
[----:B------:R-:W-:Y:S01]  /*a090*/  FMUL R5, R182, R5 ;  /* 0x00000005b6057220 */ /* 0x000fe20000400000 */
[----:B------:R1:W-:Y:S01]  /*a0a0*/  STSM.16.M88.4 [R107], R8 ;  /* 0x000000086b007844 */ /* 0x0003e20000000200 */
[----:B------:R-:W-:-:S02]  /*a0b0*/  F2FP.BF16.F32.PACK_AB R20, R41, R20 ;  /* 0x000000142914723e */ /* 0x000fc400000010ff */
[----:B------:R-:W-:Y:S01]  /*a0c0*/  F2FP.BF16.F32.PACK_AB R22, R102, R22 ;  /* 0x000000166616723e */ /* 0x000fe200000010ff */
[----:B------:R3:W-:Y:S01]  /*a0d0*/  STSM.16.M88.4 [R104], R12 ;  /* 0x0000000c68007844 */ /* 0x0007e20000000200 */
[----:B------:R-:W-:-:S03]  /*a0e0*/  F2FP.BF16.F32.PACK_AB R23, R27, R23 ;  /* 0x000000171b17723e */ /* 0x000fc600000010ff */
[----:B------:R4:W-:Y:S01]  /*a0f0*/  STSM.16.M88.4 [R105], R16 ;  /* 0x0000001069007844 */ /* 0x0009e20000000200 */
[----:B-1----:R-:W-:-:S03]  /*a100*/  F2FP.BF16.F32.PACK_AB R8, R221, R21 ;  /* 0x00000015dd08723e */ /* 0x002fc600000010ff */
[----:B------:R-:W2:Y:S01]  /*a110*/  LDL.LU R107, [R1+0x28c] ;  /* 0x00028c00016b7983 */ /* 0x000ea20000300800 */
[----:B------:R-:W-:Y:S02]  /*a120*/  F2FP.BF16.F32.PACK_AB R21, R43, R42 ;  /* 0x0000002a2b15723e */ /* 0x000fe400000010ff */
[----:B------:R-:W-:Y:S01]  /*a130*/  F2FP.BF16.F32.PACK_AB R10, R207, R216 ;  /* 0x000000d8cf0a723e */ /* 0x000fe200000010ff */
[----:B---3--:R-:W3:Y:S01]  /*a140*/  LDL.LU R104, [R1+0x288] ;  /* 0x0002880001687983 */ /* 0x008ee20000300800 */
[----:B------:R-:W-:Y:S02]  /*a150*/  F2FP.BF16.F32.PACK_AB R9, R223, R26 ;  /* 0x0000001adf09723e */ /* 0x000fe400000010ff */
[----:B------:R-:W-:Y:S01]  /*a160*/  F2FP.BF16.F32.PACK_AB R11, R209, R25 ;  /* 0x00000019d10b723e */ /* 0x000fe200000010ff */
[----:B----4-:R-:W4:Y:S01]  /*a170*/  LDL.LU R105, [R1+0x284] ;  /* 0x0002840001697983 */ /* 0x010f220000300800 */
[----:B------:R-:W-:Y:S02]  /*a180*/  F2FP.BF16.F32.PACK_AB R12, R203, R215 ;  /* 0x000000d7cb0c723e */ /* 0x000fe400000010ff */
[----:B------:R-:W-:-:S02]  /*a190*/  F2FP.BF16.F32.PACK_AB R14, R200, R213 ;  /* 0x000000d5c80e723e */ /* 0x000fc400000010ff */
[----:B------:R-:W-:Y:S02]  /*a1a0*/  F2FP.BF16.F32.PACK_AB R13, R208, R24 ;  /* 0x00000018d00d723e */ /* 0x000fe400000010ff */
[----:B------:R-:W-:Y:S02]  /*a1b0*/  F2FP.BF16.F32.PACK_AB R15, R206, R217 ;  /* 0x000000d9ce0f723e */ /* 0x000fe400000010ff */
[----:B------:R-:W-:Y:S02]  /*a1c0*/  F2FP.BF16.F32.PACK_AB R16, R181, R211 ;  /* 0x000000d3b510723e */ /* 0x000fe400000010ff */
[----:B------:R-:W-:Y:S02]  /*a1d0*/  F2FP.BF16.F32.PACK_AB R18, R180, R210 ;  /* 0x000000d2b412723e */ /* 0x000fe400000010ff */
[----:B------:R-:W-:Y:S02]  /*a1e0*/  F2FP.BF16.F32.PACK_AB R17, R202, R214 ;  /* 0x000000d6ca11723e */ /* 0x000fe400000010ff */
[----:B------:R-:W-:Y:S01]  /*a1f0*/  F2FP.BF16.F32.PACK_AB R19, R5, R212 ;  /* 0x000000d40513723e */ /* 0x000fe200000010ff */
[----:B------:R1:W-:Y:S04]  /*a200*/  STSM.16.M88.4 [R174], R20 ;  /* 0x00000014ae007844 */ /* 0x0003e80000000200 */
[----:B------:R1:W-:Y:S04]  /*a210*/  STSM.16.M88.4 [R175], R8 ;  /* 0x00000008af007844 */ /* 0x0003e80000000200 */
[----:B------:R1:W-:Y:S04]  /*a220*/  STSM.16.M88.4 [R172], R12 ;  /* 0x0000000cac007844 */ /* 0x0003e80000000200 */
[----:B------:R1:W-:Y:S04]  /*a230*/  STSM.16.M88.4 [R173], R16 ;  /* 0x00000010ad007844 */ /* 0x0003e80000000200 */
[----:B-1----:R-:W4:Y:S04]  /*a240*/  LDL.LU R174, [R1+0x280] ;  /* 0x0002800001ae7983 */ /* 0x002f280000300800 */
[----:B------:R-:W4:Y:S04]  /*a250*/  LDL.LU R175, [R1+0x27c] ;  /* 0x00027c0001af7983 */ /* 0x000f280000300800 */
[----:B------:R-:W4:Y:S04]  /*a260*/  LDL.LU R172, [R1+0x278] ;  /* 0x0002780001ac7983 */ /* 0x000f280000300800 */
[----:B------:R-:W4:Y:S01]  /*a270*/  LDL.LU R173, [R1+0x274] ;  /* 0x0002740001ad7983 */ /* 0x000f220000300800 */
[----:B------:R-:W-:-:S04]  /*a280*/  UIADD3 UR26, UR20, 0x12000, URZ ;  /* 0x00012000141a7890 */ /* 0x000fc8000fffe03f */
[----:B------:R-:W-:Y:S01]  /*a290*/  ULEA UR26, UR23, UR26, 0xd ;  /* 0x0000001a171a7291 */ /* 0x000fe2000f8e683f */
[C---:B--2---:R-:W-:Y:S02]  /*a2a0*/  LOP3.LUT R41, R160.reuse, 0x400, RZ, 0xfc, !PT ;  /* 0x00000400a0297812 */ /* 0x044fe400078efcff */
[C---:B------:R-:W-:Y:S02]  /*a2b0*/  LOP3.LUT R179, R160.reuse, 0x800, RZ, 0xfc, !PT ;  /* 0x00000800a0b37812 */ /* 0x040fe400078efcff */
[C---:B------:R-:W-:Y:S02]  /*a2c0*/  LOP3.LUT R5, R160.reuse, 0xc00, RZ, 0xfc, !PT ;  /* 0x00000c00a0057812 */ /* 0x040fe400078efcff */
[C---:B------:R-:W-:Y:S02]  /*a2d0*/  LOP3.LUT R178, R160.reuse, 0x20, RZ, 0x3c, !PT ;  /* 0x00000020a0b27812 */ /* 0x040fe400078e3cff */
[C---:B------:R-:W-:Y:S02]  /*a2e0*/  LOP3.LUT R177, R160.reuse, 0x420, RZ, 0x3c, !PT ;  /* 0x00000420a0b17812 */ /* 0x040fe400078e3cff */
[----:B------:R-:W-:-:S02]  /*a2f0*/  LOP3.LUT R176, R160, 0x820, RZ, 0x3c, !PT ;  /* 0x00000820a0b07812 */ /* 0x000fc400078e3cff */
[----:B------:R-:W-:Y:S02]  /*a300*/  LOP3.LUT R40, R160, 0xc20, RZ, 0x3c, !PT ;  /* 0x00000c20a0287812 */ /* 0x000fe400078e3cff */
[----:B------:R-:W-:Y:S02]  /*a310*/  LEA R12, R41, UR26, 0x1 ;  /* 0x0000001a290c7c11 */ /* 0x000fe4000f8e08ff */
[----:B------:R-:W-:Y:S02]  /*a320*/  LEA R188, R179, UR26, 0x1 ;  /* 0x0000001ab3bc7c11 */ /* 0x000fe4000f8e08ff */
[----:B------:R-:W-:Y:S02]  /*a330*/  LEA R36, R5, UR26, 0x1 ;  /* 0x0000001a05247c11 */ /* 0x000fe4000f8e08ff */
[----:B------:R-:W-:Y:S01]  /*a340*/  LEA R16, R178, UR26, 0x1 ;  /* 0x0000001ab2107c11 */ /* 0x000fe2000f8e08ff */
[----:B------:R-:W-:Y:S01]  /*a350*/  LDSM.16.MT88.4 R12, [R12] ;  /* 0x000000000c0c783b */ /* 0x000fe20000004200 */
[----:B------:R-:W-:-:S02]  /*a360*/  LEA R24, R160, UR26, 0x1 ;  /* 0x0000001aa0187c11 */ /* 0x000fc4000f8e08ff */
[----:B------:R-:W-:Y:S01]  /*a370*/  LEA R8, R177, UR26, 0x1 ;  /* 0x0000001ab1087c11 */ /* 0x000fe2000f8e08ff */
[----:B------:R-:W-:Y:S01]  /*a380*/  LDSM.16.MT88.4 R188, [R188] ;  /* 0x00000000bcbc783b */ /* 0x000fe20000004200 */
[----:B------:R-:W-:Y:S02]  /*a390*/  LEA R180, R176, UR26, 0x1 ;  /* 0x0000001ab0b47c11 */ /* 0x000fe4000f8e08ff */
[----:B------:R-:W-:Y:S01]  /*a3a0*/  LEA R32, R40, UR26, 0x1 ;  /* 0x0000001a28207c11 */ /* 0x000fe2000f8e08ff */
[----:B------:R-:W-:Y:S04]  /*a3b0*/  LDSM.16.MT88.4 R24, [R24] ;  /* 0x000000001818783b */ /* 0x000fe80000004200 */
[----:B------:R-:W-:Y:S04]  /*a3c0*/  LDSM.16.MT88.4 R36, [R36] ;  /* 0x000000002424783b */ /* 0x000fe80000004200 */
[----:B------:R-:W-:Y:S04]  /*a3d0*/  LDSM.16.MT88.4 R16, [R16] ;  /* 0x000000001010783b */ /* 0x000fe80000004200 */
[----:B------:R-:W-:Y:S04]  /*a3e0*/  LDSM.16.MT88.4 R8, [R8] ;  /* 0x000000000808783b */ /* 0x000fe80000004200 */
[----:B------:R-:W-:Y:S04]  /*a3f0*/  LDSM.16.MT88.4 R180, [R180] ;  /* 0x00000000b4b4783b */ /* 0x000fe80000004200 */
[----:B------:R-:W-:Y:S01]  /*a400*/  LDSM.16.MT88.4 R32, [R32] ;  /* 0x000000002020783b */ /* 0x000fe20000004200 */
[----:B------:R-:W-:Y:S06]  /*a410*/  BAR.SYNC.DEFER_BLOCKING 0x0 ;  /* 0x0000000000007b1d */ /* 0x000fec0000010000 */
[----:B------:R-:W1:Y:S01]  /*a420*/  LDSM.16.MT88.4 R192, [R184+0x1e000] ;  /* 0x01e00000b8c0783b */ /* 0x000e620000004200 */
[C---:B------:R-:W-:Y:S01]  /*a430*/  FMUL R30, R4.reuse, R106 ;  /* 0x0000006a041e7220 */ /* 0x040fe20000400000 */
[----:B------:R-:W-:-:S02]  /*a440*/  FMUL R31, R4, R107 ;  /* 0x0000006b041f7220 */ /* 0x000fc40000400000 */
[----:B------:R-:W-:Y:S01]  /*a450*/  LDSM.16.MT88.4 R212, [R165+0x1e000] ;  /* 0x01e00000a5d4783b */ /* 0x000fe20000004200 */
[----:B---3--:R-:W-:-:S03]  /*a460*/  FMUL R28, R4, R104 ;  /* 0x00000068041c7220 */ /* 0x008fc60000400000 */
[----:B------:R-:W-:Y:S01]  /*a470*/  LDSM.16.MT88.4 R208, [R163+0x1e000] ;  /* 0x01e00000a3d0783b */ /* 0x000fe20000004200 */
[----:B----4-:R-:W-:-:S03]  /*a480*/  FMUL R29, R4, R105 ;  /* 0x00000069041d7220 */ /* 0x010fc60000400000 */
[----:B------:R-:W-:Y:S04]  /*a490*/  LDSM.16.MT88.4 R204, [R161+0x1e000] ;  /* 0x01e00000a1cc783b */ /* 0x000fe80000004200 */
[----:B------:R-:W-:Y:S04]  /*a4a0*/  LDSM.16.MT88.4 R200, [R187+0x1e000] ;  /* 0x01e00000bbc8783b */ /* 0x000fe80000004200 */
[----:B------:R-:W-:Y:S04]  /*a4b0*/  LDSM.16.MT88.4 R196, [R186+0x1e000] ;  /* 0x01e00000bac4783b */ /* 0x000fe80000004200 */
[----:B------:R-:W-:Y:S01]  /*a4c0*/  LDSM.16.MT88.4 R104, [R185+0x1e000] ;  /* 0x01e00000b968783b */ /* 0x000fe20000004200 */
[C---:B------:R-:W-:Y:S01]  /*a4d0*/  FMUL R22, R4.reuse, R174 ;  /* 0x000000ae04167220 */ /* 0x040fe20000400000 */
[C---:B------:R-:W-:Y:S01]  /*a4e0*/  FMUL R23, R4.reuse, R175 ;  /* 0x000000af04177220 */ /* 0x040fe20000400000 */
[C---:B------:R-:W-:Y:S01]  /*a4f0*/  FMUL R20, R4.reuse, R172 ;  /* 0x000000ac04147220 */ /* 0x040fe20000400000 */
[----:B------:R-:W-:-:S02]  /*a500*/  FMUL R21, R4, R173 ;  /* 0x000000ad04157220 */ /* 0x000fc40000400000 */
[----:B------:R2:W3:Y:S04]  /*a510*/  LDSM.16.MT88.4 R172, [R55+0x1e000] ;  /* 0x01e0000037ac783b */ /* 0x0004e80000004200 */
[----:B--2---:R-:W2:Y:S01]  /*a520*/  LDL.LU R55, [R1+0x270] ;  /* 0x0002700001377983 */ /* 0x004ea20000300800 */
[----:B-1----:R-:W-:Y:S01]  /*a530*/  HMMA.16816.F32.BF16 R20, R24, R192, R20 ;  /* 0x000000c01814723c */ /* 0x002fe20000041814 */
[C---:B------:R-:W-:Y:S01]  /*a540*/  FMUL R101, R4.reuse, R53 ;  /* 0x0000003504657220 */ /* 0x040fe20000400000 */
[----:B------:R-:W-:Y:S01]  /*a550*/  FMUL R53, R4, R61 ;  /* 0x0000003d04357220 */ /* 0x000fe20000400000 */
[----:B------:R-:W-:-:S15]  /*a560*/  IMAD.MOV.U32 R61, RZ, RZ, R41 ;  /* 0x000000ffff3d7224 */ /* 0x000fde00078e0029 */
[----:B------:R-:W-:-:S06]  /*a570*/  NOP ;  /* 0x0000000000007918 */ /* 0x000fcc0000000000 */
[----:B------:R-:W-:Y:S06]  /*a580*/  HMMA.16816.F32.BF16 R20, R12, R194, R20 ;  /* 0x000000c20c14723c */ /* 0x000fec0000041814 */
[----:B---3--:R-:W-:Y:S01]  /*a590*/  HMMA.16816.F32.BF16 R28, R24, R172, R28 ;  /* 0x000000ac181c723c */ /* 0x008fe2000004181c */
[C---:B------:R-:W-:Y:S01]  /*a5a0*/  FMUL R41, R4.reuse, R65 ;  /* 0x0000004104297220 */ /* 0x040fe20000400000 */
        /* <DEDUP_REMOVED lines=32> */
[----:B------:R-:W-:Y:S01]  /*a7b0*/  FMUL R91, R4, R91 ;  /* 0x0000005b045b7220 */ /* 0x000fe20000400000 */
[----:B------:R-:W-:-:S02]  /*a7c0*/  IMAD.MOV.U32 R187, RZ, RZ, R20 ;  /* 0x000000ffffbb7224 */ /* 0x000fc400078e0014 */
[----:B------:R-:W-:Y:S02]  /*a7d0*/  IMAD.MOV.U32 R161, RZ, RZ, R21 ;  /* 0x000000ffffa17224 */ /* 0x000fe400078e0015 */
[----:B------:R-:W-:Y:S02]  /*a7e0*/  IMAD.MOV.U32 R163, RZ, RZ, R22 ;  /* 0x000000ffffa37224 */ /* 0x000fe400078e0016 */
[----:B------:R-:W-:Y:S02]  /*a7f0*/  IMAD.MOV.U32 R165, RZ, RZ, R23 ;  /* 0x000000ffffa57224 */ /* 0x000fe400078e0017 */
[----:B------:R-:W-:Y:S06]  /*a800*/  HMMA.16816.F32.BF16 R20, R12, R174, R28 ;  /* 0x000000ae0c14723c */ /* 0x000fec000004181c */
[C---:B------:R-:W-:Y:S06]  /*a810*/  HMMA.16816.F32.BF16 R44, R16.reuse, R192, R44 ;  /* 0x000000c0102c723c */ /* 0x040fec000004182c */
[C---:B------:R-:W-:Y:S06]  /*a820*/  HMMA.16816.F32.BF16 R216, R16.reuse, R212, R216 ;  /* 0x000000d410d8723c */ /* 0x040fec00000418d8 */
[C---:B------:R-:W-:Y:S06]  /*a830*/  HMMA.16816.F32.BF16 R220, R16.reuse, R208, R220 ;  /* 0x000000d010dc723c */ /* 0x040fec00000418dc */
[C---:B------:R-:W-:Y:S06]  /*a840*/  HMMA.16816.F32.BF16 R224, R16.reuse, R204, R224 ;  /* 0x000000cc10e0723c */ /* 0x040fec00000418e0 */
[C---:B------:R-:W-:Y:S06]  /*a850*/  HMMA.16816.F32.BF16 R228, R16.reuse, R200, R228 ;  /* 0x000000c810e4723c */ /* 0x040fec00000418e4 */
[----:B------:R-:W-:Y:S01]  /*a860*/  HMMA.16816.F32.BF16 R248, R16, R196, R248 ;  /* 0x000000c410f8723c */ /* 0x000fe200000418f8 */
[----:B------:R-:W-:Y:S01]  /*a870*/  IADD3 R238, P1, R120, UR10, RZ ;  /* 0x0000000a78ee7c10 */ /* 0x000fe2000ff3e0ff */
[----:B------:R-:W-:-:S03]  /*a880*/  FMUL R102, R4, R54 ;  /* 0x0000003604667220 */ /* 0x000fc60000400000 */
[----:B------:R-:W-:Y:S02]  /*a890*/  IADD3.X R239, R121, UR11, RZ, P1, !PT ;  /* 0x0000000b79ef7c10 */ /* 0x000fe40008ffe4ff */
[----:B------:R-:W-:Y:S01]  /*a8a0*/  IADD3 R236, P1, R118, UR10, RZ ;  /* 0x0000000a76ec7c10 */ /* 0x000fe2000ff3e0ff */
[----:B------:R-:W-:Y:S01]  /*a8b0*/  FMUL R54, R4, R62 ;  /* 0x0000003e04367220 */ /* 0x000fe20000400000 */
[----:B------:R-:W-:Y:S02]  /*a8c0*/  IMAD.MOV.U32 R62, RZ, RZ, R160 ;  /* 0x000000ffff3e7224 */ /* 0x000fe400078e00a0 */
[----:B------:R-:W-:Y:S01]  /*a8d0*/  IADD3.X R237, R119, UR11, RZ, P1, !PT ;  /* 0x0000000b77ed7c10 */ /* 0x000fe20008ffe4ff */
[----:B------:R-:W-:Y:S01]  /*a8e0*/  IMAD.MOV.U32 R160, RZ, RZ, R20 ;  /* 0x000000ffffa07224 */ /* 0x000fe200078e0014 */
[----:B------:R-:W-:Y:S01]  /*a8f0*/  IADD3 R234, P1, R116, UR10, RZ ;  /* 0x0000000a74ea7c10 */ /* 0x000fe2000ff3e0ff */
[----:B------:R-:W1:Y:S01]  /*a900*/  S2R R20, SR_TID.X ;  /* 0x0000000000147919 */ /* 0x000e620000002100 */
[----:B------:R-:W-:Y:S01]  /*a910*/  IMAD.SHL.U32 R112, R6, 0x2, RZ ;  /* 0x0000000206707824 */ /* 0x000fe200078e00ff */
[----:B------:R-:W-:Y:S01]  /*a920*/  HMMA.16816.F32.BF16 R92, R8, R194, R44 ;  /* 0x000000c2085c723c */ /* 0x000fe2000004182c */
[----:B------:R-:W-:-:S02]  /*a930*/  IADD3.X R235, R117, UR11, RZ, P1, !PT ;  /* 0x0000000b75eb7c10 */ /* 0x000fc40008ffe4ff */
[----:B------:R-:W-:-:S03]  /*a940*/  LOP3.LUT R2, R2, 0xffffffef, RZ, 0xc0, !PT ;  /* 0xffffffef02027812 */ /* 0x000fc600078ec0ff */
[----:B------:R-:W-:Y:S01]  /*a950*/  HMMA.16816.F32.BF16 R216, R8, R214, R216 ;  /* 0x000000d608d8723c */ /* 0x000fe200000418d8 */
[----:B------:R-:W-:-:S05]  /*a960*/  IADD3 R232, P1, R114, UR10, RZ ;  /* 0x0000000a72e87c10 */ /* 0x000fca000ff3e0ff */
[----:B------:R-:W-:Y:S01]  /*a970*/  HMMA.16816.F32.BF16 R220, R8, R210, R220 ;  /* 0x000000d208dc723c */ /* 0x000fe200000418dc */
[----:B------:R-:W-:-:S05]  /*a980*/  IADD3.X R233, R115, UR11, RZ, P1, !PT ;  /* 0x0000000b73e97c10 */ /* 0x000fca0008ffe4ff */
[----:B------:R-:W-:Y:S01]  /*a990*/  HMMA.16816.F32.BF16 R224, R8, R206, R224 ;  /* 0x000000ce08e0723c */ /* 0x000fe200000418e0 */
[----:B------:R-:W-:-:S05]  /*a9a0*/  SHF.L.U64.HI R113, R6, 0x1, R126 ;  /* 0x0000000106717819 */ /* 0x000fca000001027e */
[----:B------:R-:W-:Y:S01]  /*a9b0*/  HMMA.16816.F32.BF16 R228, R8, R202, R228 ;  /* 0x000000ca08e4723c */ /* 0x000fe200000418e4 */
[----:B------:R-:W-:-:S05]  /*a9c0*/  LOP3.LUT R2, R2, 0xfffffffe, RZ, 0xc0, !PT ;  /* 0xfffffffe02027812 */ /* 0x000fca00078ec0ff */
[----:B------:R-:W-:Y:S01]  /*a9d0*/  HMMA.16816.F32.BF16 R248, R8, R198, R248 ;  /* 0x000000c608f8723c */ /* 0x000fe200000418f8 */
[----:B------:R-:W-:Y:S01]  /*a9e0*/  IADD3 R6, P1, R112, UR10, RZ ;  /* 0x0000000a70067c10 */ /* 0x000fe2000ff3e0ff */
[----:B------:R-:W-:Y:S01]  /*a9f0*/  IMAD.MOV.U32 R73, RZ, RZ, R128 ;  /* 0x000000ffff497224 */ /* 0x000fe200078e0080 */
[----:B------:R-:W-:Y:S01]  /*aa00*/  @P2 LOP3.LUT R2, R2, 0x1, RZ, 0xfc, !PT ;  /* 0x0000000102022812 */ /* 0x000fe200078efcff */
[C---:B------:R-:W-:Y:S01]  /*aa10*/  FMUL R100, R4.reuse, R52 ;  /* 0x0000003404647220 */ /* 0x040fe20000400000 */
[----:B------:R-:W-:Y:S01]  /*aa20*/  IADD3.X R7, R113, UR11, RZ, P1, !PT ;  /* 0x0000000b71077c10 */ /* 0x000fe20008ffe4ff */
        /* <DEDUP_REMOVED lines=9> */
[----:B------:R-:W-:Y:S01]  /*aac0*/  @P0 LOP3.LUT R2, R2, 0x10, RZ, 0xfc, !PT ;  /* 0x0000001002020812 */ /* 0x000fe200078efcff */
[C---:B------:R-:W-:Y:S01]  /*aad0*/  FMUL R56, R4.reuse, R56 ;  /* 0x0000003804387220 */ /* 0x040fe20000400000 */
[C---:B------:R-:W-:Y:S01]  /*aae0*/  FMUL R57, R4.reuse, R57 ;  /* 0x0000003904397220 */ /* 0x040fe20000400000 */
[C---:B------:R-:W-:Y:S01]  /*aaf0*/  FMUL R58, R4.reuse, R58 ;  /* 0x0000003a043a7220 */ /* 0x040fe20000400000 */
[----:B------:R-:W-:Y:S01]  /*ab00*/  FMUL R59, R4, R59 ;  /* 0x0000003b043b7220 */ /* 0x000fe20000400000 */
[C---:B------:R-:W-:Y:S01]  /*ab10*/  HMMA.16816.F32.BF16 R48, R24.reuse, R208, R48 ;  /* 0x000000d01830723c */ /* 0x040fe20000041830 */
[----:B------:R-:W-:Y:S01]  /*ab20*/  LOP3.LUT R0, R0, 0xfffffbff, RZ, 0xc0, !PT ;  /* 0xfffffbff00007812 */ /* 0x000fe200078ec0ff */
[----:B------:R-:W-:Y:S01]  /*ab30*/  IMAD.MOV.U32 R77, RZ, RZ, R167 ;  /* 0x000000ffff4d7224 */ /* 0x000fe200078e00a7 */
[----:B------:R-:W-:Y:S01]  /*ab40*/  UIADD3 UR24, UR24, 0x1, URZ ;  /* 0x0000000118187890 */ /* 0x000fe2000fffe03f */
[----:B-1----:R-:W-:Y:S01]  /*ab50*/  IMAD.SHL.U32 R78, R20, 0x8, RZ ;  /* 0x00000008144e7824 */ /* 0x002fe200078e00ff */
[----:B------:R-:W-:Y:S01]  /*ab60*/  UIADD3 UR26, UR20, 0x18000, URZ ;  /* 0x00018000141a7890 */ /* 0x000fe2000fffe03f */
[----:B------:R-:W-:Y:S01]  /*ab70*/  HMMA.16816.F32.BF16 R168, R24, R204, R168 ;  /* 0x000000cc18a8723c */ /* 0x000fe200000418a8 */
[----:B------:R-:W-:Y:S01]  /*ab80*/  IMAD.MOV.U32 R60, RZ, RZ, R184 ;  /* 0x000000ffff3c7224 */ /* 0x000fe200078e00b8 */
[----:B------:R-:W-:Y:S01]  /*ab90*/  ISETP.NE.U32.AND P6, PT, R109, RZ, PT ;  /* 0x000000ff6d00720c */ /* 0x000fe20003fc5070 */
[----:B------:R-:W-:Y:S01]  /*aba0*/  IMAD.MOV.U32 R184, RZ, RZ, R22 ;  /* 0x000000ffffb87224 */ /* 0x000fe200078e0016 */
[----:B------:R-:W-:Y:S01]  /*abb0*/  LDSM.16.MT88.4 R44, [R143+0x1e000] ;  /* 0x01e000008f2c783b */ /* 0x000fe20000004200 */
[----:B------:R-:W-:Y:S01]  /*abc0*/  IMAD.MOV.U32 R22, RZ, RZ, R77 ;  /* 0x000000ffff167224 */ /* 0x000fe200078e004d */
[----:B------:R-:W-:Y:S01]  /*abd0*/  UISETP.GT.AND UP2, UPT, UR24, 0x2, UPT ;  /* 0x000000021800788c */ /* 0x000fe2000bf44270 */
[----:B------:R-:W-:-:S03]  /*abe0*/  LOP3.LUT R2, R2, 0xfffffeff, RZ, 0xc0, !PT ;  /* 0xfffffeff02027812 */ /* 0x000fc600078ec0ff */
[----:B------:R-:W-:Y:S01]  /*abf0*/  ISETP.NE.U32.AND P5, PT, R22, RZ, PT ;  /* 0x000000ff1600720c */ /* 0x000fe20003fa5070 */
[----:B------:R-:W-:Y:S01]  /*ac00*/  USEL UR24, UR24, URZ, !UP2 ;  /* 0x0000003f18187287 */ /* 0x000fe2000d000000 */
[----:B------:R-:W-:Y:S01]  /*ac10*/  IMAD.MOV.U32 R70, RZ, RZ, R62 ;  /* 0x000000ffff467224 */ /* 0x000fe200078e003e */
[----:B------:R-:W-:Y:S01]  /*ac20*/  ULEA UR26, UR23, UR26, 0xd ;  /* 0x0000001a171a7291 */ /* 0x000fe2000f8e683f */
[----:B------:R-:W-:Y:S01]  /*ac30*/  IMAD.MOV.U32 R68, RZ, RZ, R61 ;  /* 0x000000ffff447224 */ /* 0x000fe200078e003d */
[----:B------:R-:W-:Y:S01]  /*ac40*/  ULEA UR27, UR24, UR20, 0xd ;  /* 0x00000014181b7291 */ /* 0x000fe2000f8e683f */
[----:B------:R-:W-:Y:S02]  /*ac50*/  IMAD.MOV.U32 R76, RZ, RZ, R166 ;  /* 0x000000ffff4c7224 */ /* 0x000fe400078e00a6 */
[----:B------:R-:W-:Y:S02]  /*ac60*/  IMAD.MOV.U32 R71, RZ, RZ, R60 ;  /* 0x000000ffff477224 */ /* 0x000fe400078e003c */
[----:B------:R-:W-:-:S02]  /*ac70*/  IMAD.MOV.U32 R75, RZ, RZ, R164 ;  /* 0x000000ffff4b7224 */ /* 0x000fc400078e00a4 */
[----:B------:R-:W-:Y:S01]  /*ac80*/  IMAD.MOV.U32 R74, RZ, RZ, R162 ;  /* 0x000000ffff4a7224 */ /* 0x000fe200078e00a2 */
[----:B------:R-:W-:Y:S01]  /*ac90*/  LEA R68, R68, UR26, 0x1 ;  /* 0x0000001a44447c11 */ /* 0x000fe2000f8e08ff */
[----:B------:R-:W-:Y:S01]  /*aca0*/  IMAD.MOV.U32 R186, RZ, RZ, R21 ;  /* 0x000000ffffba7224 */ /* 0x000fe200078e0015 */
[----:B------:R-:W-:Y:S01]  /*acb0*/  LEA R28, R5, UR26, 0x1 ;  /* 0x0000001a051c7c11 */ /* 0x000fe2000f8e08ff */
[----:B------:R-:W-:Y:S02]  /*acc0*/  IMAD.MOV.U32 R185, RZ, RZ, R23 ;  /* 0x000000ffffb97224 */ /* 0x000fe400078e0017 */
[----:B------:R-:W-:Y:S01]  /*acd0*/  IMAD.MOV.U32 R30, RZ, RZ, R76 ;  /* 0x000000ffff1e7224 */ /* 0x000fe200078e004c */
[----:B------:R-:W-:Y:S01]  /*ace0*/  LEA R76, R70, UR26, 0x1 ;  /* 0x0000001a464c7c11 */ /* 0x000fe2000f8e08ff */
[----:B------:R-:W-:Y:S02]  /*acf0*/  IMAD.MOV.U32 R31, RZ, RZ, R75 ;  /* 0x000000ffff1f7224 */ /* 0x000fe400078e004b */
[----:B------:R-:W-:-:S02]  /*ad00*/  IMAD.MOV.U32 R21, RZ, RZ, R74 ;  /* 0x000000ffff157224 */ /* 0x000fc400078e004a */
[----:B------:R-:W-:Y:S02]  /*ad10*/  IMAD.MOV.U32 R20, RZ, RZ, R73 ;  /* 0x000000ffff147224 */ /* 0x000fe400078e0049 */
[----:B------:R-:W-:Y:S02]  /*ad20*/  IMAD.MOV.U32 R23, RZ, RZ, R71 ;  /* 0x000000ffff177224 */ /* 0x000fe400078e0047 */
[C---:B--2---:R-:W-:Y:S01]  /*ad30*/  FMUL R103, R4.reuse, R55 ;  /* 0x0000003704677220 */ /* 0x044fe20000400000 */
[C---:B------:R-:W-:Y:S01]  /*ad40*/  FMUL R55, R4.reuse, R63 ;  /* 0x0000003f04377220 */ /* 0x040fe20000400000 */
[----:B------:R-:W-:Y:S02]  /*ad50*/  IMAD.MOV.U32 R63, RZ, RZ, R40 ;  /* 0x000000ffff3f7224 */ /* 0x000fe400078e0028 */
[C---:B------:R-:W-:Y:S01]  /*ad60*/  FMUL R40, R4.reuse, R64 ;  /* 0x0000004004287220 */ /* 0x040fe20000400000 */
[----:B------:R-:W-:Y:S02]  /*ad70*/  FMUL R64, R4, R72 ;  /* 0x0000004804407220 */ /* 0x000fe40000400000 */
[----:B------:R-:W1:Y:S05]  /*ad80*/  S2R R72, SR_TID.X ;  /* 0x0000000000487919 */ /* 0x000e6a0000002100 */
[C---:B------:R-:W-:Y:S06]  /*ad90*/  HMMA.16816.F32.BF16 R64, R16.reuse, R172, R64 ;  /* 0x000000ac1040723c */ /* 0x040fec0000041840 */
[----:B------:R-:W-:-:S15]  /*ada0*/  HMMA.16816.F32.BF16 R16, R16, R104, R88 ;  /* 0x000000681010723c */ /* 0x000fde0000041858 */
[----:B------:R-:W-:-:S03]  /*adb0*/  NOP ;  /* 0x0000000000007918 */ /* 0x000fc60000000000 */
[C---:B------:R-:W-:Y:S06]  /*adc0*/  HMMA.16816.F32.BF16 R96, R8.reuse, R174, R64 ;  /* 0x000000ae0860723c */ /* 0x040fec0000041840 */
[----:B------:R-:W-:Y:S07]  /*add0*/  HMMA.16816.F32.BF16 R16, R8, R106, R16 ;  /* 0x0000006a0810723c */ /* 0x000fee0000041810 */
[----:B------:R-:W-:-:S02]  /*ade0*/  IMAD.U32 R8, RZ, RZ, UR34 ;  /* 0x00000022ff087e24 */ /* 0x000fc4000f8e00ff */
[----:B------:R-:W-:-:S03]  /*adf0*/  IMAD.U32 R9, RZ, RZ, UR30 ;  /* 0x0000001eff097e24 */ /* 0x000fc6000f8e00ff */
[----:B-1----:R-:W-:-:S04]  /*ae00*/  LOP3.LUT R128, R8, 0x3f, R72, 0xf8, !PT ;  /* 0x0000003f08807812 */ /* 0x002fc800078ef848 */
[----:B------:R-:W-:-:S04]  /*ae10*/  ISETP.GE.U32.AND P1, PT, R128, UR31, PT ;  /* 0x0000001f80007c0c */ /* 0x000fc8000bf26070 */
[----:B------:R-:W-:Y:S01]  /*ae20*/  ISETP.GE.AND.EX P0, PT, R9, UR33, PT, P1 ;  /* 0x0000002109007c0c */ /* 0x000fe2000bf06310 */
[C---:B------:R-:W-:Y:S06]  /*ae30*/  HMMA.16816.F32.BF16 R100, R24.reuse, R212, R100 ;  /* 0x000000d41864723c */ /* 0x040fec0000041864 */
[C---:B------:R-:W-:Y:S06]  /*ae40*/  HMMA.16816.F32.BF16 R52, R24.reuse, R200, R52 ;  /* 0x000000c81834723c */ /* 0x040fec0000041834 */
[C---:B------:R-:W-:Y:S06]  /*ae50*/  HMMA.16816.F32.BF16 R40, R24.reuse, R196, R40 ;  /* 0x000000c41828723c */ /* 0x040fec0000041828 */
[----:B------:R-:W-:Y:S01]  /*ae60*/  HMMA.16816.F32.BF16 R24, R24, R104, R56 ;  /* 0x000000681818723c */ /* 0x000fe20000041838 */
[----:B------:R-:W-:-:S02]  /*ae70*/  @P0 LOP3.LUT R0, R0, 0x400, RZ, 0xfc, !PT ;  /* 0x0000040000000812 */ /* 0x000fc400078efcff */
[----:B------:R-:W-:Y:S02]  /*ae80*/  ISETP.NE.U32.AND P0, PT, R108, RZ, PT ;  /* 0x000000ff6c00720c */ /* 0x000fe40003f05070 */
[--C-:B------:R-:W-:Y:S02]  /*ae90*/  LOP3.LUT R8, R78, 0x38, R72.reuse, 0x48, !PT ;  /* 0x000000384e087812 */ /* 0x100fe400078e4848 */
[----:B------:R-:W-:Y:S01]  /*aea0*/  SHF.R.U32.HI R72, RZ, 0x3, R72 ;  /* 0x00000003ff487819 */ /* 0x000fe20000011648 */
[----:B------:R-:W-:Y:S01]  /*aeb0*/  IMAD.MOV.U32 R69, RZ, RZ, R63 ;  /* 0x000000ffff457224 */ /* 0x000fe200078e003f */
[C---:B------:R-:W-:Y:S01]  /*aec0*/  HMMA.16816.F32.BF16 R56, R12.reuse, R210, R48 ;  /* 0x000000d20c38723c */ /* 0x040fe20000041830 */
[----:B------:R-:W-:Y:S01]  /*aed0*/  LEA R64, R177, UR26, 0x1 ;  /* 0x0000001ab1407c11 */ /* 0x000fe2000f8e08ff */
[----:B------:R-:W-:Y:S01]  /*aee0*/  IMAD.MOV.U32 R166, RZ, RZ, R16 ;  /* 0x000000ffffa67224 */ /* 0x000fe200078e0010 */
[----:B------:R-:W-:Y:S01]  /*aef0*/  SGXT.U32 R72, R72, 0x3 ;  /* 0x000000034848781a */ /* 0x000fe20000000000 */
[----:B------:R-:W-:Y:S01]  /*af00*/  IMAD.MOV.U32 R167, RZ, RZ, R17 ;  /* 0x000000ffffa77224 */ /* 0x000fe200078e0011 */
[----:B------:R-:W-:Y:S01]  /*af10*/  ISETP.NE.U32.AND P4, PT, R30, RZ, PT ;  /* 0x000000ff1e00720c */ /* 0x000fe20003f85070 */
[----:B------:R-:W-:Y:S01]  /*af20*/  HMMA.16816.F32.BF16 R80, R12, R202, R52 ;  /* 0x000000ca0c50723c */ /* 0x000fe20000041834 */
[----:B------:R-:W-:Y:S01]  /*af30*/  @P0 LOP3.LUT R2, R2, 0x100, RZ, 0xfc, !PT ;  /* 0x0000010002020812 */ /* 0x000fe200078efcff */
[----:B------:R-:W-:Y:S01]  /*af40*/  IMAD R8, R72, 0x40, R8 ;  /* 0x0000004048087824 */ /* 0x000fe200078e0208 */
[----:B------:R-:W-:Y:S01]  /*af50*/  LEA R72, R178, UR26, 0x1 ;  /* 0x0000001ab2487c11 */ /* 0x000fe2000f8e08ff */
[----:B------:R-:W-:Y:S01]  /*af60*/  IMAD.MOV.U32 R164, RZ, RZ, R18 ;  /* 0x000000ffffa47224 */ /* 0x000fe200078e0012 */
[----:B------:R-:W-:-:S04]  /*af70*/  LEA R48, R176, UR26, 0x1 ;  /* 0x0000001ab0307c11 */ /* 0x000fc8000f8e08ff */
[C---:B------:R-:W-:Y:S01]  /*af80*/  HMMA.16816.F32.BF16 R88, R12.reuse, R106, R24 ;  /* 0x0000006a0c58723c */ /* 0x040fe20000041818 */
[----:B------:R-:W-:Y:S01]  /*af90*/  LEA R52, R179, UR26, 0x1 ;  /* 0x0000001ab3347c11 */ /* 0x000fe2000f8e08ff */
[----:B------:R-:W-:Y:S01]  /*afa0*/  IMAD.MOV.U32 R162, RZ, RZ, R19 ;  /* 0x000000ffffa27224 */ /* 0x000fe200078e0013 */
[----:B------:R-:W-:Y:S01]  /*afb0*/  LOP3.LUT R2, R2, 0xffffffdf, RZ, 0xc0, !PT ;  /* 0xffffffdf02027812 */ /* 0x000fe200078ec0ff */
[----:B------:R-:W-:Y:S01]  /*afc0*/  LDSM.16.MT88.4 R76, [R76] ;  /* 0x000000004c4c783b */ /* 0x000fe20000004200 */
[----:B------:R-:W-:Y:S02]  /*afd0*/  LEA R5, R8, UR27, 0x1 ;  /* 0x0000001b08057c11 */ /* 0x000fe4000f8e08ff */
[----:B------:R-:W-:Y:S01]  /*afe0*/  LEA R24, R69, UR26, 0x1 ;  /* 0x0000001a45187c11 */ /* 0x000fe2000f8e08ff */
[----:B------:R-:W-:Y:S01]  /*aff0*/  HMMA.16816.F32.BF16 R60, R12, R214, R100 ;  /* 0x000000d60c3c723c */ /* 0x000fe20000041864 */
[----:B------:R-:W-:Y:S01]  /*b000*/  ISETP.NE.U32.AND P0, PT, R110, RZ, PT ;  /* 0x000000ff6e00720c */ /* 0x000fe20003f05070 */
[----:B------:R-:W1:Y:S01]  /*b010*/  LDSM.16.MT88.4 R72, [R72] ;  /* 0x000000004848783b */ /* 0x000e620000004200 */
[----:B------:R-:W-:-:S02]  /*b020*/  @P5 LOP3.LUT R2, R2, 0x20, RZ, 0xfc, !PT ;  /* 0x0000002002025812 */ /* 0x000fc400078efcff */
[----:B------:R-:W-:Y:S01]  /*b030*/  ISETP.NE.U32.AND P3, PT, R31, RZ, PT ;  /* 0x000000ff1f00720c */ /* 0x000fe20003f65070 */
[----:B------:R-:W-:Y:S01]  /*b040*/  HMMA.16816.F32.BF16 R168, R12, R206, R168 ;  /* 0x000000ce0ca8723c */ /* 0x000fe200000418a8 */
[----:B------:R-:W-:Y:S01]  /*b050*/  ISETP.NE.U32.AND P2, PT, R20, RZ, PT ;  /* 0x000000ff1400720c */ /* 0x000fe20003f45070 */
[----:B------:R-:W-:Y:S01]  /*b060*/  LDSM.16.MT88.4 R68, [R68] ;  /* 0x000000004444783b */ /* 0x000fe20000004200 */
[----:B------:R-:W-:-:S03]  /*b070*/  ISETP.NE.U32.AND P1, PT, R21, RZ, PT ;  /* 0x000000ff1500720c */ /* 0x000fc60003f25070 */
[----:B------:R-:W-:Y:S01]  /*b080*/  HMMA.16816.F32.BF16 R84, R12, R198, R40 ;  /* 0x000000c60c54723c */ /* 0x000fe20000041828 */
[----:B------:R-:W2:Y:S04]  /*b090*/  LDSM.16.MT88.4 R64, [R64] ;  /* 0x000000004040783b */ /* 0x000ea80000004200 */
[----:B------:R-:W-:Y:S04]  /*b0a0*/  LDSM.16.MT88.4 R52, [R52] ;  /* 0x000000003434783b */ /* 0x000fe80000004200 */
[----:B------:R-:W-:Y:S04]  /*b0b0*/  LDSM.16.MT88.4 R48, [R48] ;  /* 0x000000003030783b */ /* 0x000fe80000004200 */
[----:B------:R-:W-:Y:S04]  /*b0c0*/  LDSM.16.MT88.4 R28, [R28] ;  /* 0x000000001c1c783b */ /* 0x000fe80000004200 */
[----:B------:R-:W-:Y:S04]  /*b0d0*/  LDSM.16.MT88.4 R24, [R24] ;  /* 0x000000001818783b */ /* 0x000fe80000004200 */
[----:B------:R-:W-:Y:S04]  /*b0e0*/  LDSM.16.MT88.4 R20, [R23+0x1f000] ;  /* 0x01f000001714783b */ /* 0x000fe80000004200 */
[----:B------:R3:W-:Y:S04]  /*b0f0*/  LDSM.16.MT88.4 R16, [R146+0x1e000] ;  /* 0x01e000009210783b */ /* 0x0007e80000004200 */
[----:B------:R4:W-:Y:S04]  /*b100*/  LDSM.16.MT88.4 R12, [R147+0x1e000] ;  /* 0x01e00000930c783b */ /* 0x0009e80000004200 */
[----:B------:R1:W-:Y:S04]  /*b110*/  LDSM.16.MT88.4 R8, [R144+0x1e000] ;  /* 0x01e000009008783b */ /* 0x0003e80000004200 */
[----:B------:R1:W1:Y:S04]  /*b120*/  LDSM.16.MT88.4 R176, [R145+0x1e000] ;  /* 0x01e0000091b0783b */ /* 0x0002680000004200 */
[----:B------:R1:W1:Y:S04]  /*b130*/  LDSM.16.MT88.4 R100, [R142+0x1e000] ;  /* 0x01e000008e64783b */ /* 0x0002680000004200 */
[----:B------:R1:W1:Y:S04]  /*b140*/  LDSM.16.MT88.4 R40, [R140+0x1e000] ;  /* 0x01e000008c28783b */ /* 0x0002680000004200 */
[----:B------:R-:W-:Y:S01]  /*b150*/  @!PT LDS RZ, [RZ] ;  /* 0x00000000fffff984 */ /* 0x000fe20000000800 */
[----:B------:R-:W-:Y:S01]  /*b160*/  @!PT LDS RZ, [RZ] ;  /* 0x00000000fffff984 */ /* 0x000fe20000000800 */
[----:B------:R-:W-:Y:S01]  /*b170*/  @!PT LDS RZ, [RZ] ;  /* 0x00000000fffff984 */ /* 0x000fe20000000800 */
[----:B------:R-:W-:Y:S01]  /*b180*/  LDGSTS.E.BYPASS.128 [R5], desc[UR28][R244.64], P6 ;  /* 0x00000000f4057fae */ /* 0x000fe2000b101c5c */
[----:B------:R-:W-:-:S02]  /*b190*/  LOP3.LUT P6, RZ, R2, 0x200, RZ, 0xc0, !PT ;  /* 0x0000020002ff7812 */ /* 0x000fc400078cc0ff */
[----:B------:R-:W-:Y:S01]  /*b1a0*/  ISETP.NE.U32.AND P5, PT, R111, RZ, PT ;  /* 0x000000ff6f00720c */ /* 0x000fe20003fa5070 */
[----:B------:R-:W-:Y:S01]  /*b1b0*/  LDGSTS.E.BYPASS.128 [R5+0x400], desc[UR28][R242.64], P0 ;  /* 0x00400000f2057fae */ /* 0x000fe20008101c5c */
[C---:B------:R-:W-:Y:S02]  /*b1c0*/  LOP3.LUT P0, RZ, R2.reuse, 0x100, RZ, 0xc0, !PT ;  /* 0x0000010002ff7812 */ /* 0x040fe4000780c0ff */
[----:B------:R-:W-:Y:S01]  /*b1d0*/  LOP3.LUT R2, R2, 0xffffff7f, RZ, 0xc0, !PT ;  /* 0xffffff7f02027812 */ /* 0x000fe200078ec0ff */
[----:B---3--:R-:W3:Y:S04]  /*b1e0*/  LDL.LU R146, [R1+0x26c] ;  /* 0x00026c0001927983 */ /* 0x008ee80000300800 */
[----:B----4-:R-:W4:Y:S02]  /*b1f0*/  LDL.LU R147, [R1+0x268] ;  /* 0x0002680001937983 */ /* 0x010f240000300800 */
[----:B------:R-:W-:-:S02]  /*b200*/  @P6 LOP3.LUT R2, R2, 0x80, RZ, 0xfc, !PT ;  /* 0x0000008002026812 */ /* 0x000fc400078efcff */
[----:B------:R-:W-:Y:S02]  /*b210*/  LDGSTS.E.BYPASS.128 [R5+0x800], desc[UR28][R240.64], P5 ;  /* 0x00800000f0057fae */ /* 0x000fe4000a901c5c */
[----:B------:R-:W-:Y:S02]  /*b220*/  LOP3.LUT R2, R2, 0xffffffbf, RZ, 0xc0, !PT ;  /* 0xffffffbf02027812 */ /* 0x000fe400078ec0ff */
[----:B------:R-:W-:Y:S01]  /*b230*/  ISETP.NE.U32.AND P6, PT, R109, RZ, PT ;  /* 0x000000ff6d00720c */ /* 0x000fe20003fc5070 */
[----:B------:R-:W-:Y:S01]  /*b240*/  LDGSTS.E.BYPASS.128 [R5+0xc00], desc[UR28][R238.64], P0 ;  /* 0x00c00000ee057fae */ /* 0x000fe20008101c5c */
[----:B------:R-:W-:Y:S02]  /*b250*/  @P5 LOP3.LUT R2, R2, 0x40, RZ, 0xfc, !PT ;  /* 0x0000004002025812 */ /* 0x000fe400078efcff */
[----:B------:R-:W-:Y:S01]  /*b260*/  ISETP.NE.U32.AND P5, PT, R110, RZ, PT ;  /* 0x000000ff6e00720c */ /* 0x000fe20003fa5070 */
[----:B------:R-:W-:Y:S04]  /*b270*/  LDGSTS.E.BYPASS.128 [R5+0x1000], desc[UR28][R236.64], P4 ;  /* 0x01000000ec057fae */ /* 0x000fe8000a101c5c */
[----:B------:R-:W-:Y:S04]  /*b280*/  LDGSTS.E.BYPASS.128 [R5+0x1400], desc[UR28][R234.64], P3 ;  /* 0x01400000ea057fae */ /* 0x000fe80009901c5c */
[----:B------:R-:W-:Y:S04]  /*b290*/  LDGSTS.E.BYPASS.128 [R5+0x1800], desc[UR28][R232.64], P2 ;  /* 0x01800000e8057fae */ /* 0x000fe80009101c5c */
[----:B------:R-:W-:Y:S04]  /*b2a0*/  LDGSTS.E.BYPASS.128 [R5+0x1c00], desc[UR28][R6.64], P1 ;  /* 0x01c0000006057fae */ /* 0x000fe80008901c5c */
[----:B------:R-:W0:Y:S04]  /*b2b0*/  LDGDEPBAR ;  /* 0x00000000000079af */ /* 0x000e280000000000 */
[----:B------:R-:W-:Y:S04]  /*b2c0*/  LDGSTS.E.BYPASS.128 [R5+0x6000], desc[UR28][R244.64+0x80], P6 ;  /* 0x06000080f4057fae */ /* 0x000fe8000b101c5c */
[----:B------:R-:W-:Y:S01]  /*b2d0*/  LDGSTS.E.BYPASS.128 [R5+0x6400], desc[UR28][R242.64+0x80], P5 ;  /* 0x06400080f2057fae */ /* 0x000fe2000a901c5c */
[----:B------:R-:W-:-:S03]  /*b2e0*/  LOP3.LUT P5, RZ, R2, 0x40, RZ, 0xc0, !PT ;  /* 0x0000004002ff7812 */ /* 0x000fc600078ac0ff */
[----:B-1----:R-:W2:Y:S04]  /*b2f0*/  LDL.LU R144, [R1+0x264] ;  /* 0x0002640001907983 */ /* 0x002ea80000300800 */
[----:B------:R-:W2:Y:S04]  /*b300*/  LDL.LU R145, [R1+0x260] ;  /* 0x0002600001917983 */ /* 0x000ea80000300800 */
[----:B------:R-:W2:Y:S04]  /*b310*/  LDL.LU R142, [R1+0x25c] ;  /* 0x00025c00018e7983 */ /* 0x000ea80000300800 */
[----:B------:R-:W-:Y:S04]  /*b320*/  LDGSTS.E.BYPASS.128 [R5+0x6800], desc[UR28][R240.64+0x80], P5 ;  /* 0x06800080f0057fae */ /* 0x000fe8000a901c5c */
[----:B------:R-:W-:Y:S04]  /*b330*/  LDGSTS.E.BYPASS.128 [R5+0x6c00], desc[UR28][R238.64+0x80], P0 ;  /* 0x06c00080ee057fae */ /* 0x000fe80008101c5c */
[----:B------:R-:W-:Y:S04]  /*b340*/  LDGSTS.E.BYPASS.128 [R5+0x7000], desc[UR28][R236.64+0x80], P4 ;  /* 0x07000080ec057fae */ /* 0x000fe8000a101c5c */
[----:B------:R-:W-:Y:S04]  /*b350*/  LDGSTS.E.BYPASS.128 [R5+0x7400], desc[UR28][R234.64+0x80], P3 ;  /* 0x07400080ea057fae */ /* 0x000fe80009901c5c */
[----:B------:R-:W2:Y:S04]  /*b360*/  LDL.LU R143, [R1+0x258] ;  /* 0x00025800018f7983 */ /* 0x000ea80000300800 */
[----:B------:R1:W-:Y:S04]  /*b370*/  LDGSTS.E.BYPASS.128 [R5+0x7800], desc[UR28][R232.64+0x80], P2 ;  /* 0x07800080e8057fae */ /* 0x0003e80009101c5c */
[----:B------:R-:W2:Y:S04]  /*b380*/  LDL.LU R140, [R1+0x254] ;  /* 0x00025400018c7983 */ /* 0x000ea80000300800 */
[----:B------:R1:W-:Y:S01]  /*b390*/  LDGSTS.E.BYPASS.128 [R5+0x7c00], desc[UR28][R6.64+0x80], P1 ;  /* 0x07c0008006057fae */ /* 0x0003e20008901c5c */
[----:B------:R-:W-:-:S02]  /*b3a0*/  LOP3.LUT P5, RZ, R2, 0x20, RZ, 0xc0, !PT ;  /* 0x0000002002ff7812 */ /* 0x000fc400078ac0ff */
[C---:B------:R-:W-:Y:S01]  /*b3b0*/  LOP3.LUT P6, RZ, R2.reuse, 0x80, RZ, 0xc0, !PT ;  /* 0x0000008002ff7812 */ /* 0x040fe200078cc0ff */
[----:B------:R-:W0:Y:S04]  /*b3c0*/  LDGDEPBAR ;  /* 0x00000000000079af */ /* 0x000e280000000000 */
[----:B------:R-:W2:Y:S04]  /*b3d0*/  LDL.LU R7, [R1+0x134] ;  /* 0x0001340001077983 */ /* 0x000ea80000300800 */
[----:B------:R-:W3:Y:S01]  /*b3e0*/  LDL.LU R6, [R1+0x154] ;  /* 0x0001540001067983 */ /* 0x000ee20000300800 */
[----:B------:R-:W-:-:S02]  /*b3f0*/  LOP3.LUT P0, RZ, R2, 0x10, RZ, 0xc0, !PT ;  /* 0x0000001002ff7812 */ /* 0x000fc4000780c0ff */
[----:B------:R-:W-:Y:S01]  /*b400*/  LOP3.LUT R2, R2, 0xfffffff7, RZ, 0xc0, !PT ;  /* 0xfffffff702027812 */ /* 0x000fe200078ec0ff */
[----:B------:R-:W-:Y:S03]  /*b410*/  LDGSTS.E.BYPASS.128 [R5+0xc000], desc[UR28][R246.64], P5 ;  /* 0x0c000000f6057fae */ /* 0x000fe6000a901c5c */
[----:B------:R-:W-:Y:S02]  /*b420*/  @P4 LOP3.LUT R2, R2, 0x8, RZ, 0xfc, !PT ;  /* 0x0000000802024812 */ /* 0x000fe400078efcff */
[----:B------:R-:W-:Y:S02]  /*b430*/  LOP3.LUT P4, RZ, R0, 0x80000000, RZ, 0xc0, !PT ;  /* 0x8000000000ff7812 */ /* 0x000fe4000788c0ff */
[----:B------:R-:W-:Y:S01]  /*b440*/  IADD3 R3, P5, R3, R252, RZ ;  /* 0x000000fc03037210 */ /* 0x000fe20007fbe0ff */
[----:B--2---:R2:W-:Y:S04]  /*b450*/  STL [R1+0x90], R7 ;  /* 0x0000900701007387 */ /* 0x0045e80000100800 */
[----:B--2---:R-:W2:Y:S04]  /*b460*/  LDL.LU R7, [R1+0x98] ;  /* 0x0000980001077983 */ /* 0x004ea80000300800 */
[----:B---3--:R3:W-:Y:S04]  /*b470*/  STL [R1+0x8c], R6 ;  /* 0x00008c0601007387 */ /* 0x0087e80000100800 */
[----:B---3--:R-:W3:Y:S01]  /*b480*/  LDL.LU R6, [R1+0xbc] ;  /* 0x0000bc0001067983 */ /* 0x008ee20000300800 */
[----:B-1----:R-:W-:-:S02]  /*b490*/  IADD3.X R232, R141, UR32, RZ, P5, !PT ;  /* 0x000000208de87c10 */ /* 0x002fc4000affe4ff */
[C---:B------:R-:W-:Y:S02]  /*b4a0*/  LOP3.LUT P5, RZ, R0.reuse, 0x800000, RZ, 0xc0, !PT ;  /* 0x0080000000ff7812 */ /* 0x040fe400078ac0ff */
[----:B------:R-:W-:-:S04]  /*b4b0*/  LOP3.LUT R0, R0, 0xffff7fff, RZ, 0xc0, !PT ;  /* 0xffff7fff00007812 */ /* 0x000fc800078ec0ff */
[----:B------:R-:W-:-:S04]  /*b4c0*/  @P4 LOP3.LUT R0, R0, 0x8000, RZ, 0xfc, !PT ;  /* 0x0000800000004812 */ /* 0x000fc800078efcff */
[----:B------:R-:W-:Y:S02]  /*b4d0*/  LOP3.LUT R0, R0, 0xff7fffff, RZ, 0xc0, !PT ;  /* 0xff7fffff00007812 */ /* 0x000fe400078ec0ff */
[----:B------:R-:W-:Y:S02]  /*b4e0*/  PLOP3.LUT P4, PT, P0, P6, PT, 0x80, 0x0 ;  /* 0x000000000000781c */ /* 0x000fe4000078d070 */
[----:B------:R-:W-:-:S04]  /*b4f0*/  LOP3.LUT R0, R0, 0x7fffffff, RZ, 0xc0, !PT ;  /* 0x7fffffff00007812 */ /* 0x000fc800078ec0ff */
[----:B------:R-:W-:Y:S02]  /*b500*/  @P5 LOP3.LUT R0, R0, 0x80000000, RZ, 0xfc, !PT ;  /* 0x8000000000005812 */ /* 0x000fe400078efcff */
[----:B------:R-:W-:Y:S01]  /*b510*/  PLOP3.LUT P5, PT, PT, PT, UP0, 0x40, 0x0 ;  /* 0x000000000000781c */ /* 0x000fe20003fae808 */
[----:B--2---:R-:W-:Y:S04]  /*b520*/  STL [R1+0x134], R7 ;  /* 0x0001340701007387 */ /* 0x004fe80000100800 */
[----:B---3--:R1:W-:Y:S04]  /*b530*/  STL [R1+0x154], R6 ;  /* 0x0001540601007387 */ /* 0x0083e80000100800 */
[----:B------:R-:W2:Y:S01]  /*b540*/  LDL.LU R141, [R1+0x250] ;  /* 0x00025000018d7983 */ /* 0x000ea20000300800 */
[----:B-1----:R-:W-:-:S04]  /*b550*/  SEL R6, RZ, 0x10, !P4 ;  /* 0x00000010ff067807 */ /* 0x002fc80006000000 */
[----:B------:R-:W-:-:S04]  /*b560*/  SEL R6, R6, RZ, P5 ;  /* 0x000000ff06067207 */ /* 0x000fc80002800000 */
[----:B------:R-:W-:Y:S02]  /*b570*/  ISETP.NE.U32.AND P5, PT, R6, RZ, PT ;  /* 0x000000ff0600720c */ /* 0x000fe40003fa5070 */
[C---:B------:R-:W-:Y:S01]  /*b580*/  LEA R6, P6, R3.reuse, UR8, 0x1 ;  /* 0x0000000803067c11 */ /* 0x040fe2000f8c08ff */
[----:B------:R1:W-:Y:S03]  /*b590*/  STL [R1+0x98], R3 ;  /* 0x0000980301007387 */ /* 0x0003e60000100800 */
[----:B------:R-:W-:Y:S01]  /*b5a0*/  LEA.HI.X R7, R3, UR9, R232, 0x1, P6 ;  /* 0x0000000903077c11 */ /* 0x000fe2000b0f0ce8 */
[----:B------:R-:W-:Y:S04]  /*b5b0*/  STL [R1+0xbc], R232 ;  /* 0x0000bce801007387 */ /* 0x000fe80000100800 */
[----:B-1----:R-:W3:Y:S04]  /*b5c0*/  LDL.LU R3, [R1+0x138] ;  /* 0x0001380001037983 */ /* 0x002ee80000300800 */
[----:B------:R1:W-:Y:S04]  /*b5d0*/  LDGSTS.E.BYPASS.128 [R5+0xc400], desc[UR28][R6.64], P5 ;  /* 0x0c40000006057fae */ /* 0x0003e8000a901c5c */
[----:B---3--:R3:W-:Y:S04]  /*b5e0*/  STL [R1+0x19c], R3 ;  /* 0x00019c0301007387 */ /* 0x0087e80000100800 */
[----:B------:R-:W2:Y:S04]  /*b5f0*/  LDL.LU R6, [R1+0x158] ;  /* 0x0001580001067983 */ /* 0x000ea80000300800 */
[----:B---3--:R-:W3:Y:S01]  /*b600*/  LDL.LU R3, [R1+0x9c] ;  /* 0x00009c0001037983 */ /* 0x008ee20000300800 */
[----:B------:R-:W-:-:S04]  /*b610*/  @P4 LOP3.LUT R0, R0, 0x800000, RZ, 0xfc, !PT ;  /* 0x0080000000004812 */ /* 0x000fc800078efcff */
[C---:B------:R-:W-:Y:S02]  /*b620*/  LOP3.LUT P4, RZ, R0.reuse, 0x40, RZ, 0xc0, !PT ;  /* 0x0000004000ff7812 */ /* 0x040fe4000788c0ff */
[----:B------:R-:W-:Y:S01]  /*b630*/  LOP3.LUT P6, RZ, R0, 0x20, RZ, 0xc0, !PT ;  /* 0x0000002000ff7812 */ /* 0x000fe200078cc0ff */
[----:B--2---:R2:W-:Y:S04]  /*b640*/  STL [R1+0x54], R6 ;  /* 0x0000540601007387 */ /* 0x0045e80000100800 */
[----:B--2---:R-:W2:Y:S04]  /*b650*/  LDL.LU R6, [R1+0xc0] ;  /* 0x0000c00001067983 */ /* 0x004ea80000300800 */
[----:B---3--:R3:W-:Y:S02]  /*b660*/  STL [R1+0x138], R3 ;  /* 0x0001380301007387 */ /* 0x0087e40000100800 */
[----:B---3--:R-:W-:-:S02]  /*b670*/  IADD3 R3, P5, R138, R252, RZ ;  /* 0x000000fc8a037210 */ /* 0x008fc40007fbe0ff */
[----:B------:R-:W3:Y:S02]  /*b680*/  LDL.LU R138, [R1+0x24c] ;  /* 0x00024c00018a7983 */ /* 0x000ee40000300800 */
[----:B------:R-:W-:Y:S02]  /*b690*/  IADD3.X R232, R139, UR32, RZ, P5, !PT ;  /* 0x000000208be87c10 */ /* 0x000fe4000affe4ff */
[C---:B------:R-:W-:Y:S02]  /*b6a0*/  LOP3.LUT P5, RZ, R0.reuse, 0x40000000, RZ, 0xc0, !PT ;  /* 0x4000000000ff7812 */ /* 0x040fe400078ac0ff */
[----:B------:R-:W-:-:S11]  /*b6b0*/  LOP3.LUT R0, R0, 0xffffbfff, RZ, 0xc0, !PT ;  /* 0xffffbfff00007812 */ /* 0x000fd600078ec0ff */
[----:B------:R-:W-:-:S04]  /*b6c0*/  @P5 LOP3.LUT R0, R0, 0x4000, RZ, 0xfc, !PT ;  /* 0x0000400000005812 */ /* 0x000fc800078efcff */
[C---:B------:R-:W-:Y:S02]  /*b6d0*/  LOP3.LUT P5, RZ, R0.reuse, 0x400000, RZ, 0xc0, !PT ;  /* 0x0040000000ff7812 */ /* 0x040fe400078ac0ff */
[----:B------:R-:W-:-:S11]  /*b6e0*/  LOP3.LUT R0, R0, 0xbfffffff, RZ, 0xc0, !PT ;  /* 0xbfffffff00007812 */ /* 0x000fd600078ec0ff */
[----:B------:R-:W-:Y:S02]  /*b6f0*/  @P5 LOP3.LUT R0, R0, 0x40000000, RZ, 0xfc, !PT ;  /* 0x4000000000005812 */ /* 0x000fe400078efcff */
[----:B------:R-:W-:Y:S02]  /*b700*/  PLOP3.LUT P5, PT, P0, P6, PT, 0x80, 0x0 ;  /* 0x000000000000781c */ /* 0x000fe400007ad070 */
[----:B------:R-:W-:-:S11]  /*b710*/  LOP3.LUT R0, R0, 0xffbfffff, RZ, 0xc0, !PT ;  /* 0xffbfffff00007812 */ /* 0x000fd600078ec0ff */
[----:B------:R-:W-:Y:S01]  /*b720*/  @P5 LOP3.LUT R0, R0, 0x400000, RZ, 0xfc, !PT ;  /* 0x0040000000005812 */ /* 0x000fe200078efcff */
[----:B--2---:R1:W-:Y:S04]  /*b730*/  STL [R1+0x158], R6 ;  /* 0x0001580601007387 */ /* 0x0043e80000100800 */
[----:B------:R-:W2:Y:S01]  /*b740*/  LDL.LU R139, [R1+0x248] ;  /* 0x00024800018b7983 */ /* 0x000ea20000300800 */
[----:B-1----:R-:W-:Y:S02]  /*b750*/  SEL R6, RZ, 0x10, !P5 ;  /* 0x00000010ff067807 */ /* 0x002fe40006800000 */
[----:B------:R-:W-:-:S04]  /*b760*/  PLOP3.LUT P5, PT, PT, PT, UP0, 0x40, 0x0 ;  /* 0x000000000000781c */ /* 0x000fc80003fae808 */
[----:B------:R-:W-:-:S04]  /*b770*/  SEL R6, R6, RZ, P5 ;  /* 0x000000ff06067207 */ /* 0x000fc80002800000 */
[----:B------:R-:W-:Y:S02]  /*b780*/  ISETP.NE.U32.AND P5, PT, R6, RZ, PT ;  /* 0x000000ff0600720c */ /* 0x000fe40003fa5070 */
[C---:B------:R-:W-:Y:S01]  /*b790*/  LEA R6, P6, R3.reuse, UR8, 0x1 ;  /* 0x0000000803067c11 */ /* 0x040fe2000f8c08ff */
[----:B------:R1:W-:Y:S03]  /*b7a0*/  STL [R1+0x9c], R3 ;  /* 0x00009c0301007387 */ /* 0x0003e60000100800 */
[----:B------:R-:W-:Y:S01]  /*b7b0*/  LEA.HI.X R7, R3, UR9, R232, 0x1, P6 ;  /* 0x0000000903077c11 */ /* 0x000fe2000b0f0ce8 */
[----:B------:R-:W-:Y:S04]  /*b7c0*/  STL [R1+0xc0], R232 ;  /* 0x0000c0e801007387 */ /* 0x000fe80000100800 */
[----:B-1----:R-:W2:Y:S04]  /*b7d0*/  LDL.LU R3, [R1+0x13c] ;  /* 0x00013c0001037983 */ /* 0x002ea80000300800 */
[----:B------:R1:W-:Y:S04]  /*b7e0*/  LDGSTS.E.BYPASS.128 [R5+0xc800], desc[UR28][R6.64], P5 ;  /* 0x0c80000006057fae */ /* 0x0003e8000a901c5c */
[----:B------:R-:W3:Y:S04]  /*b7f0*/  LDL.LU R6, [R1+0x15c] ;  /* 0x00015c0001067983 */ /* 0x000ee80000300800 */
[----:B--2---:R2:W-:Y:S04]  /*b800*/  STL [R1+0x50], R3 ;  /* 0x0000500301007387 */ /* 0x0045e80000100800 */
[----:B--2---:R-:W2:Y:S04]  /*b810*/  LDL.LU R3, [R1+0xa0] ;  /* 0x0000a00001037983 */ /* 0x004ea80000300800 */
[----:B---3--:R3:W-:Y:S04]  /*b820*/  STL [R1+0x4c], R6 ;  /* 0x00004c0601007387 */ /* 0x0087e80000100800 */
[----:B---3--:R-:W3:Y:S01]  /*b830*/  LDL.LU R6, [R1+0xc4] ;  /* 0x0000c40001067983 */ /* 0x008ee20000300800 */
[----:B------:R-:W-:-:S02]  /*b840*/  LOP3.LUT P6, RZ, R0, 0x20000000, RZ, 0xc0, !PT ;  /* 0x2000000000ff7812 */ /* 0x000fc400078cc0ff */
[----:B------:R-:W-:Y:S01]  /*b850*/  PLOP3.LUT P4, PT, P0, P4, PT, 0x80, 0x0 ;  /* 0x000000000000781c */ /* 0x000fe20000789070 */
[----:B--2---:R2:W-:Y:S02]  /*b860*/  STL [R1+0x13c], R3 ;  /* 0x00013c0301007387 */ /* 0x0045e40000100800 */
[----:B--2---:R-:W-:Y:S02]  /*b870*/  IADD3 R3, P5, R136, R252, RZ ;  /* 0x000000fc88037210 */ /* 0x004fe40007fbe0ff */
[----:B------:R-:W2:Y:S02]  /*b880*/  LDL.LU R136, [R1+0x244] ;  /* 0x0002440001887983 */ /* 0x000ea40000300800 */
[----:B------:R-:W-:Y:S02]  /*b890*/  IADD3.X R232, R137, UR32, RZ, P5, !PT ;  /* 0x0000002089e87c10 */ /* 0x000fe4000affe4ff */
[C---:B------:R-:W-:Y:S02]  /*b8a0*/  LOP3.LUT P5, RZ, R0.reuse, 0x200000, RZ, 0xc0, !PT ;  /* 0x0020000000ff7812 */ /* 0x040fe400078ac0ff */
[----:B------:R-:W-:-:S04]  /*b8b0*/  LOP3.LUT R0, R0, 0xfffff7ff, RZ, 0xc0, !PT ;  /* 0xfffff7ff00007812 */ /* 0x000fc800078ec0ff */
[----:B------:R-:W-:-:S04]  /*b8c0*/  @P6 LOP3.LUT R0, R0, 0x800, RZ, 0xfc, !PT ;  /* 0x0000080000006812 */ /* 0x000fc800078efcff */
[----:B------:R-:W-:-:S04]  /*b8d0*/  LOP3.LUT R0, R0, 0xffdfffff, RZ, 0xc0, !PT ;  /* 0xffdfffff00007812 */ /* 0x000fc800078ec0ff */
[----:B------:R-:W-:Y:S01]  /*b8e0*/  LOP3.LUT R0, R0, 0xdfffffff, RZ, 0xc0, !PT ;  /* 0xdfffffff00007812 */ /* 0x000fe200078ec0ff */
[----:B---3--:R1:W-:Y:S03]  /*b8f0*/  STL [R1+0x15c], R6 ;  /* 0x00015c0601007387 */ /* 0x0083e60000100800 */
[----:B------:R-:W-:Y:S01]  /*b900*/  @P5 LOP3.LUT R0, R0, 0x20000000, RZ, 0xfc, !PT ;  /* 0x2000000000005812 */ /* 0x000fe200078efcff */
[----:B------:R-:W3:Y:S01]  /*b910*/  LDL.LU R137, [R1+0x240] ;  /* 0x0002400001897983 */ /* 0x000ee20000300800 */
[----:B------:R-:W-:Y:S02]  /*b920*/  PLOP3.LUT P5, PT, PT, PT, UP0, 0x40, 0x0 ;  /* 0x000000000000781c */ /* 0x000fe40003fae808 */
[----:B-1----:R-:W-:-:S04]  /*b930*/  SEL R6, RZ, 0x10, !P4 ;  /* 0x00000010ff067807 */ /* 0x002fc80006000000 */
        /* <DEDUP_REMOVED lines=13> */
[----:B------:R-:W-:-:S04]  /*ba10*/  @P4 LOP3.LUT R0, R0, 0x200000, RZ, 0xfc, !PT ;  /* 0x0020000000004812 */ /* 0x000fc800078efcff */
[C---:B------:R-:W-:Y:S02]  /*ba20*/  LOP3.LUT P4, RZ, R0.reuse, 0x100, RZ, 0xc0, !PT ;  /* 0x0000010000ff7812 */ /* 0x040fe4000788c0ff */
[----:B------:R-:W-:Y:S01]  /*ba30*/  LOP3.LUT P6, RZ, R0, 0x80, RZ, 0xc0, !PT ;  /* 0x0000008000ff7812 */ /* 0x000fe200078cc0ff */
[----:B--2---:R2:W-:Y:S02]  /*ba40*/  STL [R1+0x140], R3 ;  /* 0x0001400301007387 */ /* 0x0045e40000100800 */
[----:B--2---:R-:W-:Y:S02]  /*ba50*/  IADD3 R3, P5, R134, R252, RZ ;  /* 0x000000fc86037210 */ /* 0x004fe40007fbe0ff */
[----:B------:R-:W2:Y:S02]  /*ba60*/  LDL.LU R134, [R1+0x23c] ;  /* 0x00023c0001867983 */ /* 0x000ea40000300800 */
[----:B------:R-:W-:Y:S02]  /*ba70*/  IADD3.X R232, R135, UR32, RZ, P5, !PT ;  /* 0x0000002087e87c10 */ /* 0x000fe4000affe4ff */
[----:B------:R-:W-:-:S02]  /*ba80*/  LOP3.LUT P5, RZ, R0, 0x10000000, RZ, 0xc0, !PT ;  /* 0x1000000000ff7812 */ /* 0x000fc400078ac0ff */
[----:B------:R-:W-:-:S11]  /*ba90*/  LOP3.LUT R0, R0, 0xfffffdff, RZ, 0xc0, !PT ;  /* 0xfffffdff00007812 */ /* 0x000fd600078ec0ff */
[----:B------:R-:W-:-:S04]  /*baa0*/  @P5 LOP3.LUT R0, R0, 0x200, RZ, 0xfc, !PT ;  /* 0x0000020000005812 */ /* 0x000fc800078efcff */
[C---:B------:R-:W-:Y:S02]  /*bab0*/  LOP3.LUT P5, RZ, R0.reuse, 0x100000, RZ, 0xc0, !PT ;  /* 0x0010000000ff7812 */ /* 0x040fe400078ac0ff */
[----:B------:R-:W-:-:S11]  /*bac0*/  LOP3.LUT R0, R0, 0xefffffff, RZ, 0xc0, !PT ;  /* 0xefffffff00007812 */ /* 0x000fd600078ec0ff */
[----:B------:R-:W-:Y:S02]  /*bad0*/  @P5 LOP3.LUT R0, R0, 0x10000000, RZ, 0xfc, !PT ;  /* 0x1000000000005812 */ /* 0x000fe400078efcff */
[----:B------:R-:W-:Y:S02]  /*bae0*/  PLOP3.LUT P5, PT, P0, P6, PT, 0x80, 0x0 ;  /* 0x000000000000781c */ /* 0x000fe400007ad070 */
[----:B------:R-:W-:Y:S01]  /*baf0*/  LOP3.LUT R0, R0, 0xffefffff, RZ, 0xc0, !PT ;  /* 0xffefffff00007812 */ /* 0x000fe200078ec0ff */
[----:B---3--:R1:W-:Y:S04]  /*bb00*/  STL [R1+0x160], R6 ;  /* 0x0001600601007387 */ /* 0x0083e80000100800 */
[----:B------:R-:W3:Y:S06]  /*bb10*/  LDL.LU R135, [R1+0x238] ;  /* 0x0002380001877983 */ /* 0x000eec0000300800 */
[----:B------:R-:W-:-:S02]  /*bb20*/  @P5 LOP3.LUT R0, R0, 0x100000, RZ, 0xfc, !PT ;  /* 0x0010000000005812 */ /* 0x000fc400078efcff */
[----:B-1----:R-:W-:Y:S02]  /*bb30*/  SEL R6, RZ, 0x10, !P5 ;  /* 0x00000010ff067807 */ /* 0x002fe40006800000 */
[----:B------:R-:W-:-:S04]  /*bb40*/  PLOP3.LUT P5, PT, PT, PT, UP0, 0x40, 0x0 ;  /* 0x000000000000781c */ /* 0x000fc80003fae808 */
[----:B------:R-:W-:-:S04]  /*bb50*/  SEL R6, R6, RZ, P5 ;  /* 0x000000ff06067207 */ /* 0x000fc80002800000 */
[----:B------:R-:W-:Y:S02]  /*bb60*/  ISETP.NE.U32.AND P5, PT, R6, RZ, PT ;  /* 0x000000ff0600720c */ /* 0x000fe40003fa5070 */
[C---:B------:R-:W-:Y:S01]  /*bb70*/  LEA R6, P6, R3.reuse, UR8, 0x1 ;  /* 0x0000000803067c11 */ /* 0x040fe2000f8c08ff */
[----:B------:R1:W-:Y:S03]  /*bb80*/  STL [R1+0xa4], R3 ;  /* 0x0000a40301007387 */ /* 0x0003e60000100800 */
[----:B------:R-:W-:Y:S01]  /*bb90*/  LEA.HI.X R7, R3, UR9, R232, 0x1, P6 ;  /* 0x0000000903077c11 */ /* 0x000fe2000b0f0ce8 */
[----:B------:R1:W-:Y:S06]  /*bba0*/  STL [R1+0xc8], R232 ;  /* 0x0000c8e801007387 */ /* 0x0003ec0000100800 */
[----:B------:R2:W-:Y:S04]  /*bbb0*/  LDGSTS.E.BYPASS.128 [R5+0xd000], desc[UR28][R6.64], P5 ;  /* 0x0d00000006057fae */ /* 0x0005e8000a901c5c */
[----:B-1----:R-:W2:Y:S04]  /*bbc0*/  LDL.LU R3, [R1+0x144] ;  /* 0x0001440001037983 */ /* 0x002ea80000300800 */
[----:B------:R-:W2:Y:S04]  /*bbd0*/  LDL.LU R6, [R1+0x164] ;  /* 0x0001640001067983 */ /* 0x000ea80000300800 */
[----:B------:R-:W3:Y:S01]  /*bbe0*/  LDL.LU R7, [R1+0xa8] ;  /* 0x0000a80001077983 */ /* 0x000ee20000300800 */
[----:B------:R-:W-:-:S02]  /*bbf0*/  LOP3.LUT P6, RZ, R0, 0x8000000, RZ, 0xc0, !PT ;  /* 0x0800000000ff7812 */ /* 0x000fc400078cc0ff */
[----:B------:R-:W-:-:S04]  /*bc00*/  IADD3 R232, P5, R132, R252, RZ ;  /* 0x000000fc84e87210 */ /* 0x000fc80007fbe0ff */
[----:B------:R-:W-:Y:S02]  /*bc10*/  IADD3.X R233, R133, UR32, RZ, P5, !PT ;  /* 0x0000002085e97c10 */ /* 0x000fe4000affe4ff */
[C---:B------:R-:W-:Y:S02]  /*bc20*/  LOP3.LUT P5, RZ, R0.reuse, 0x80000, RZ, 0xc0, !PT ;  /* 0x0008000000ff7812 */ /* 0x040fe400078ac0ff */
[----:B------:R-:W-:Y:S01]  /*bc30*/  LOP3.LUT R0, R0, 0xffffff7f, RZ, 0xc0, !PT ;  /* 0xffffff7f00007812 */ /* 0x000fe200078ec0ff */
[----:B--2---:R1:W-:Y:S04]  /*bc40*/  STL [R1+0x40], R6 ;  /* 0x0000400601007387 */ /* 0x0043e80000100800 */
[----:B-1----:R-:W2:Y:S01]  /*bc50*/  LDL.LU R6, [R1+0xcc] ;  /* 0x0000cc0001067983 */ /* 0x002ea20000300800 */
[----:B------:R-:W-:-:S04]  /*bc60*/  @P6 LOP3.LUT R0, R0, 0x80, RZ, 0xfc, !PT ;  /* 0x0000008000006812 */ /* 0x000fc800078efcff */
[----:B------:R-:W-:Y:S01]  /*bc70*/  LOP3.LUT R0, R0, 0xfff7ffff, RZ, 0xc0, !PT ;  /* 0xfff7ffff00007812 */ /* 0x000fe200078ec0ff */
[----:B---3--:R-:W-:Y:S01]  /*bc80*/  STL [R1+0x144], R7 ;  /* 0x0001440701007387 */ /* 0x008fe20000100800 */
[----:B------:R-:W-:Y:S02]  /*bc90*/  PLOP3.LUT P4, PT, P0, P4, PT, 0x80, 0x0 ;  /* 0x000000000000781c */ /* 0x000fe40000789070 */
[----:B------:R-:W-:Y:S01]  /*bca0*/  LOP3.LUT R0, R0, 0xf7ffffff, RZ, 0xc0, !PT ;  /* 0xf7ffffff00007812 */ /* 0x000fe200078ec0ff */
[----:B------:R-:W3:Y:S03]  /*bcb0*/  LDL.LU R132, [R1+0x234] ;  /* 0x0002340001847983 */ /* 0x000ee60000300800 */
[----:B------:R-:W-:Y:S02]  /*bcc0*/  @P5 LOP3.LUT R0, R0, 0x8000000, RZ, 0xfc, !PT ;  /* 0x0800000000005812 */ /* 0x000fe400078efcff */
[----:B------:R-:W-:Y:S01]  /*bcd0*/  PLOP3.LUT P5, PT, PT, PT, UP0, 0x40, 0x0 ;  /* 0x000000000000781c */ /* 0x000fe20003fae808 */
[----:B--2---:R1:W-:Y:S04]  /*bce0*/  STL [R1+0x164], R6 ;  /* 0x0001640601007387 */ /* 0x0043e80000100800 */
[----:B------:R-:W2:Y:S01]  /*bcf0*/  LDL.LU R133, [R1+0x230] ;  /* 0x0002300001857983 */ /* 0x000ea20000300800 */
[----:B-1----:R-:W-:-:S04]  /*bd00*/  SEL R6, RZ, 0x10, !P4 ;  /* 0x00000010ff067807 */ /* 0x002fc80006000000 */
[----:B------:R-:W-:-:S04]  /*bd10*/  SEL R6, R6, RZ, P5 ;  /* 0x000000ff06067207 */ /* 0x000fc80002800000 */
[----:B------:R-:W-:Y:S02]  /*bd20*/  ISETP.NE.U32.AND P5, PT, R6, RZ, PT ;  /* 0x000000ff0600720c */ /* 0x000fe40003fa5070 */
[----:B------:R-:W-:-:S04]  /*bd30*/  LEA R6, P6, R232, UR8, 0x1 ;  /* 0x00000008e8067c11 */ /* 0x000fc8000f8c08ff */
[----:B------:R-:W-:Y:S01]  /*bd40*/  LEA.HI.X R7, R232, UR9, R233, 0x1, P6 ;  /* 0x00000009e8077c11 */ /* 0x000fe2000b0f0ce9 */
[----:B------:R1:W-:Y:S04]  /*bd50*/  STL [R1+0xa8], R232 ;  /* 0x0000a8e801007387 */ /* 0x0003e80000100800 */
[----:B------:R1:W-:Y:S04]  /*bd60*/  STL [R1+0xcc], R233 ;  /* 0x0000cce901007387 */ /* 0x0003e80000100800 */
[----:B------:R1:W-:Y:S04]  /*bd70*/  LDGSTS.E.BYPASS.128 [R5+0xd400], desc[UR28][R6.64], P5 ;  /* 0x0d40000006057fae */ /* 0x0003e8000a901c5c */
[----:B------:R-:W2:Y:S04]  /*bd80*/  LDL.LU R7, [R1+0x148] ;  /* 0x0001480001077983 */ /* 0x000ea80000300800 */
[----:B------:R-:W3:Y:S01]  /*bd90*/  LDL.LU R6, [R1+0x168] ;  /* 0x0001680001067983 */ /* 0x000ee20000300800 */
[----:B-1----:R-:W-:-:S02]  /*bda0*/  IADD3 R232, P5, R130, R252, RZ ;  /* 0x000000fc82e87210 */ /* 0x002fc40007fbe0ff */
[----:B------:R-:W-:Y:S02]  /*bdb0*/  @P4 LOP3.LUT R0, R0, 0x80000, RZ, 0xfc, !PT ;  /* 0x0008000000004812 */ /* 0x000fe400078efcff */
[----:B------:R-:W-:Y:S02]  /*bdc0*/  IADD3.X R233, R131, UR32, RZ, P5, !PT ;  /* 0x0000002083e97c10 */ /* 0x000fe4000affe4ff */
[C---:B------:R-:W-:Y:S02]  /*bdd0*/  LOP3.LUT P5, RZ, R0.reuse, 0x4000000, RZ, 0xc0, !PT ;  /* 0x0400000000ff7812 */ /* 0x040fe400078ac0ff */
[C---:B------:R-:W-:Y:S02]  /*bde0*/  LOP3.LUT P4, RZ, R0.reuse, 0x2000, RZ, 0xc0, !PT ;  /* 0x0000200000ff7812 */ /* 0x040fe4000788c0ff */
[C---:B------:R-:W-:Y:S02]  /*bdf0*/  LOP3.LUT P6, RZ, R0.reuse, 0x1000, RZ, 0xc0, !PT ;  /* 0x0000100000ff7812 */ /* 0x040fe400078cc0ff */
[----:B------:R-:W-:-:S07]  /*be00*/  LOP3.LUT R0, R0, 0xffffffbf, RZ, 0xc0, !PT ;  /* 0xffffffbf00007812 */ /* 0x000fce00078ec0ff */
[----:B------:R-:W-:Y:S01]  /*be10*/  @P5 LOP3.LUT R0, R0, 0x40, RZ, 0xfc, !PT ;  /* 0x0000004000005812 */ /* 0x000fe200078efcff */
[----:B--2---:R1:W-:Y:S04]  /*be20*/  STL [R1+0x34], R7 ;  /* 0x0000340701007387 */ /* 0x0043e80000100800 */
[----:B-1----:R-:W2:Y:S04]  /*be30*/  LDL.LU R7, [R1+0xac] ;  /* 0x0000ac0001077983 */ /* 0x002ea80000300800 */
[----:B---3--:R1:W-:Y:S04]  /*be40*/  STL [R1+0x30], R6 ;  /* 0x0000300601007387 */ /* 0x0083e80000100800 */
[----:B-1----:R-:W3:Y:S01]  /*be50*/  LDL.LU R6, [R1+0xd0] ;  /* 0x0000d00001067983 */ /* 0x002ee20000300800 */
[----:B------:R-:W-:-:S02]  /*be60*/  LOP3.LUT P5, RZ, R0, 0x40000, RZ, 0xc0, !PT ;  /* 0x0004000000ff7812 */ /* 0x000fc400078ac0ff */
[----:B------:R-:W-:-:S11]  /*be70*/  LOP3.LUT R0, R0, 0xfbffffff, RZ, 0xc0, !PT ;  /* 0xfbffffff00007812 */ /* 0x000fd600078ec0ff */
[----:B------:R-:W-:Y:S02]  /*be80*/  @P5 LOP3.LUT R0, R0, 0x4000000, RZ, 0xfc, !PT ;  /* 0x0400000000005812 */ /* 0x000fe400078efcff */
[----:B------:R-:W-:Y:S02]  /*be90*/  PLOP3.LUT P5, PT, P0, P6, PT, 0x80, 0x0 ;  /* 0x000000000000781c */ /* 0x000fe400007ad070 */
[----:B------:R-:W-:-:S11]  /*bea0*/  LOP3.LUT R0, R0, 0xfffbffff, RZ, 0xc0, !PT ;  /* 0xfffbffff00007812 */ /* 0x000fd600078ec0ff */
[----:B------:R-:W-:Y:S01]  /*beb0*/  @P5 LOP3.LUT R0, R0, 0x40000, RZ, 0xfc, !PT ;  /* 0x0004000000005812 */ /* 0x000fe200078efcff */
[----:B--2---:R-:W-:Y:S04]  /*bec0*/  STL [R1+0x148], R7 ;  /* 0x0001480701007387 */ /* 0x004fe80000100800 */
[----:B------:R-:W2:Y:S04]  /*bed0*/  LDL.LU R130, [R1+0x22c] ;  /* 0x00022c0001827983 */ /* 0x000ea80000300800 */
[----:B---3--:R1:W-:Y:S04]  /*bee0*/  STL [R1+0x168], R6 ;  /* 0x0001680601007387 */ /* 0x0083e80000100800 */
[----:B------:R-:W3:Y:S01]  /*bef0*/  LDL.LU R131, [R1+0x228] ;  /* 0x0002280001837983 */ /* 0x000ee20000300800 */
[----:B-1----:R-:W-:-:S02]  /*bf00*/  SEL R6, RZ, 0x10, !P5 ;  /* 0x00000010ff067807 */ /* 0x002fc40006800000 */
[----:B------:R-:W-:-:S04]  /*bf10*/  PLOP3.LUT P5, PT, PT, PT, UP0, 0x40, 0x0 ;  /* 0x000000000000781c */ /* 0x000fc80003fae808 */
[----:B------:R-:W-:-:S04]  /*bf20*/  SEL R6, R6, RZ, P5 ;  /* 0x000000ff06067207 */ /* 0x000fc80002800000 */
[----:B------:R-:W-:Y:S02]  /*bf30*/  ISETP.NE.U32.AND P5, PT, R6, RZ, PT ;  /* 0x000000ff0600720c */ /* 0x000fe40003fa5070 */
[----:B------:R-:W-:-:S04]  /*bf40*/  LEA R6, P6, R232, UR8, 0x1 ;  /* 0x00000008e8067c11 */ /* 0x000fc8000f8c08ff */
[----:B------:R-:W-:Y:S01]  /*bf50*/  LEA.HI.X R7, R232, UR9, R233, 0x1, P6 ;  /* 0x00000009e8077c11 */ /* 0x000fe2000b0f0ce9 */
[----:B------:R-:W-:Y:S06]  /*bf60*/  STL [R1+0xac], R232 ;  /* 0x0000ace801007387 */ /* 0x000fec0000100800 */
[----:B------:R1:W-:Y:S04]  /*bf70*/  LDGSTS.E.BYPASS.128 [R5+0xd800], desc[UR28][R6.64], P5 ;  /* 0x0d80000006057fae */ /* 0x0003e8000a901c5c */
[----:B------:R4:W-:Y:S01]  /*bf80*/  STL [R1+0xd0], R233 ;  /* 0x0000d0e901007387 */ /* 0x0009e20000100800 */
[----:B-1----:R-:W-:Y:S01]  /*bf90*/  IMAD.U32 R7, RZ, RZ, UR30 ;  /* 0x0000001eff077e24 */ /* 0x002fe2000f8e00ff */
[----:B------:R-:W-:-:S04]  /*bfa0*/  LEA R6, P5, R128, UR12, 0x7 ;  /* 0x0000000c80067c11 */ /* 0x000fc8000f8a38ff */
[----:B------:R-:W-:Y:S02]  /*bfb0*/  LEA.HI.X R7, R128, UR13, R7, 0x7, P5 ;  /* 0x0000000d80077c11 */ /* 0x000fe4000a8f3c07 */
[----:B------:R-:W2:Y:S04]  /*bfc0*/  LDL.LU R128, [R1+0x224] ;  /* 0x0002240001807983 */ /* 0x000ea80000300800 */
[----:B------:R-:W2:Y:S04]  /*bfd0*/  LDL.LU R247, [R1+0x14c] ;  /* 0x00014c0001f77983 */ /* 0x000ea80000300800 */
[----:B------:R-:W2:Y:S04]  /*bfe0*/  LDL.LU R246, [R1+0x16c] ;  /* 0x00016c0001f67983 */ /* 0x000ea80000300800 */
[----:B------:R-:W2:Y:S04]  /*bff0*/  LDL.LU R234, [R1+0xb0] ;  /* 0x0000b00001ea7983 */ /* 0x000ea80000300800 */
[----:B----4-:R-:W4:Y:S01]  /*c000*/  LDL.LU R233, [R1+0xd4] ;  /* 0x0000d40001e97983 */ /* 0x010f220000300800 */
[----:B------:R-:W-:-:S02]  /*c010*/  LOP3.LUT P6, RZ, R0, 0x400, RZ, 0xc0, !PT ;  /* 0x0000040000ff7812 */ /* 0x000fc400078cc0ff */
[----:B------:R-:W-:Y:S01]  /*c020*/  PLOP3.LUT P5, PT, PT, PT, UP1, 0x80, 0x0 ;  /* 0x000000000000781c */ /* 0x000fe20003faf018 */
[----:B------:R-:W1:Y:S01]  /*c030*/  S2R R244, SR_TID.X ;  /* 0x0000000000f47919 */ /* 0x000e620000002100 */
[----:B------:R-:W-:Y:S02]  /*c040*/  SEL R232, RZ, 0x4, P6 ;  /* 0x00000004ffe87807 */ /* 0x000fe40003000000 */
[----:B------:R-:W-:Y:S02]  /*c050*/  LOP3.LUT P6, RZ, R0, 0x2000000, RZ, 0xc0, !PT ;  /* 0x0200000000ff7812 */ /* 0x000fe400078cc0ff */
[----:B------:R-:W-:Y:S02]  /*c060*/  SEL R232, R232, RZ, P5 ;  /* 0x000000ffe8e87207 */ /* 0x000fe40002800000 */
[----:B------:R-:W-:-:S04]  /*c070*/  IADD3 R235, P5, R129, R252, RZ ;  /* 0x000000fc81eb7210 */ /* 0x000fc80007fbe0ff */
[----:B------:R-:W-:Y:S02]  /*c080*/  IADD3.X R236, R126, UR32, RZ, P5, !PT ;  /* 0x000000207eec7c10 */ /* 0x000fe4000affe4ff */
[C---:B------:R-:W-:Y:S02]  /*c090*/  LOP3.LUT P5, RZ, R0.reuse, 0x20000, RZ, 0xc0, !PT ;  /* 0x0002000000ff7812 */ /* 0x040fe400078ac0ff */
[----:B------:R-:W-:-:S04]  /*c0a0*/  LOP3.LUT R0, R0, 0xffffffdf, RZ, 0xc0, !PT ;  /* 0xffffffdf00007812 */ /* 0x000fc800078ec0ff */
[----:B------:R-:W-:Y:S02]  /*c0b0*/  @P6 LOP3.LUT R0, R0, 0x20, RZ, 0xfc, !PT ;  /* 0x0000002000006812 */ /* 0x000fe400078efcff */
[----:B------:R-:W-:Y:S02]  /*c0c0*/  PLOP3.LUT P4, PT, P0, P4, PT, 0x80, 0x0 ;  /* 0x000000000000781c */ /* 0x000fe40000789070 */
[----:B------:R-:W-:-:S04]  /*c0d0*/  LOP3.LUT R0, R0, 0xfdffffff, RZ, 0xc0, !PT ;  /* 0xfdffffff00007812 */ /* 0x000fc800078ec0ff */
[----:B------:R-:W-:Y:S02]  /*c0e0*/  @P5 LOP3.LUT R0, R0, 0x2000000, RZ, 0xfc, !PT ;  /* 0x0200000000005812 */ /* 0x000fe400078efcff */
[----:B------:R-:W-:Y:S02]  /*c0f0*/  PLOP3.LUT P5, PT, PT, PT, UP0, 0x40, 0x0 ;  /* 0x000000000000781c */ /* 0x000fe40003fae808 */
[----:B-1----:R-:W-:-:S04]  /*c100*/  SHF.R.U32.HI R245, RZ, 0x3, R244 ;  /* 0x00000003fff57819 */ /* 0x002fc800000116f4 */
[----:B------:R-:W-:Y:S02]  /*c110*/  SGXT.U32 R245, R245, 0x3 ;  /* 0x00000003f5f5781a */ /* 0x000fe40000000000 */
[----:B------:R-:W-:Y:S02]  /*c120*/  LOP3.LUT R2, R2, 0xfffffffd, RZ, 0xc0, !PT ;  /* 0xfffffffd02027812 */ /* 0x000fe400078ec0ff */
[----:B------:R-:W-:Y:S02]  /*c130*/  LOP3.LUT R245, R245, UR34, RZ, 0xfc, !PT ;  /* 0x00000022f5f57c12 */ /* 0x000fe4000f8efcff */
[----:B------:R-:W-:-:S03]  /*c140*/  @P0 LOP3.LUT R2, R2, 0x2, RZ, 0xfc, !PT ;  /* 0x0000000202020812 */ /* 0x000fc600078efcff */
[----:B------:R-:W-:Y:S01]  /*c150*/  IMAD.SHL.U32 R245, R245, 0x1000, RZ ;  /* 0x00001000f5f57824 */ /* 0x000fe200078e00ff */
[----:B------:R-:W-:-:S04]  /*c160*/  LOP3.LUT R0, R0, 0xfffdffff, RZ, 0xc0, !PT ;  /* 0xfffdffff00007812 */ /* 0x000fc800078ec0ff */
[----:B------:R-:W-:Y:S01]  /*c170*/  @P4 LOP3.LUT R0, R0, 0x20000, RZ, 0xfc, !PT ;  /* 0x0002000000004812 */ /* 0x000fe200078efcff */
[----:B--2---:R1:W-:Y:S04]  /*c180*/  STL [R1+0x14c], R234 ;  /* 0x00014cea01007387 */ /* 0x0043e80000100800 */
[----:B------:R-:W2:Y:S04]  /*c190*/  LDL.LU R129, [R1+0x220] ;  /* 0x0002200001817983 */ /* 0x000ea80000300800 */
[----:B----4-:R4:W-:Y:S01]  /*c1a0*/  STL [R1+0x16c], R233 ;  /* 0x00016ce901007387 */ /* 0x0109e20000100800 */
[----:B-1----:R-:W-:-:S03]  /*c1b0*/  IMAD.U32 R234, RZ, RZ, UR24 ;  /* 0x00000018ffea7e24 */ /* 0x002fc6000f8e00ff */
[----:B------:R-:W2:Y:S01]  /*c1c0*/  LDL.LU R126, [R1+0x21c] ;  /* 0x00021c00017e7983 */ /* 0x000ea20000300800 */
[----:B----4-:R-:W-:-:S04]  /*c1d0*/  SEL R233, RZ, 0x10, !P4 ;  /* 0x00000010ffe97807 */ /* 0x010fc80006000000 */
[----:B------:R-:W-:Y:S02]  /*c1e0*/  SEL R233, R233, RZ, P5 ;  /* 0x000000ffe9e97207 */ /* 0x000fe40002800000 */
[----:B------:R-:W-:-:S04]  /*c1f0*/  PLOP3.LUT P5, PT, PT, PT, UP0, 0x40, 0x0 ;  /* 0x000000000000781c */ /* 0x000fc80003fae808 */
[----:B------:R-:W-:-:S04]  /*c200*/  SEL R232, R232, RZ, P5 ;  /* 0x000000ffe8e87207 */ /* 0x000fc80002800000 */
[----:B------:R-:W-:Y:S02]  /*c210*/  ISETP.NE.U32.AND P5, PT, R232, RZ, PT ;  /* 0x000000ffe800720c */ /* 0x000fe40003fa5070 */
[C---:B------:R-:W-:Y:S01]  /*c220*/  LOP3.LUT R232, R244.reuse, 0x3f, RZ, 0xc0, !PT ;  /* 0x0000003ff4e87812 */ /* 0x040fe200078ec0ff */
[----:B------:R-:W-:Y:S01]  /*c230*/  IMAD.SHL.U32 R244, R244, 0x8, RZ ;  /* 0x00000008f4f47824 */ /* 0x000fe200078e00ff */
[----:B------:R-:W-:Y:S02]  /*c240*/  ISETP.NE.U32.AND P0, PT, R233, RZ, PT ;  /* 0x000000ffe900720c */ /* 0x000fe40003f05070 */
[----:B------:R-:W-:Y:S02]  /*c250*/  LEA R232, R232, UR20, 0x2 ;  /* 0x00000014e8e87c11 */ /* 0x000fe4000f8e10ff */
[----:B------:R-:W-:-:S03]  /*c260*/  LOP3.LUT R245, R245, 0x38, R244, 0xf8, !PT ;  /* 0x00000038f5f57812 */ /* 0x000fc600078ef8f4 */
[----:B------:R-:W-:Y:S01]  /*c270*/  IMAD R234, R234, 0x100, R232 ;  /* 0x00000100eaea7824 */ /* 0x000fe200078e02e8 */
[----:B------:R-:W-:Y:S01]  /*c280*/  LEA R232, P6, R235, UR8, 0x1 ;  /* 0x00000008ebe87c11 */ /* 0x000fe2000f8c08ff */
[----:B------:R-:W-:-:S03]  /*c290*/  IMAD.SHL.U32 R245, R245, 0x2, RZ ;  /* 0x00000002f5f57824 */ /* 0x000fc600078e00ff */
[----:B------:R-:W-:-:S05]  /*c2a0*/  LEA.HI.X R233, R235, UR9, R236, 0x1, P6 ;  /* 0x00000009ebe97c11 */ /* 0x000fca000b0f0cec */
[----:B------:R-:W-:Y:S04]  /*c2b0*/  LDGSTS.E.BYPASS.128 [R5+0xdc00], desc[UR28][R232.64], P0 ;  /* 0x0dc00000e8057fae */ /* 0x000fe80008101c5c */
[----:B------:R-:W0:Y:S04]  /*c2c0*/  LDGDEPBAR ;  /* 0x00000000000079af */ /* 0x000e280000000000 */
[----:B------:R1:W-:Y:S04]  /*c2d0*/  LDGSTS.E [R234+0x23200], desc[UR28][R6.64], P5 ;  /* 0x2320000006ea7fae */ /* 0x0003e8000a92185c */
[----:B------:R4:W-:Y:S01]  /*c2e0*/  STL [R1+0xb0], R235 ;  /* 0x0000b0eb01007387 */ /* 0x0009e20000100800 */
[----:B-1----:R-:W-:-:S03]  /*c2f0*/  IADD3 R6, P5, R245, UR14, RZ ;  /* 0x0000000ef5067c10 */ /* 0x002fc6000ffbe0ff */
[----:B------:R-:W0:Y:S01]  /*c300*/  LDGDEPBAR ;  /* 0x00000000000079af */ /* 0x000e220000000000 */
[----:B------:R-:W-:Y:S02]  /*c310*/  IADD3.X R7, R127, UR15, RZ, P5, !PT ;  /* 0x0000000f7f077c10 */ /* 0x000fe4000affe4ff */
[----:B------:R-:W-:-:S04]  /*c320*/  IADD3 R232, P5, R124, UR14, RZ ;  /* 0x0000000e7ce87c10 */ /* 0x000fc8000ffbe0ff */
[----:B------:R-:W-:Y:S02]  /*c330*/  IADD3.X R233, R125, UR15, RZ, P5, !PT ;  /* 0x0000000f7de97c10 */ /* 0x000fe4000affe4ff */
[----:B------:R-:W-:Y:S01]  /*c340*/  IADD3 R234, P5, R122, UR14, RZ ;  /* 0x0000000e7aea7c10 */ /* 0x000fe2000ffbe0ff */
[----:B------:R1:W-:Y:S03]  /*c350*/  STL [R1+0xd4], R236 ;  /* 0x0000d4ec01007387 */ /* 0x0003e60000100800 */
[----:B----4-:R-:W-:Y:S01]  /*c360*/  IADD3.X R235, R123, UR15, RZ, P5, !PT ;  /* 0x0000000f7beb7c10 */ /* 0x010fe2000affe4ff */
[----:B------:R-:W4:Y:S01]  /*c370*/  LDL.LU R127, [R1+0x218] ;  /* 0x00021800017f7983 */ /* 0x000f220000300800 */
[----:B------:R-:W-:Y:S02]  /*c380*/  ISETP.NE.U32.AND P4, PT, R109, RZ, PT ;  /* 0x000000ff6d00720c */ /* 0x000fe40003f85070 */
[----:B------:R-:W-:Y:S01]  /*c390*/  ISETP.NE.U32.AND P0, PT, R110, RZ, PT ;  /* 0x000000ff6e00720c */ /* 0x000fe20003f05070 */
[----:B------:R-:W4:Y:S01]  /*c3a0*/  LDL.LU R124, [R1+0x214] ;  /* 0x00021400017c7983 */ /* 0x000f220000300800 */
[----:B-1----:R-:W-:-:S02]  /*c3b0*/  IADD3 R236, P5, R120, UR14, RZ ;  /* 0x0000000e78ec7c10 */ /* 0x002fc4000ffbe0ff */
[----:B------:R-:W-:Y:S01]  /*c3c0*/  ISETP.NE.U32.AND P6, PT, R108, RZ, PT ;  /* 0x000000ff6c00720c */ /* 0x000fe20003fc5070 */
[----:B------:R-:W4:Y:S01]  /*c3d0*/  LDL.LU R125, [R1+0x210] ;  /* 0x00021000017d7983 */ /* 0x000f220000300800 */
[----:B------:R-:W-:Y:S02]  /*c3e0*/  IADD3.X R237, R121, UR15, RZ, P5, !PT ;  /* 0x0000000f79ed7c10 */ /* 0x000fe4000affe4ff */
[----:B------:R-:W-:Y:S01]  /*c3f0*/  IADD3 R238, P5, R118, UR14, RZ ;  /* 0x0000000e76ee7c10 */ /* 0x000fe2000ffbe0ff */
[----:B------:R-:W4:Y:S03]  /*c400*/  LDL.LU R122, [R1+0x20c] ;  /* 0x00020c00017a7983 */ /* 0x000f260000300800 */
[----:B------:R-:W-:Y:S01]  /*c410*/  IADD3.X R239, R119, UR15, RZ, P5, !PT ;  /* 0x0000000f77ef7c10 */ /* 0x000fe2000affe4ff */
[----:B------:R-:W-:Y:S01]  /*c420*/  LDGSTS.E.BYPASS.128 [R5+0x12000], desc[UR28][R6.64], P4 ;  /* 0x1200000006057fae */ /* 0x000fe2000a101c5c */
[----:B------:R-:W-:-:S02]  /*c430*/  IADD3 R240, P5, R116, UR14, RZ ;  /* 0x0000000e74f07c10 */ /* 0x000fc4000ffbe0ff */
[----:B------:R-:W-:Y:S01]  /*c440*/  LOP3.LUT P4, RZ, R2, 0x8, RZ, 0xc0, !PT ;  /* 0x0000000802ff7812 */ /* 0x000fe2000788c0ff */
[----:B------:R-:W-:Y:S01]  /*c450*/  LDGSTS.E.BYPASS.128 [R5+0x12400], desc[UR28][R232.64], P0 ;  /* 0x12400000e8057fae */ /* 0x000fe20008101c5c */
[----:B------:R-:W-:Y:S02]  /*c460*/  IADD3.X R241, R117, UR15, RZ, P5, !PT ;  /* 0x0000000f75f17c10 */ /* 0x000fe4000affe4ff */
[----:B------:R-:W-:Y:S01]  /*c470*/  IADD3 R242, P5, R114, UR14, RZ ;  /* 0x0000000e72f27c10 */ /* 0x000fe2000ffbe0ff */
[----:B------:R-:W4:Y:S03]  /*c480*/  LDL.LU R123, [R1+0x208] ;  /* 0x00020800017b7983 */ /* 0x000f260000300800 */
[----:B------:R-:W-:Y:S01]  /*c490*/  IADD3.X R243, R115, UR15, RZ, P5, !PT ;  /* 0x0000000f73f37c10 */ /* 0x000fe2000affe4ff */
[----:B------:R-:W4:Y:S01]  /*c4a0*/  LDL.LU R120, [R1+0x204] ;  /* 0x0002040001787983 */ /* 0x000f220000300800 */
[----:B------:R-:W-:-:S02]  /*c4b0*/  IADD3 R244, P5, R112, UR14, RZ ;  /* 0x0000000e70f47c10 */ /* 0x000fc4000ffbe0ff */
[----:B------:R-:W-:Y:S01]  /*c4c0*/  LOP3.LUT R2, R2, 0xfffffffb, RZ, 0xc0, !PT ;  /* 0xfffffffb02027812 */ /* 0x000fe200078ec0ff */
[----:B------:R-:W4:Y:S01]  /*c4d0*/  LDL.LU R121, [R1+0x200] ;  /* 0x0002000001797983 */ /* 0x000f220000300800 */
[----:B------:R-:W-:Y:S02]  /*c4e0*/  IADD3.X R245, R113, UR15, RZ, P5, !PT ;  /* 0x0000000f71f57c10 */ /* 0x000fe4000affe4ff */
[----:B------:R-:W-:Y:S01]  /*c4f0*/  ISETP.NE.U32.AND P5, PT, R111, RZ, PT ;  /* 0x000000ff6f00720c */ /* 0x000fe20003fa5070 */
[----:B------:R-:W4:Y:S01]  /*c500*/  LDL.LU R118, [R1+0x1fc] ;  /* 0x0001fc0001767983 */ /* 0x000f220000300800 */
[----:B------:R-:W-:-:S11]  /*c510*/  @P0 LOP3.LUT R2, R2, 0x4, RZ, 0xfc, !PT ;  /* 0x0000000402020812 */ /* 0x000fd600078efcff */
[----:B------:R-:W-:Y:S04]  /*c520*/  LDGSTS.E.BYPASS.128 [R5+0x12800], desc[UR28][R234.64], P5 ;  /* 0x12800000ea057fae */ /* 0x000fe8000a901c5c */
[----:B------:R-:W-:Y:S04]  /*c530*/  LDGSTS.E.BYPASS.128 [R5+0x12c00], desc[UR28][R236.64], P6 ;  /* 0x12c00000ec057fae */ /* 0x000fe8000b101c5c */
[----:B------:R-:W-:Y:S04]  /*c540*/  LDGSTS.E.BYPASS.128 [R5+0x13000], desc[UR28][R238.64], P4 ;  /* 0x13000000ee057fae */ /* 0x000fe8000a101c5c */
[----:B------:R-:W-:Y:S04]  /*c550*/  LDGSTS.E.BYPASS.128 [R5+0x13400], desc[UR28][R240.64], P3 ;  /* 0x13400000f0057fae */ /* 0x000fe80009901c5c */
[----:B------:R-:W-:Y:S04]  /*c560*/  LDGSTS.E.BYPASS.128 [R5+0x13800], desc[UR28][R242.64], P2 ;  /* 0x13800000f2057fae */ /* 0x000fe80009101c5c */
[----:B------:R-:W-:Y:S04]  /*c570*/  LDGSTS.E.BYPASS.128 [R5+0x13c00], desc[UR28][R244.64], P1 ;  /* 0x13c00000f4057fae */ /* 0x000fe80008901c5c */
[----:B------:R-:W0:Y:S01]  /*c580*/  LDGDEPBAR ;  /* 0x00000000000079af */ /* 0x000e220000000000 */
[----:B------:R-:W-:Y:S01]  /*c590*/  ISETP.NE.U32.AND P0, PT, R109, RZ, PT ;  /* 0x000000ff6d00720c */ /* 0x000fe20003f05070 */
[----:B------:R-:W-:Y:S06]  /*c5a0*/  BAR.SYNC.DEFER_BLOCKING 0x0 ;  /* 0x0000000000007b1d */ /* 0x000fec0000010000 */
[----:B------:R-:W4:Y:S04]  /*c5b0*/  LDL.LU R119, [R1+0x1f8] ;  /* 0x0001f80001777983 */ /* 0x000f280000300800 */
[----:B------:R-:W4:Y:S04]  /*c5c0*/  LDL.LU R116, [R1+0x1f4] ;  /* 0x0001f40001747983 */ /* 0x000f280000300800 */
[----:B------:R-:W4:Y:S04]  /*c5d0*/  LDL.LU R117, [R1+0x1f0] ;  /* 0x0001f00001757983 */ /* 0x000f280000300800 */
[----:B------:R-:W4:Y:S04]  /*c5e0*/  LDL.LU R114, [R1+0x1ec] ;  /* 0x0001ec0001727983 */ /* 0x000f280000300800 */
[----:B------:R-:W-:Y:S01]  /*c5f0*/  @!PT LDS RZ, [RZ] ;  /* 0x00000000fffff984 */ /* 0x000fe20000000800 */
[----:B------:R-:W-:Y:S01]  /*c600*/  @!PT LDS RZ, [RZ] ;  /* 0x00000000fffff984 */ /* 0x000fe20000000800 */
[----:B------:R-:W-:Y:S01]  /*c610*/  @!PT LDS RZ, [RZ] ;  /* 0x00000000fffff984 */ /* 0x000fe20000000800 */
[----:B------:R-:W-:Y:S01]  /*c620*/  LDGSTS.E.BYPASS.128 [R5+0x18000], desc[UR28][R6.64+0x80], P0 ;  /* 0x1800008006057fae */ /* 0x000fe20008101c5c */
[----:B------:R-:W-:-:S03]  /*c630*/  LOP3.LUT P0, RZ, R2, 0x4, RZ, 0xc0, !PT ;  /* 0x0000000402ff7812 */ /* 0x000fc6000780c0ff */
[----:B------:R-:W4:Y:S04]  /*c640*/  LDL.LU R115, [R1+0x1e8] ;  /* 0x0001e80001737983 */ /* 0x000f280000300800 */
[----:B------:R-:W4:Y:S04]  /*c650*/  LDL.LU R112, [R1+0x1e4] ;  /* 0x0001e40001707983 */ /* 0x000f280000300800 */
[----:B------:R-:W4:Y:S04]  /*c660*/  LDL.LU R113, [R1+0x1e0] ;  /* 0x0001e00001717983 */ /* 0x000f280000300800 */
[----:B------:R-:W4:Y:S04]  /*c670*/  LDL.LU R110, [R1+0x1dc] ;  /* 0x0001dc00016e7983 */ /* 0x000f280000300800 */
[----:B------:R-:W4:Y:S04]  /*c680*/  LDL.LU R111, [R1+0x1d8] ;  /* 0x0001d800016f7983 */ /* 0x000f280000300800 */
[----:B------:R-:W4:Y:S04]  /*c690*/  LDL.LU R108, [R1+0x1d4] ;  /* 0x0001d400016c7983 */ /* 0x000f280000300800 */
[----:B------:R1:W-:Y:S04]  /*c6a0*/  LDGSTS.E.BYPASS.128 [R5+0x18400], desc[UR28][R232.64+0x80], P0 ;  /* 0x18400080e8057fae */ /* 0x0003e80008101c5c */
[----:B------:R-:W4:Y:S04]  /*c6b0*/  LDL.LU R109, [R1+0x1d0] ;  /* 0x0001d000016d7983 */ /* 0x000f280000300800 */
[----:B------:R3:W-:Y:S01]  /*c6c0*/  LDGSTS.E.BYPASS.128 [R5+0x18800], desc[UR28][R234.64+0x80], P5 ;  /* 0x18800080ea057fae */ /* 0x0007e2000a901c5c */
[----:B-1----:R-:W-:-:S03]  /*c6d0*/  IMAD.MOV.U32 R232, RZ, RZ, R166 ;  /* 0x000000ffffe87224 */ /* 0x002fc600078e00a6 */
[----:B------:R1:W-:Y:S01]  /*c6e0*/  LDGSTS.E.BYPASS.128 [R5+0x18c00], desc[UR28][R236.64+0x80], P6 ;  /* 0x18c00080ec057fae */ /* 0x0003e2000b101c5c */
[----:B------:R-:W-:-:S03]  /*c6f0*/  IMAD.MOV.U32 R233, RZ, RZ, R167 ;  /* 0x000000ffffe97224 */ /* 0x000fc600078e00a7 */
[----:B------:R-:W4:Y:S01]  /*c700*/  LDL.LU R166, [R1+0x1cc] ;  /* 0x0001cc0001a67983 */ /* 0x000f220000300800 */
[----:B---3--:R-:W-:-:S03]  /*c710*/  IMAD.MOV.U32 R234, RZ, RZ, R164 ;  /* 0x000000ffffea7224 */ /* 0x008fc600078e00a4 */
[----:B------:R-:W3:Y:S01]  /*c720*/  LDL.LU R167, [R1+0x1c8] ;  /* 0x0001c80001a77983 */ /* 0x000ee20000300800 */
[----:B------:R-:W-:-:S03]  /*c730*/  IMAD.MOV.U32 R235, RZ, RZ, R162 ;  /* 0x000000ffffeb7224 */ /* 0x000fc600078e00a2 */
[----:B------:R-:W3:Y:S01]  /*c740*/  LDL.LU R164, [R1+0x1c4] ;  /* 0x0001c40001a47983 */ /* 0x000ee20000300800 */
[----:B-1----:R-:W-:Y:S02]  /*c750*/  IMAD.MOV.U32 R236, RZ, RZ, R160 ;  /* 0x000000ffffec7224 */ /* 0x002fe400078e00a0 */
[----:B------:R-:W-:Y:S01]  /*c760*/  IMAD.MOV.U32 R237, RZ, RZ, R186 ;  /* 0x000000ffffed7224 */ /* 0x000fe200078e00ba */
[----:B------:R-:W3:Y:S04]  /*c770*/  LDL.LU R162, [R1+0x1c0] ;  /* 0x0001c00001a27983 */ /* 0x000ee80000300800 */
[----:B------:R1:W-:Y:S04]  /*c780*/  LDGSTS.E.BYPASS.128 [R5+0x19000], desc[UR28][R238.64+0x80], P4 ;  /* 0x19000080ee057fae */ /* 0x0003e8000a101c5c */
[----:B------:R-:W3:Y:S04]  /*c790*/  LDL.LU R160, [R1+0x1bc] ;  /* 0x0001bc0001a07983 */ /* 0x000ee80000300800 */
[----:B------:R-:W3:Y:S01]  /*c7a0*/  LDL.LU R186, [R1+0x1b8] ;  /* 0x0001b80001ba7983 */ /* 0x000ee20000300800 */
[----:B-1----:R-:W-:-:S03]  /*c7b0*/  IMAD.MOV.U32 R238, RZ, RZ, R184 ;  /* 0x000000ffffee7224 */ /* 0x002fc600078e00b8 */
[----:B------:R1:W-:Y:S01]  /*c7c0*/  LDGSTS.E.BYPASS.128 [R5+0x19400], desc[UR28][R240.64+0x80], P3 ;  /* 0x19400080f0057fae */ /* 0x0003e20009901c5c */
[----:B------:R-:W-:-:S03]  /*c7d0*/  IMAD.MOV.U32 R239, RZ, RZ, R185 ;  /* 0x000000ffffef7224 */ /* 0x000fc600078e00b9 */
[----:B------:R-:W3:Y:S04]  /*c7e0*/  LDL.LU R184, [R1+0x1b4] ;  /* 0x0001b40001b87983 */ /* 0x000ee80000300800 */
[----:B------:R-:W3:Y:S01]  /*c7f0*/  LDL.LU R185, [R1+0x1b0] ;  /* 0x0001b00001b97983 */ /* 0x000ee20000300800 */
[----:B-1----:R-:W-:-:S03]  /*c800*/  IMAD.MOV.U32 R240, RZ, RZ, R187 ;  /* 0x000000fffff07224 */ /* 0x002fc600078e00bb */
[----:B------:R1:W-:Y:S04]  /*c810*/  LDGSTS.E.BYPASS.128 [R5+0x19800], desc[UR28][R242.64+0x80], P2 ;  /* 0x19800080f2057fae */ /* 0x0003e80009101c5c */
[----:B------:R-:W3:Y:S01]  /*c820*/  LDL.LU R187, [R1+0x1ac] ;  /* 0x0001ac0001bb7983 */ /* 0x000ee20000300800 */
[----:B------:R-:W-:-:S03]  /*c830*/  IMAD.MOV.U32 R241, RZ, RZ, R161 ;  /* 0x000000fffff17224 */ /* 0x000fc600078e00a1 */
[----:B------:R-:W3:Y:S01]  /*c840*/  LDL.LU R161, [R1+0x1a8] ;  /* 0x0001a80001a17983 */ /* 0x000ee20000300800 */
[----:B-1----:R-:W-:Y:S02]  /*c850*/  IMAD.MOV.U32 R242, RZ, RZ, R163 ;  /* 0x000000fffff27224 */ /* 0x002fe400078e00a3 */
[----:B------:R-:W-:Y:S01]  /*c860*/  FMUL R128, R4, R128 ;  /* 0x0000008004807220 */ /* 0x000fe20000400000 */
[----:B------:R-:W3:Y:S01]  /*c870*/  LDL.LU R163, [R1+0x1a4] ;  /* 0x0001a40001a37983 */ /* 0x000ee20000300800 */
[----:B------:R-:W-:-:S03]  /*c880*/  IMAD.MOV.U32 R243, RZ, RZ, R165 ;  /* 0x000000fffff37224 */ /* 0x000fc600078e00a5 */
[----:B------:R-:W3:Y:S01]  /*c890*/  LDL.LU R165, [R1+0x1a0] ;  /* 0x0001a00001a57983 */ /* 0x000ee20000300800 */
[C---:B------:R-:W-:Y:S01]  /*c8a0*/  FMUL R130, R4.reuse, R130 ;  /* 0x0000008204827220 */ /* 0x040fe20000400000 */
[C---:B------:R-:W-:Y:S01]  /*c8b0*/  FMUL R131, R4.reuse, R131 ;  /* 0x0000008304837220 */ /* 0x040fe20000400000 */
[C---:B------:R-:W-:Y:S01]  /*c8c0*/  FMUL R132, R4.reuse, R132 ;  /* 0x0000008404847220 */ /* 0x040fe20000400000 */
[C---:B------:R-:W-:Y:S01]  /*c8d0*/  FMUL R133, R4.reuse, R133 ;  /* 0x0000008504857220 */ /* 0x040fe20000400000 */
[C---:B------:R-:W-:Y:S01]  /*c8e0*/  FMUL R134, R4.reuse, R134 ;  /* 0x0000008604867220 */ /* 0x040fe20000400000 */
[C---:B------:R-:W-:Y:S01]  /*c8f0*/  FMUL R135, R4.reuse, R135 ;  /* 0x0000008704877220 */ /* 0x040fe20000400000 */
[C---:B------:R-:W-:Y:S01]  /*c900*/  FMUL R136, R4.reuse, R136 ;  /* 0x0000008804887220 */ /* 0x040fe20000400000 */
[C---:B--2---:R-:W-:Y:S01]  /*c910*/  FMUL R129, R4.reuse, R129 ;  /* 0x0000008104817220 */ /* 0x044fe20000400000 */
        /* <DEDUP_REMOVED lines=23> */
[C---:B------:R-:W-:Y:S01]  /*ca90*/  HMMA.16816.F32.BF16 R128, R72.reuse, R192, R128 ;  /* 0x000000c04880723c */ /* 0x040fe20000041880 */
[C---:B------:R-:W-:Y:S01]  /*caa0*/  FMUL R126, R4.reuse, R126 ;  /* 0x0000007e047e7220 */ /* 0x040fe20000400000 */
[----:B------:R1:W-:Y:S04]  /*cab0*/  LDGSTS.E.BYPASS.128 [R5+0x19c00], desc[UR28][R244.64+0x80], P1 ;  /* 0x19c00080f4057fae */ /* 0x0003e80008901c5c */
[C---:B------:R-:W-:Y:S06]  /*cac0*/  HMMA.16816.F32.BF16 R132, R72.reuse, R172, R132 ;  /* 0x000000ac4884723c */ /* 0x040fec0000041884 */
[C---:B------:R-:W-:Y:S06]  /*cad0*/  HMMA.16816.F32.BF16 R136, R72.reuse, R212, R136 ;  /* 0x000000d44888723c */ /* 0x040fec0000041888 */
[C---:B------:R-:W-:Y:S06]  /*cae0*/  HMMA.16816.F32.BF16 R140, R72.reuse, R208, R140 ;  /* 0x000000d0488c723c */ /* 0x040fec000004188c */
[C---:B------:R-:W-:Y:S06]  /*caf0*/  HMMA.16816.F32.BF16 R144, R72.reuse, R204, R144 ;  /* 0x000000cc4890723c */ /* 0x040fec0000041890 */
[C---:B------:R-:W-:Y:S06]  /*cb00*/  HMMA.16816.F32.BF16 R148, R72.reuse, R200, R148 ;  /* 0x000000c84894723c */ /* 0x040fec0000041894 */
[C---:B------:R-:W-:Y:S06]  /*cb10*/  HMMA.16816.F32.BF16 R152, R72.reuse, R196, R152 ;  /* 0x000000c44898723c */ /* 0x040fec0000041898 */
[----:B------:R-:W-:Y:S06]  /*cb20*/  HMMA.16816.F32.BF16 R156, R72, R104, R156 ;  /* 0x00000068489c723c */ /* 0x000fec000004189c */
[----:B------:R-:W-:Y:S01]  /*cb30*/  HMMA.16816.F32.BF16 R128, R64, R194, R128 ;  /* 0x000000c24080723c */ /* 0x000fe20000041880 */
[C---:B----4-:R-:W-:Y:S01]  /*cb40*/  FMUL R127, R4.reuse, R127 ;  /* 0x0000007f047f7220 */ /* 0x050fe20000400000 */
[C---:B------:R-:W-:Y:S01]  /*cb50*/  FMUL R124, R4.reuse, R124 ;  /* 0x0000007c047c7220 */ /* 0x040fe20000400000 */
[C---:B------:R-:W-:Y:S01]  /*cb60*/  FMUL R125, R4.reuse, R125 ;  /* 0x0000007d047d7220 */ /* 0x040fe20000400000 */
[----:B------:R-:W-:-:S02]  /*cb70*/  FMUL R122, R4, R122 ;  /* 0x0000007a047a7220 */ /* 0x000fc40000400000 */
[----:B------:R-:W-:Y:S01]  /*cb80*/  HMMA.16816.F32.BF16 R132, R64, R174, R132 ;  /* 0x000000ae4084723c */ /* 0x000fe20000041884 */
[C---:B------:R-:W-:Y:S01]  /*cb90*/  FMUL R123, R4.reuse, R123 ;  /* 0x0000007b047b7220 */ /* 0x040fe20000400000 */
[C---:B------:R-:W-:Y:S01]  /*cba0*/  FMUL R120, R4.reuse, R120 ;  /* 0x0000007804787220 */ /* 0x040fe20000400000 */
[C---:B------:R-:W-:Y:S01]  /*cbb0*/  FMUL R121, R4.reuse, R121 ;  /* 0x0000007904797220 */ /* 0x040fe20000400000 */
[C---:B------:R-:W-:Y:S02]  /*cbc0*/  FMUL R118, R4.reuse, R118 ;  /* 0x0000007604767220 */ /* 0x040fe40000400000 */
[----:B------:R-:W-:Y:S01]  /*cbd0*/  HMMA.16816.F32.BF16 R124, R76, R104, R124 ;  /* 0x000000684c7c723c */ /* 0x000fe2000004187c */
[C---:B------:R-:W-:Y:S01]  /*cbe0*/  FMUL R119, R4.reuse, R119 ;  /* 0x0000007704777220 */ /* 0x040fe20000400000 */
[C---:B------:R-:W-:Y:S01]  /*cbf0*/  FMUL R116, R4.reuse, R116 ;  /* 0x0000007404747220 */ /* 0x040fe20000400000 */
[C---:B------:R-:W-:Y:S01]  /*cc00*/  FMUL R117, R4.reuse, R117 ;  /* 0x0000007504757220 */ /* 0x040fe20000400000 */
[----:B------:R-:W-:-:S02]  /*cc10*/  FMUL R114, R4, R114 ;  /* 0x0000007204727220 */ /* 0x000fc40000400000 */
[----:B------:R-:W-:Y:S01]  /*cc20*/  HMMA.16816.F32.BF16 R120, R76, R196, R120 ;  /* 0x000000c44c78723c */ /* 0x000fe20000041878 */
[C---:B------:R-:W-:Y:S01]  /*cc30*/  FMUL R115, R4.reuse, R115 ;  /* 0x0000007304737220 */ /* 0x040fe20000400000 */
[C---:B------:R-:W-:Y:S01]  /*cc40*/  FMUL R112, R4.reuse, R112 ;  /* 0x0000007004707220 */ /* 0x040fe20000400000 */
[C---:B------:R-:W-:Y:S01]  /*cc50*/  FMUL R113, R4.reuse, R113 ;  /* 0x0000007104717220 */ /* 0x040fe20000400000 */
[C---:B------:R-:W-:Y:S01]  /*cc60*/  FMUL R110, R4.reuse, R110 ;  /* 0x0000006e046e7220 */ /* 0x040fe20000400000 */
[C---:B------:R-:W-:Y:S01]  /*cc70*/  FMUL R111, R4.reuse, R111 ;  /* 0x0000006f046f7220 */ /* 0x040fe20000400000 */
[----:B------:R-:W-:-:S04]  /*cc80*/  FMUL R108, R4, R108 ;  /* 0x0000006c046c7220 */ /* 0x000fc80000400000 */
[----:B------:R-:W-:Y:S01]  /*cc90*/  HMMA.16816.F32.BF16 R112, R76, R204, R112 ;  /* 0x000000cc4c70723c */ /* 0x000fe20000041870 */
[----:B------:R-:W-:-:S05]  /*cca0*/  FMUL R109, R4, R109 ;  /* 0x0000006d046d7220 */ /* 0x000fca0000400000 */
[C---:B------:R-:W-:Y:S01]  /*ccb0*/  HMMA.16816.F32.BF16 R116, R76.reuse, R200, R116 ;  /* 0x000000c84c74723c */ /* 0x040fe20000041874 */
[C---:B------:R-:W-:Y:S01]  /*ccc0*/  FMUL R166, R4.reuse, R166 ;  /* 0x000000a604a67220 */ /* 0x040fe20000400000 */
[C---:B---3--:R-:W-:Y:S01]  /*ccd0*/  FMUL R186, R4.reuse, R186 ;  /* 0x000000ba04ba7220 */ /* 0x048fe20000400000 */
        /* <DEDUP_REMOVED lines=9> */
[----:B------:R-:W-:Y:S01]  /*cd70*/  HMMA.16816.F32.BF16 R184, R76, R192, R184 ;  /* 0x000000c04cb8723c */ /* 0x000fe200000418b8 */
[----:B------:R-:W-:-:S05]  /*cd80*/  FMUL R165, R4, R165 ;  /* 0x000000a504a57220 */ /* 0x000fca0000400000 */
[----:B------:R-:W-:Y:S01]  /*cd90*/  HMMA.16816.F32.BF16 R168, R188, R176, R168 ;  /* 0x000000b0bca8723c */ /* 0x000fe200000418a8 */
[C---:B------:R-:W-:Y:S01]  /*cda0*/  LOP3.LUT P1, RZ, R0.reuse, 0x10000, RZ, 0xc0, !PT ;  /* 0x0001000000ff7812 */ /* 0x040fe2000782c0ff */
[----:B------:R-:W-:Y:S01]  /*cdb0*/  UIADD3 UR6, UP0, UR6, 0x1, URZ ;  /* 0x0000000106067890 */ /* 0x000fe2000ff1e03f */
[----:B------:R-:W-:Y:S01]  /*cdc0*/  LOP3.LUT P2, RZ, R0, 0x8000, RZ, 0xc0, !PT ;  /* 0x0000800000ff7812 */ /* 0x000fe2000784c0ff */
[----:B------:R-:W-:Y:S01]  /*cdd0*/  UIADD3 UR34, UR34, 0x40, URZ ;  /* 0x0000004022227890 */ /* 0x000fe2000fffe03f */
[----:B------:R-:W0:Y:S01]  /*cde0*/  LDGDEPBAR ;  /* 0x00000000000079af */ /* 0x000e220000000000 */
[C---:B------:R-:W-:Y:S06]  /*cdf0*/  HMMA.16816.F32.BF16 R160, R76.reuse, R172, R160 ;  /* 0x000000ac4ca0723c */ /* 0x040fec00000418a0 */
[C---:B------:R-:W-:Y:S06]  /*ce00*/  HMMA.16816.F32.BF16 R164, R76.reuse, R212, R164 ;  /* 0x000000d44ca4723c */ /* 0x040fec00000418a4 */
[----:B------:R-:W-:Y:S06]  /*ce10*/  HMMA.16816.F32.BF16 R108, R76, R208, R108 ;  /* 0x000000d04c6c723c */ /* 0x000fec000004186c */
[----:B------:R-:W-:Y:S06]  /*ce20*/  HMMA.16816.F32.BF16 R184, R68, R194, R184 ;  /* 0x000000c244b8723c */ /* 0x000fec00000418b8 */
[C---:B------:R-:W-:Y:S06]  /*ce30*/  HMMA.16816.F32.BF16 R136, R64.reuse, R214, R136 ;  /* 0x000000d64088723c */ /* 0x040fec0000041888 */
[C---:B------:R-:W-:Y:S06]  /*ce40*/  HMMA.16816.F32.BF16 R140, R64.reuse, R210, R140 ;  /* 0x000000d2408c723c */ /* 0x040fec000004188c */
[C---:B------:R-:W-:Y:S06]  /*ce50*/  HMMA.16816.F32.BF16 R144, R64.reuse, R206, R144 ;  /* 0x000000ce4090723c */ /* 0x040fec0000041890 */
[C---:B------:R-:W-:Y:S06]  /*ce60*/  HMMA.16816.F32.BF16 R148, R64.reuse, R202, R148 ;  /* 0x000000ca4094723c */ /* 0x040fec0000041894 */
[C---:B------:R-:W-:Y:S06]  /*ce70*/  HMMA.16816.F32.BF16 R152, R64.reuse, R198, R152 ;  /* 0x000000c64098723c */ /* 0x040fec0000041898 */
[----:B------:R-:W-:Y:S06]  /*ce80*/  HMMA.16816.F32.BF16 R156, R64, R106, R156 ;  /* 0x0000006a409c723c */ /* 0x000fec000004189c */
[C---:B------:R-:W-:Y:S06]  /*ce90*/  HMMA.16816.F32.BF16 R160, R68.reuse, R174, R160 ;  /* 0x000000ae44a0723c */ /* 0x040fec00000418a0 */
[C---:B------:R-:W-:Y:S06]  /*cea0*/  HMMA.16816.F32.BF16 R164, R68.reuse, R214, R164 ;  /* 0x000000d644a4723c */ /* 0x040fec00000418a4 */
[C---:B------:R-:W-:Y:S06]  /*ceb0*/  HMMA.16816.F32.BF16 R108, R68.reuse, R210, R108 ;  /* 0x000000d2446c723c */ /* 0x040fec000004186c */
[C---:B------:R-:W-:Y:S06]  /*cec0*/  HMMA.16816.F32.BF16 R112, R68.reuse, R206, R112 ;  /* 0x000000ce4470723c */ /* 0x040fec0000041870 */
[C---:B------:R-:W-:Y:S06]  /*ced0*/  HMMA.16816.F32.BF16 R116, R68.reuse, R202, R116 ;  /* 0x000000ca4474723c */ /* 0x040fec0000041874 */
[C---:B------:R-:W-:Y:S06]  /*cee0*/  HMMA.16816.F32.BF16 R120, R68.reuse, R198, R120 ;  /* 0x000000c64478723c */ /* 0x040fec0000041878 */
[----:B------:R-:W-:Y:S06]  /*cef0*/  HMMA.16816.F32.BF16 R124, R68, R106, R124 ;  /* 0x0000006a447c723c */ /* 0x000fec000004187c */
[-C--:B------:R-:W-:Y:S06]  /*cf00*/  HMMA.16816.F32.BF16 R172, R188, R20.reuse, R240 ;  /* 0x00000014bcac723c */ /* 0x080fec00000418f0 */
[-C--:B------:R-:W-:Y:S06]  /*cf10*/  HMMA.16816.F32.BF16 R68, R180, R20.reuse, R92 ;  /* 0x00000014b444723c */ /* 0x080fec000004185c */
[-C--:B------:R-:W-:Y:S06]  /*cf20*/  HMMA.16816.F32.BF16 R184, R52, R20.reuse, R184 ;  /* 0x0000001434b8723c */ /* 0x080fec00000418b8 */
[C---:B------:R-:W-:Y:S06]  /*cf30*/  HMMA.16816.F32.BF16 R128, R48.reuse, R20, R128 ;  /* 0x000000143080723c */ /* 0x040fec0000041880 */
        /* <DEDUP_REMOVED lines=10> */
[C---:B------:R-:W-:Y:S01]  /*cfe0*/  HMMA.16816.F32.BF16 R128, R24.reuse, R22, R128 ;  /* 0x000000161880723c */ /* 0x040fe20000041880 */
[----:B------:R2:W5:Y:S04]  /*cff0*/  LDL.LU R22, [R1+0x34] ;  /* 0x0000340001167983 */ /* 0x0005680000300800 */
[----:B------:R2:W5:Y:S01]  /*d000*/  LDL.LU R23, [R1+0x30] ;  /* 0x0000300001177983 */ /* 0x0005620000300800 */
[C---:B------:R-:W-:Y:S06]  /*d010*/  HMMA.16816.F32.BF16 R132, R24.reuse, R18, R132 ;  /* 0x000000121884723c */ /* 0x040fec0000041884 */
[C---:B------:R-:W-:Y:S06]  /*d020*/  HMMA.16816.F32.BF16 R136, R24.reuse, R14, R136 ;  /* 0x0000000e1888723c */ /* 0x040fec0000041888 */
[C---:B------:R-:W-:Y:S06]  /*d030*/  HMMA.16816.F32.BF16 R140, R24.reuse, R10, R140 ;  /* 0x0000000a188c723c */ /* 0x040fec000004188c */
[C---:B------:R-:W-:Y:S06]  /*d040*/  HMMA.16816.F32.BF16 R144, R24.reuse, R178, R144 ;  /* 0x000000b21890723c */ /* 0x040fec0000041890 */
[C---:B------:R-:W-:Y:S06]  /*d050*/  HMMA.16816.F32.BF16 R148, R24.reuse, R102, R148 ;  /* 0x000000661894723c */ /* 0x040fec0000041894 */
[C---:B------:R-:W-:Y:S06]  /*d060*/  HMMA.16816.F32.BF16 R152, R24.reuse, R46, R152 ;  /* 0x0000002e1898723c */ /* 0x040fec0000041898 */
[----:B------:R-:W-:Y:S07]  /*d070*/  HMMA.16816.F32.BF16 R156, R24, R42, R156 ;  /* 0x0000002a189c723c */ /* 0x000fee000004189c */
[----:B------:R-:W-:-:S02]  /*d080*/  IMAD.MOV.U32 R25, RZ, RZ, R3 ;  /* 0x000000ffff197224 */ /* 0x000fc400078e0003 */
[----:B------:R-:W3:Y:S01]  /*d090*/  LDL.LU R3, [R1+0x19c] ;  /* 0x00019c0001037983 */ /* 0x000ee20000300800 */
[C---:B------:R-:W-:Y:S03]  /*d0a0*/  HMMA.16816.F32.BF16 R160, R52.reuse, R16, R160 ;  /* 0x0000001034a0723c */ /* 0x040fe600000418a0 */
[----:B------:R2:W5:Y:S03]  /*d0b0*/  LDL.LU R26, [R1+0x40] ;  /* 0x00004000011a7983 */ /* 0x0005660000300800 */
[C---:B------:R-:W-:Y:S01]  /*d0c0*/  HMMA.16816.F32.BF16 R164, R52.reuse, R12, R164 ;  /* 0x0000000c34a4723c */ /* 0x040fe200000418a4 */
[----:B------:R2:W5:Y:S05]  /*d0d0*/  LDL.LU R27, [R1+0x48] ;  /* 0x00004800011b7983 */ /* 0x00056a0000300800 */
        /* <DEDUP_REMOVED lines=11> */
[----:B------:R-:W-:Y:S01]  /*d190*/  HMMA.16816.F32.BF16 R124, R28, R42, R124 ;  /* 0x0000002a1c7c723c */ /* 0x000fe2000004187c */
[----:B------:R2:W5:Y:S04]  /*d1a0*/  LDL.LU R28, [R1+0x44] ;  /* 0x00004400011c7983 */ /* 0x0005680000300800 */
[----:B------:R2:W5:Y:S04]  /*d1b0*/  LDL.LU R29, [R1+0x50] ;  /* 0x00005000011d7983 */ /* 0x0005680000300800 */
[----:B------:R2:W5:Y:S01]  /*d1c0*/  LDL.LU R30, [R1+0x4c] ;  /* 0x00004c00011e7983 */ /* 0x0005620000300800 */
[----:B---3--:R-:W-:-:S03]  /*d1d0*/  IMAD.MOV.U32 R31, RZ, RZ, R3 ;  /* 0x000000ffff1f7224 */ /* 0x008fc600078e0003 */
[----:B------:R-:W3:Y:S01]  /*d1e0*/  LDL.LU R3, [R1+0x198] ;  /* 0x0001980001037983 */ /* 0x000ee20000300800 */
[C---:B------:R-:W-:Y:S06]  /*d1f0*/  HMMA.16816.F32.BF16 R192, R188.reuse, R12, R60 ;  /* 0x0000000cbcc0723c */ /* 0x040fec000004183c */
[C---:B-1----:R-:W-:Y:S06]  /*d200*/  HMMA.16816.F32.BF16 R4, R188.reuse, R8, R56 ;  /* 0x00000008bc04723c */ /* 0x042fec0000041838 */
        /* <DEDUP_REMOVED lines=19> */
[----:B------:R2:W5:Y:S01]  /*d340*/  LDL.LU R33, [R1+0x90] ;  /* 0x0000900001217983 */ /* 0x0005620000300800 */
        /* <DEDUP_REMOVED lines=8> */
[----:B------:R-:W-:Y:S07]  /*d3d0*/  HMMA.16816.F32.BF16 R56, R36, R42, R56 ;  /* 0x0000002a2438723c */ /* 0x000fee0000041838 */
[----:B---3--:R-:W-:-:S02]  /*d3e0*/  IMAD.MOV.U32 R36, RZ, RZ, R3 ;  /* 0x000000ffff247224 */ /* 0x008fc400078e0003 */
[----:B------:R2:W5:Y:S01]  /*d3f0*/  LDL.LU R3, [R1+0x194] ;  /* 0x0001940001037983 */ /* 0x0005620000300800 */
[----:B------:R-:W-:-:S04]  /*d400*/  LOP3.LUT R0, R0, 0xfffffbff, RZ, 0xc0, !PT ;  /* 0xfffffbff00007812 */ /* 0x000fc800078ec0ff */
[----:B------:R-:W-:-:S04]  /*d410*/  @P1 LOP3.LUT R0, R0, 0x400, RZ, 0xfc, !PT ;  /* 0x0000040000001812 */ /* 0x000fc800078efcff */
[C---:B------:R-:W-:Y:S02]  /*d420*/  LOP3.LUT P1, RZ, R0.reuse, 0x4000, RZ, 0xc0, !PT ;  /* 0x0000400000ff7812 */ /* 0x040fe4000782c0ff */
[----:B------:R-:W-:-:S04]  /*d430*/  LOP3.LUT R0, R0, 0xffffffef, RZ, 0xc0, !PT ;  /* 0xffffffef00007812 */ /* 0x000fc800078ec0ff */
[----:B------:R-:W-:-:S04]  /*d440*/  @P2 LOP3.LUT R0, R0, 0x10, RZ, 0xfc, !PT ;  /* 0x0000001000002812 */ /* 0x000fc800078efcff */
[C---:B------:R-:W-:Y:S02]  /*d450*/  LOP3.LUT P2, RZ, R0.reuse, 0x800, RZ, 0xc0, !PT ;  /* 0x0000080000ff7812 */ /* 0x040fe4000784c0ff */
[----:B------:R-:W-:-:S04]  /*d460*/  LOP3.LUT R0, R0, 0xfffffff7, RZ, 0xc0, !PT ;  /* 0xfffffff700007812 */ /* 0x000fc800078ec0ff */
[----:B------:R-:W-:-:S04]  /*d470*/  @P1 LOP3.LUT R0, R0, 0x8, RZ, 0xfc, !PT ;  /* 0x0000000800001812 */ /* 0x000fc800078efcff */
[C---:B------:R-:W-:Y:S02]  /*d480*/  LOP3.LUT P1, RZ, R0.reuse, 0x200, RZ, 0xc0, !PT ;  /* 0x0000020000ff7812 */ /* 0x040fe4000782c0ff */
[----:B------:R-:W-:Y:S01]  /*d490*/  LOP3.LUT R0, R0, 0xfffffffb, RZ, 0xc0, !PT ;  /* 0xfffffffb00007812 */ /* 0x000fe200078ec0ff */
[----:B------:R-:W-:Y:S02]  /*d4a0*/  UIADD3.X UR4, URZ, UR4, URZ, UP0, !UPT ;  /* 0x000000043f047290 */ /* 0x000fe400087fe43f */
[----:B------:R-:W-:Y:S01]  /*d4b0*/  UISETP.NE.U32.AND UP0, UPT, UR25, UR6, UPT ;  /* 0x000000061900728c */ /* 0x000fe2000bf05070 */
[----:B------:R-:W-:-:S03]  /*d4c0*/  @P2 LOP3.LUT R0, R0, 0x4, RZ, 0xfc, !PT ;  /* 0x0000000400002812 */ /* 0x000fc600078efcff */
[----:B------:R-:W-:Y:S01]  /*d4d0*/  UISETP.NE.AND.EX UP0, UPT, URZ, UR4, UPT, UP0 ;  /* 0x000000043f00728c */ /* 0x000fe2000bf05300 */
[C---:B------:R-:W-:Y:S02]  /*d4e0*/  LOP3.LUT P4, RZ, R0.reuse, 0x80, RZ, 0xc0, !PT ;  /* 0x0000008000ff7812 */ /* 0x040fe4000788c0ff */
[----:B------:R-:W-:-:S04]  /*d4f0*/  LOP3.LUT R0, R0, 0xfffffffe, RZ, 0xc0, !PT ;  /* 0xfffffffe00007812 */ /* 0x000fc800078ec0ff */
[----:B------:R-:W-:Y:S02]  /*d500*/  @P1 LOP3.LUT R0, R0, 0x1, RZ, 0xfc, !PT ;  /* 0x0000000100001812 */ /* 0x000fe400078efcff */
[----:B------:R-:W-:Y:S01]  /*d510*/  PLOP3.LUT P1, PT, PT, PT, UP0, 0x80, 0x0 ;  /* 0x000000000000781c */ /* 0x000fe20003f2f008 */
[----:B------:R-:W-:Y:S01]  /*d520*/  UIADD3 UR5, UR5, 0x80000, URZ ;  /* 0x0008000005057890 */ /* 0x000fe2000fffe03f */
[----:B------:R-:W-:Y:S01]  /*d530*/  LOP3.LUT P0, RZ, R2, 0x2, RZ, 0xc0, !PT ;  /* 0x0000000202ff7812 */ /* 0x000fe2000780c0ff */
[----:B------:R-:W-:Y:S01]  /*d540*/  IMAD.MOV.U32 R20, RZ, RZ, R247 ;  /* 0x000000ffff147224 */ /* 0x000fe200078e00f7 */
[C---:B------:R-:W-:Y:S01]  /*d550*/  LOP3.LUT P3, RZ, R0.reuse, 0x40, RZ, 0xc0, !PT ;  /* 0x0000004000ff7812 */ /* 0x040fe2000786c0ff */
[----:B------:R-:W-:Y:S01]  /*d560*/  IMAD.MOV.U32 R21, RZ, RZ, R246 ;  /* 0x000000ffff157224 */ /* 0x000fe200078e00f6 */
[----:B------:R-:W-:-:S07]  /*d570*/  LOP3.LUT P2, RZ, R0, 0x20, RZ, 0xc0, !PT ;  /* 0x0000002000ff7812 */ /* 0x000fce000784c0ff */
[----:B--2---:R-:W-:Y:S06]  /*d580*/  @P1 BRA `(.L_x_2) ;  /* 0xffffff7800e81947 */ /* 0x004fec000383ffff */
.L_x_1:
[----:B------:R-:W2:Y:S01]  /*d590*/  LDL.LU R4, [R1+0x170] ;  /* 0x0001700001047983 */ /* 0x000ea20000300800 */
[----:B------:R-:W-:-:S04]  /*d5a0*/  DEPBAR.LE SB0, 0x0 ;  /* 0x000080000000791a */ /* 0x000fc80000000000 */
[----:B------:R-:W3:Y:S01]  /*d5b0*/  LDL.LU R9, [R1+0x190] ;  /* 0x0001900001097983 */ /* 0x000ee20000300800 */
[----:B------:R-:W1:Y:S01]  /*d5c0*/  S2R R176, SR_TID.X ;  /* 0x0000000000b07919 */ /* 0x000e620000002100 */
[----:B------:R-:W4:Y:S01]  /*d5d0*/  S2R R10, SR_TID.X ;  /* 0x00000000000a7919 */ /* 0x000f220000002100 */
[----:B------:R-:W-:Y:S01]  /*d5e0*/  IMAD.U32 R103, RZ, RZ, UR32 ;  /* 0x00000020ff677e24 */ /* 0x000fe2000f8e00ff */
[----:B------:R-:W-:Y:S01]  /*d5f0*/  ULDC.64 UR4, c[0x0][0x240] ;  /* 0x0000900000047ab9 */ /* 0x000fe20000000a00 */
[----:B------:R-:W4:Y:S04]  /*d600*/  LDL.LU R8, [R1+0x18c] ;  /* 0x00018c0001087983 */ /* 0x000f280000300800 */
[----:B------:R-:W4:Y:S04]  /*d610*/  LDL.LU R7, [R1+0x188] ;  /* 0x0001880001077983 */ /* 0x000f280000300800 */
[----:B------:R-:W4:Y:S04]  /*d620*/  LDL.LU R6, [R1+0x184] ;  /* 0x0001840001067983 */ /* 0x000f280000300800 */
[----:B------:R-:W4:Y:S04]  /*d630*/  LDL.LU R14, [R1+0x180] ;  /* 0x00018000010e7983 */ /* 0x000f280000300800 */
[----:B------:R-:W4:Y:S04]  /*d640*/  LDL.LU R13, [R1+0x17c] ;  /* 0x00017c00010d7983 */ /* 0x000f280000300800 */
[----:B------:R-:W4:Y:S04]  /*d650*/  LDL.LU R12, [R1+0x178] ;  /* 0x00017800010c7983 */ /* 0x000f280000300800 */
[----:B------:R-:W4:Y:S01]  /*d660*/  LDL.LU R11, [R1+0x174] ;  /* 0x00017400010b7983 */ /* 0x000f220000300800 */
[----:B------:R-:W-:Y:S01]  /*d670*/  UIMAD.WIDE.U32 UR4, UR21, 0x4, UR4 ;  /* 0x00000004150478a5 */ /* 0x000fe2000f8e0004 */
[----:B------:R-:W-:Y:S01]  /*d680*/  BAR.SYNC.DEFER_BLOCKING 0x0 ;  /* 0x0000000000007b1d */ /* 0x000fe20000010000 */
[----:B--2---:R-:W-:-:S04]  /*d690*/  SHF.R.U32.HI R0, RZ, 0x2, R4 ;  /* 0x00000002ff007819 */ /* 0x004fc80000011604 */
[----:B------:R-:W-:Y:S02]  /*d6a0*/  LOP3.LUT R0, R0, 0x1fc, RZ, 0xc0, !PT ;  /* 0x000001fc00007812 */ /* 0x000fe400078ec0ff */
[----:B---3--:R-:W-:-:S03]  /*d6b0*/  SHF.R.U32.HI R2, RZ, 0x2, R9 ;  /* 0x00000002ff027819 */ /* 0x008fc60000011609 */
[----:B------:R-:W-:Y:S01]  /*d6c0*/  VIADD R0, R0, UR20 ;  /* 0x0000001400007c36 */ /* 0x000fe20008000000 */
[----:B------:R-:W-:-:S03]  /*d6d0*/  LOP3.LUT R2, R2, 0x1fc, RZ, 0xc0, !PT ;  /* 0x000001fc02027812 */ /* 0x000fc600078ec0ff */
[----:B------:R-:W-:Y:S02]  /*d6e0*/  IMAD R0, R4, 0x4, R0 ;  /* 0x0000000404007824 */ /* 0x000fe400078e0200 */
[----:B------:R-:W-:Y:S01]  /*d6f0*/  VIADD R2, R2, UR20 ;  /* 0x0000001402027c36 */ /* 0x000fe20008000000 */
[----:B----45:R-:W-:Y:S02]  /*d700*/  SHF.R.U32.HI R3, RZ, 0x2, R8 ;  /* 0x00000002ff037819 */ /* 0x030fe40000011608 */
[----:B------:R-:W-:Y:S01]  /*d710*/  STS.64 [R0], R172 ;  /* 0x000000ac00007388 */ /* 0x000fe20000000a00 */
[----:B------:R-:W-:Y:S01]  /*d720*/  IMAD R2, R9, 0x4, R2 ;  /* 0x0000000409027824 */ /* 0x000fe200078e0202 */
[----:B------:R-:W-:Y:S02]  /*d730*/  SHF.R.U32.HI R4, RZ, 0x2, R7 ;  /* 0x00000002ff047819 */ /* 0x000fe40000011607 */
[----:B------:R-:W-:Y:S02]  /*d740*/  LOP3.LUT R3, R3, 0x1fc, RZ, 0xc0, !PT ;  /* 0x000001fc03037812 */ /* 0x000fe400078ec0ff */
[----:B------:R-:W-:Y:S01]  /*d750*/  STS.64 [R2], R174 ;  /* 0x000000ae02007388 */ /* 0x000fe20000000a00 */
[----:B------:R-:W-:-:S02]  /*d760*/  SHF.R.U32.HI R5, RZ, 0x2, R6 ;  /* 0x00000002ff057819 */ /* 0x000fc40000011606 */
[----:B------:R-:W-:Y:S01]  /*d770*/  LOP3.LUT R4, R4, 0x1f0, RZ, 0xc0, !PT ;  /* 0x000001f004047812 */ /* 0x000fe200078ec0ff */
[----:B------:R-:W-:Y:S01]  /*d780*/  VIADD R3, R3, UR20 ;  /* 0x0000001403037c36 */ /* 0x000fe20008000000 */
[----:B------:R-:W-:Y:S01]  /*d790*/  LOP3.LUT R5, R5, 0x1f0, RZ, 0xc0, !PT ;  /* 0x000001f005057812 */ /* 0x000fe200078ec0ff */
[----:B------:R-:W-:Y:S02]  /*d7a0*/  STS.64 [R0+0x20], R104 ;  /* 0x0000206800007388 */ /* 0x000fe40000000a00 */
[----:B------:R-:W-:Y:S02]  /*d7b0*/  VIADD R4, R4, UR20 ;  /* 0x0000001404047c36 */ /* 0x000fe40008000000 */
[----:B------:R-:W-:Y:S02]  /*d7c0*/  VIADD R5, R5, UR20 ;  /* 0x0000001405057c36 */ /* 0x000fe40008000000 */
[----:B------:R-:W-:Y:S01]  /*d7d0*/  IMAD R4, R7, 0x4, R4 ;  /* 0x0000000407047824 */ /* 0x000fe200078e0204 */
[----:B------:R-:W-:Y:S01]  /*d7e0*/  SHF.R.U32.HI R7, RZ, 0x2, R13 ;  /* 0x00000002ff077819 */ /* 0x000fe2000001160d */
[----:B------:R-:W-:Y:S01]  /*d7f0*/  IMAD R5, R6, 0x4, R5 ;  /* 0x0000000406057824 */ /* 0x000fe200078e0205 */
[----:B------:R-:W-:Y:S01]  /*d800*/  SHF.R.U32.HI R6, RZ, 0x2, R14 ;  /* 0x00000002ff067819 */ /* 0x000fe2000001160e */
[----:B------:R-:W-:Y:S01]  /*d810*/  IMAD R3, R8, 0x4, R3 ;  /* 0x0000000408037824 */ /* 0x000fe200078e0203 */
[----:B------:R-:W-:-:S02]  /*d820*/  SHF.R.U32.HI R8, RZ, 0x2, R12 ;  /* 0x00000002ff087819 */ /* 0x000fc4000001160c */
[----:B------:R-:W-:Y:S02]  /*d830*/  SHF.R.U32.HI R9, RZ, 0x2, R11 ;  /* 0x00000002ff097819 */ /* 0x000fe4000001160b */
[----:B------:R-:W-:Y:S01]  /*d840*/  LOP3.LUT R6, R6, 0x1f0, RZ, 0xc0, !PT ;  /* 0x000001f006067812 */ /* 0x000fe200078ec0ff */
[----:B------:R-:W-:Y:S01]  /*d850*/  STS.64 [R3], R106 ;  /* 0x0000006a03007388 */ /* 0x000fe20000000a00 */
[----:B------:R-:W-:Y:S02]  /*d860*/  LOP3.LUT R7, R7, 0x1f0, RZ, 0xc0, !PT ;  /* 0x000001f007077812 */ /* 0x000fe400078ec0ff */
[----:B------:R-:W-:Y:S01]  /*d870*/  LOP3.LUT R8, R8, 0x1f0, RZ, 0xc0, !PT ;  /* 0x000001f008087812 */ /* 0x000fe200078ec0ff */
[----:B------:R-:W-:Y:S01]  /*d880*/  VIADD R6, R6, UR20 ;  /* 0x0000001406067c36 */ /* 0x000fe20008000000 */
[----:B------:R-:W-:Y:S01]  /*d890*/  LOP3.LUT R9, R9, 0x1f0, RZ, 0xc0, !PT ;  /* 0x000001f009097812 */ /* 0x000fe200078ec0ff */
[----:B------:R-:W-:Y:S01]  /*d8a0*/  VIADD R7, R7, UR20 ;  /* 0x0000001407077c36 */ /* 0x000fe20008000000 */
[----:B------:R-:W-:Y:S01]  /*d8b0*/  STS.64 [R0+0x40], R52 ;  /* 0x0000403400007388 */ /* 0x000fe20000000a00 */
[----:B------:R-:W-:-:S02]  /*d8c0*/  VIADD R8, R8, UR20 ;  /* 0x0000001408087c36 */ /* 0x000fc40008000000 */
[----:B------:R-:W-:Y:S01]  /*d8d0*/  VIADD R9, R9, UR20 ;  /* 0x0000001409097c36 */ /* 0x000fe20008000000 */
[----:B------:R-:W-:Y:S01]  /*d8e0*/  STS.64 [R4], R54 ;  /* 0x0000003604007388 */ /* 0x000fe20000000a00 */
[----:B------:R-:W-:Y:S02]  /*d8f0*/  IMAD R6, R14, 0x4, R6 ;  /* 0x000000040e067824 */ /* 0x000fe400078e0206 */
[----:B------:R-:W-:Y:S01]  /*d900*/  IMAD R7, R13, 0x4, R7 ;  /* 0x000000040d077824 */ /* 0x000fe200078e0207 */
[----:B------:R2:W-:Y:S01]  /*d910*/  STS.64 [R0+0x60], R48 ;  /* 0x0000603000007388 */ /* 0x0005e20000000a00 */
[----:B------:R-:W-:Y:S02]  /*d920*/  IMAD R40, R12, 0x4, R8 ;  /* 0x000000040c287824 */ /* 0x000fe400078e0208 */
[----:B------:R-:W-:Y:S01]  /*d930*/  IMAD R41, R11, 0x4, R9 ;  /* 0x000000040b297824 */ /* 0x000fe200078e0209 */
[----:B------:R3:W-:Y:S01]  /*d940*/  STS.64 [R5], R50 ;  /* 0x0000003205007388 */ /* 0x0007e20000000a00 */
[----:B-1----:R-:W-:-:S02]  /*d950*/  IMAD.SHL.U32 R8, R176, 0x4, RZ ;  /* 0x00000004b0087824 */ /* 0x002fc400078e00ff */
[----:B------:R-:W-:Y:S01]  /*d960*/  IMAD.U32 R9, RZ, RZ, UR7 ;  /* 0x00000007ff097e24 */ /* 0x000fe2000f8e00ff */
[----:B------:R-:W-:Y:S04]  /*d970*/  STS.64 [R0+0x80], R168 ;  /* 0x000080a800007388 */ /* 0x000fe80000000a00 */
[----:B------:R-:W-:Y:S01]  /*d980*/  STS.64 [R6], R170 ;  /* 0x000000aa06007388 */ /* 0x000fe20000000a00 */
[----:B------:R-:W-:Y:S01]  /*d990*/  LOP3.LUT R102, R9, 0x3c, R8, 0xf8, !PT ;  /* 0x0000003c09667812 */ /* 0x000fe200078ef808 */
[----:B--2---:R-:W-:Y:S01]  /*d9a0*/  IMAD.SHL.U32 R48, R176, 0x20, RZ ;  /* 0x00000020b0307824 */ /* 0x004fe200078e00ff */
[----:B------:R-:W-:Y:S01]  /*d9b0*/  LOP3.LUT R8, R8, 0xfc, RZ, 0xc0, !PT ;  /* 0x000000fc08087812 */ /* 0x000fe200078ec0ff */
[----:B------:R-:W-:Y:S01]  /*d9c0*/  STS.64 [R0+0xa0], R60 ;  /* 0x0000a03c00007388 */ /* 0x000fe20000000a00 */
[----:B------:R-:W-:Y:S01]  /*d9d0*/  SHF.R.U32.HI R9, RZ, 0x2, R10 ;  /* 0x00000002ff097819 */ /* 0x000fe2000001160a */
[----:B---3--:R-:W-:Y:S01]  /*d9e0*/  IMAD.U32 R50, RZ, RZ, UR7 ;  /* 0x00000007ff327e24 */ /* 0x008fe2000f8e00ff */
[C---:B------:R-:W-:Y:S01]  /*d9f0*/  LOP3.LUT R10, R8.reuse, 0x100, RZ, 0xfc, !PT ;  /* 0x00000100080a7812 */ /* 0x040fe200078efcff */
[----:B------:R-:W-:Y:S01]  /*da00*/  STS.64 [R7], R62 ;  /* 0x0000003e07007388 */ /* 0x000fe20000000a00 */
[----:B------:R-:W-:Y:S01]  /*da10*/  LOP3.LUT R11, R8, 0x200, RZ, 0xfc, !PT ;  /* 0x00000200080b7812 */ /* 0x000fe200078efcff */
[----:B------:R-:W-:Y:S01]  /*da20*/  IMAD.SHL.U32 R51, R102, 0x4, RZ ;  /* 0x0000000466337824 */ /* 0x000fe200078e00ff */
[C---:B------:R-:W-:Y:S01]  /*da30*/  LOP3.LUT R12, R8.reuse, 0x300, RZ, 0xfc, !PT ;  /* 0x00000300080c7812 */ /* 0x040fe200078efcff */
[----:B------:R-:W-:Y:S01]  /*da40*/  STS.64 [R0+0xc0], R64 ;  /* 0x0000c04000007388 */ /* 0x000fe20000000a00 */
[----:B------:R-:W-:-:S02]  /*da50*/  LOP3.LUT R13, R8, 0x400, RZ, 0xfc, !PT ;  /* 0x00000400080d7812 */ /* 0x000fc400078efcff */
[C---:B------:R-:W-:Y:S01]  /*da60*/  LOP3.LUT R14, R8.reuse, 0x500, RZ, 0xfc, !PT ;  /* 0x00000500080e7812 */ /* 0x040fe200078efcff */
[----:B------:R-:W-:Y:S01]  /*da70*/  STS.64 [R40], R66 ;  /* 0x0000004228007388 */ /* 0x000fe20000000a00 */
[C---:B------:R-:W-:Y:S02]  /*da80*/  LOP3.LUT R15, R8.reuse, 0x600, RZ, 0xfc, !PT ;  /* 0x00000600080f7812 */ /* 0x040fe400078efcff */
[----:B------:R-:W-:Y:S01]  /*da90*/  LOP3.LUT R16, R8, 0x700, RZ, 0xfc, !PT ;  /* 0x0000070008107812 */ /* 0x000fe200078efcff */
[----:B------:R-:W-:Y:S01]  /*daa0*/  STS.64 [R0+0xe0], R56 ;  /* 0x0000e03800007388 */ /* 0x000fe20000000a00 */
[----:B------:R-:W-:Y:S02]  /*dab0*/  SHF.R.U32.HI R10, RZ, 0x2, R10 ;  /* 0x00000002ff0a7819 */ /* 0x000fe4000001160a */
[----:B------:R-:W-:Y:S01]  /*dac0*/  SHF.R.U32.HI R11, RZ, 0x2, R11 ;  /* 0x00000002ff0b7819 */ /* 0x000fe2000001160b */
[----:B------:R-:W-:Y:S01]  /*dad0*/  STS.64 [R41], R58 ;  /* 0x0000003a29007388 */ /* 0x000fe20000000a00 */
[----:B------:R-:W-:-:S02]  /*dae0*/  SHF.R.U32.HI R12, RZ, 0x2, R12 ;  /* 0x00000002ff0c7819 */ /* 0x000fc4000001160c */
[----:B------:R-:W-:Y:S02]  /*daf0*/  SHF.R.U32.HI R13, RZ, 0x2, R13 ;  /* 0x00000002ff0d7819 */ /* 0x000fe4000001160d */
[----:B------:R-:W-:Y:S02]  /*db00*/  SHF.R.U32.HI R14, RZ, 0x2, R14 ;  /* 0x00000002ff0e7819 */ /* 0x000fe4000001160e */
[----:B------:R-:W-:Y:S02]  /*db10*/  SHF.R.U32.HI R15, RZ, 0x2, R15 ;  /* 0x00000002ff0f7819 */ /* 0x000fe4000001160f */
[----:B------:R-:W-:Y:S02]  /*db20*/  SHF.R.U32.HI R16, RZ, 0x2, R16 ;  /* 0x00000002ff107819 */ /* 0x000fe40000011610 */
[----:B------:R-:W-:Y:S02]  /*db30*/  LOP3.LUT R9, R9, 0xc, RZ, 0xc0, !PT ;  /* 0x0000000c09097812 */ /* 0x000fe400078ec0ff */
[----:B------:R-:W-:-:S02]  /*db40*/  LOP3.LUT R10, R10, 0x70, RZ, 0xc0, !PT ;  /* 0x000000700a0a7812 */ /* 0x000fc400078ec0ff */
[----:B------:R-:W-:Y:S02]  /*db50*/  LOP3.LUT R11, R11, 0xb0, RZ, 0xc0, !PT ;  /* 0x000000b00b0b7812 */ /* 0x000fe400078ec0ff */
[----:B------:R-:W-:Y:S01]  /*db60*/  LOP3.LUT R12, R12, 0xf0, RZ, 0xc0, !PT ;  /* 0x000000f00c0c7812 */ /* 0x000fe200078ec0ff */
[----:B------:R-:W-:Y:S01]  /*db70*/  VIADD R43, R10, UR20 ;  /* 0x000000140a2b7c36 */ /* 0x000fe20008000000 */
        /* <DEDUP_REMOVED lines=8> */
[----:B------:R-:W-:Y:S01]  /*dc00*/  LEA R9, R9, UR20, 0x2 ;  /* 0x0000001409097c11 */ /* 0x000fe2000f8e10ff */
[----:B------:R-:W-:Y:S01]  /*dc10*/  VIADD R15, R15, UR20 ;  /* 0x000000140f0f7c36 */ /* 0x000fe20008000000 */
[----:B------:R-:W-:Y:S01]  /*dc20*/  ISETP.GE.U32.AND P0, PT, R102, 0x80, PT ;  /* 0x000000806600780c */ /* 0x000fe20003f06070 */
[----:B------:R-:W-:Y:S01]  /*dc30*/  VIADD R101, R16, UR20 ;  /* 0x0000001410657c36 */ /* 0x000fe20008000000 */
[----:B------:R-:W-:Y:S01]  /*dc40*/  LOP3.LUT R49, R48, 0x600, RZ, 0xc0, !PT ;  /* 0x0000060030317812 */ /* 0x000fe200078ec0ff */
[C---:B------:R-:W-:Y:S01]  /*dc50*/  IMAD R42, R8.reuse, 0x4, R9 ;  /* 0x00000004082a7824 */ /* 0x040fe200078e0209 */
[----:B------:R-:W-:Y:S01]  /*dc60*/  BAR.SYNC.DEFER_BLOCKING 0x0 ;  /* 0x0000000000007b1d */ /* 0x000fe20000010000 */
[C---:B------:R-:W-:Y:S01]  /*dc70*/  IMAD R43, R8.reuse, 0x4, R43 ;  /* 0x00000004082b7824 */ /* 0x040fe200078e022b */
[----:B------:R-:W-:Y:S01]  /*dc80*/  ISETP.GE.AND.EX P0, PT, R103, RZ, PT, P0 ;  /* 0x000000ff6700720c */ /* 0x000fe20003f06300 */
[C---:B------:R-:W-:Y:S01]  /*dc90*/  IMAD R44, R8.reuse, 0x4, R11 ;  /* 0x00000004082c7824 */ /* 0x040fe200078e020b */
[----:B------:R-:W-:Y:S01]  /*dca0*/  IADD3 R48, P1, P2, R51, UR4, R49 ;  /* 0x0000000433307c10 */ /* 0x000fe2000fa3e031 */
[----:B------:R-:W-:Y:S01]  /*dcb0*/  IMAD R45, R8, 0x4, R45 ;  /* 0x00000004082d7824 */ /* 0x000fe200078e022d */
[----:B------:R-:W-:Y:S01]  /*dcc0*/  ISETP.GT.AND P0, PT, R50, -0x1, !P0 ;  /* 0xffffffff3200780c */ /* 0x000fe20004704270 */
[C---:B------:R-:W-:Y:S01]  /*dcd0*/  IMAD R46, R8.reuse, 0x4, R13 ;  /* 0x00000004082e7824 */ /* 0x040fe200078e020d */
[----:B------:R-:W-:Y:S01]  /*dce0*/  LOP3.LUT R50, R49, 0x7800, RZ, 0xfc, !PT ;  /* 0x0000780031327812 */ /* 0x000fe200078efcff */
[----:B------:R-:W-:-:S02]  /*dcf0*/  IMAD R47, R8, 0x4, R47 ;  /* 0x00000004082f7824 */ /* 0x000fc400078e022f */
[C---:B------:R-:W-:Y:S02]  /*dd00*/  IMAD R100, R8.reuse, 0x4, R15 ;  /* 0x0000000408647824 */ /* 0x040fe400078e020f */
[----:B------:R-:W-:Y:S01]  /*dd10*/  IMAD R101, R8, 0x4, R101 ;  /* 0x0000000408657824 */ /* 0x000fe200078e0265 */
[----:B------:R-:W1:Y:S04]  /*dd20*/  LDS.128 R36, [R42] ;  /* 0x000000002a247984 */ /* 0x000e680000000c00 */
[----:B------:R-:W2:Y:S04]  /*dd30*/  LDS.128 R32, [R43+0x400] ;  /* 0x000400002b207984 */ /* 0x000ea80000000c00 */
[----:B------:R-:W3:Y:S04]  /*dd40*/  LDS.128 R28, [R44+0x800] ;  /* 0x000800002c1c7984 */ /* 0x000ee80000000c00 */
[----:B------:R-:W4:Y:S04]  /*dd50*/  LDS.128 R24, [R45+0xc00] ;  /* 0x000c00002d187984 */ /* 0x000f280000000c00 */
[----:B------:R-:W1:Y:S04]  /*dd60*/  LDS.128 R20, [R46+0x1000] ;  /* 0x001000002e147984 */ /* 0x000e680000000c00 */
[----:B------:R-:W1:Y:S04]  /*dd70*/  LDS.128 R16, [R47+0x1400] ;  /* 0x001400002f107984 */ /* 0x000e680000000c00 */
[----:B------:R-:W1:Y:S04]  /*dd80*/  LDS.128 R12, [R100+0x1800] ;  /* 0x00180000640c7984 */ /* 0x000e680000000c00 */
[----:B------:R-:W1:Y:S01]  /*dd90*/  LDS.128 R8, [R101+0x1c00] ;  /* 0x001c000065087984 */ /* 0x000e620000000c00 */
[----:B------:R-:W-:Y:S06]  /*dda0*/  BAR.SYNC.DEFER_BLOCKING 0x0 ;  /* 0x0000000000007b1d */ /* 0x000fec0000010000 */
[----:B------:R-:W-:Y:S04]  /*ddb0*/  STS.64 [R0], R68 ;  /* 0x0000004400007388 */ /* 0x000fe80000000a00 */
[----:B------:R-:W-:Y:S04]  /*ddc0*/  STS.64 [R2], R70 ;  /* 0x0000004602007388 */ /* 0x000fe80000000a00 */
[----:B------:R-:W-:Y:S04]  /*ddd0*/  STS.64 [R0+0x20], R72 ;  /* 0x0000204800007388 */ /* 0x000fe80000000a00 */
[----:B------:R-:W-:Y:S04]  /*dde0*/  STS.64 [R3], R74 ;  /* 0x0000004a03007388 */ /* 0x000fe80000000a00 */
[----:B------:R2:W-:Y:S04]  /*ddf0*/  STS.64 [R0+0x40], R84 ;  /* 0x0000405400007388 */ /* 0x0005e80000000a00 */
[----:B------:R-:W-:Y:S04]  /*de00*/  STS.64 [R4], R86 ;  /* 0x0000005604007388 */ /* 0x000fe80000000a00 */
[----:B------:R-:W-:Y:S04]  /*de10*/  STS.64 [R0+0x60], R80 ;  /* 0x0000605000007388 */ /* 0x000fe80000000a00 */
[----:B------:R-:W-:Y:S01]  /*de20*/  STS.64 [R5], R82 ;  /* 0x0000005205007388 */ /* 0x000fe20000000a00 */
[----:B--2---:R-:W-:-:S03]  /*de30*/  IMAD.U32 R85, RZ, RZ, UR32 ;  /* 0x00000020ff557e24 */ /* 0x004fc6000f8e00ff */
[----:B------:R-:W-:Y:S02]  /*de40*/  STS.64 [R0+0x80], R76 ;  /* 0x0000804c00007388 */ /* 0x000fe40000000a00 */
[----:B------:R-:W-:Y:S02]  /*de50*/  SHF.L.U64.HI R84, R102, 0x2, R85 ;  /* 0x0000000266547819 */ /* 0x000fe40000010255 */
[----:B------:R-:W-:Y:S02]  /*de60*/  STS.64 [R6], R78 ;  /* 0x0000004e06007388 */ /* 0x000fe40000000a00 */
[----:B------:R-:W-:Y:S02]  /*de70*/  IADD3.X R49, R84, UR5, RZ, P1, P2 ;  /* 0x0000000554317c10 */ /* 0x000fe40008fe44ff */
[----:B------:R-:W-:Y:S01]  /*de80*/  STS.64 [R0+0xa0], R92 ;  /* 0x0000a05c00007388 */ /* 0x000fe20000000a00 */
[----:B------:R-:W-:-:S03]  /*de90*/  IADD3 R50, P1, P2, R51, UR4, R50 ;  /* 0x0000000433327c10 */ /* 0x000fc6000fa3e032 */
[----:B------:R-:W-:Y:S01]  /*dea0*/  STS.64 [R7], R94 ;  /* 0x0000005e07007388 */ /* 0x000fe20000000a00 */
[----:B------:R-:W-:-:S03]  /*deb0*/  IADD3.X R51, R84, UR5, RZ, P1, P2 ;  /* 0x0000000554337c10 */ /* 0x000fc60008fe44ff */
[----:B------:R-:W-:Y:S04]  /*dec0*/  STS.64 [R0+0xc0], R96 ;  /* 0x0000c06000007388 */ /* 0x000fe80000000a00 */
[----:B------:R-:W-:Y:S04]  /*ded0*/  STS.64 [R40], R98 ;  /* 0x0000006228007388 */ /* 0x000fe80000000a00 */
[----:B------:R-:W-:Y:S04]  /*dee0*/  STS.64 [R0+0xe0], R88 ;  /* 0x0000e05800007388 */ /* 0x000fe80000000a00 */
[----:B------:R-:W-:Y:S01]  /*def0*/  STS.64 [R41], R90 ;  /* 0x0000005a29007388 */ /* 0x000fe20000000a00 */
[----:B------:R-:W-:Y:S06]  /*df00*/  BAR.SYNC.DEFER_BLOCKING 0x0 ;  /* 0x0000000000007b1d */ /* 0x000fec0000010000 */
[----:B------:R-:W2:Y:S04]  /*df10*/  LDS.128 R52, [R42] ;  /* 0x000000002a347984 */ /* 0x000ea80000000c00 */
[----:B------:R-:W2:Y:S04]  /*df20*/  LDS.128 R56, [R43+0x400] ;  /* 0x000400002b387984 */ /* 0x000ea80000000c00 */
[----:B------:R-:W2:Y:S04]  /*df30*/  LDS.128 R60, [R44+0x800] ;  /* 0x000800002c3c7984 */ /* 0x000ea80000000c00 */
[----:B------:R-:W2:Y:S04]  /*df40*/  LDS.128 R64, [R45+0xc00] ;  /* 0x000c00002d407984 */ /* 0x000ea80000000c00 */
[----:B------:R-:W2:Y:S04]  /*df50*/  LDS.128 R68, [R46+0x1000] ;  /* 0x001000002e447984 */ /* 0x000ea80000000c00 */
[----:B------:R-:W2:Y:S04]  /*df60*/  LDS.128 R72, [R47+0x1400] ;  /* 0x001400002f487984 */ /* 0x000ea80000000c00 */
[----:B------:R-:W2:Y:S04]  /*df70*/  LDS.128 R76, [R100+0x1800] ;  /* 0x00180000644c7984 */ /* 0x000ea80000000c00 */
[----:B------:R-:W2:Y:S04]  /*df80*/  LDS.128 R80, [R101+0x1c00] ;  /* 0x001c000065507984 */ /* 0x000ea80000000c00 */
[----:B-1----:R-:W-:Y:S04]  /*df90*/  @P0 STG.E.128 desc[UR28][R48.64], R36 ;  /* 0x0000002430000986 */ /* 0x002fe8000c101d1c */
[----:B------:R-:W-:Y:S04]  /*dfa0*/  @P0 STG.E.128 desc[UR28][R48.64+0x800], R32 ;  /* 0x0008002030000986 */ /* 0x000fe8000c101d1c */
[----:B---3--:R-:W-:Y:S04]  /*dfb0*/  @P0 STG.E.128 desc[UR28][R48.64+0x1000], R28 ;  /* 0x0010001c30000986 */ /* 0x008fe8000c101d1c */
[----:B----4-:R-:W-:Y:S04]  /*dfc0*/  @P0 STG.E.128 desc[UR28][R48.64+0x1800], R24 ;  /* 0x0018001830000986 */ /* 0x010fe8000c101d1c */
[----:B------:R-:W-:Y:S04]  /*dfd0*/  @P0 STG.E.128 desc[UR28][R48.64+0x2000], R20 ;  /* 0x0020001430000986 */ /* 0x000fe8000c101d1c */
[----:B------:R-:W-:Y:S04]  /*dfe0*/  @P0 STG.E.128 desc[UR28][R48.64+0x2800], R16 ;  /* 0x0028001030000986 */ /* 0x000fe8000c101d1c */
[----:B------:R-:W-:Y:S04]  /*dff0*/  @P0 STG.E.128 desc[UR28][R48.64+0x3000], R12 ;  /* 0x0030000c30000986 */ /* 0x000fe8000c101d1c */
[----:B------:R-:W-:Y:S04]  /*e000*/  @P0 STG.E.128 desc[UR28][R48.64+0x3800], R8 ;  /* 0x0038000830000986 */ /* 0x000fe8000c101d1c */
[----:B--2---:R-:W-:Y:S04]  /*e010*/  @P0 STG.E.128 desc[UR28][R48.64+0x4000], R52 ;  /* 0x0040003430000986 */ /* 0x004fe8000c101d1c */
[----:B------:R-:W-:Y:S04]  /*e020*/  @P0 STG.E.128 desc[UR28][R48.64+0x4800], R56 ;  /* 0x0048003830000986 */ /* 0x000fe8000c101d1c */
[----:B------:R-:W-:Y:S04]  /*e030*/  @P0 STG.E.128 desc[UR28][R48.64+0x5000], R60 ;  /* 0x0050003c30000986 */ /* 0x000fe8000c101d1c */
[----:B------:R-:W-:Y:S04]  /*e040*/  @P0 STG.E.128 desc[UR28][R48.64+0x5800], R64 ;  /* 0x0058004030000986 */ /* 0x000fe8000c101d1c */
[----:B------:R-:W-:Y:S04]  /*e050*/  @P0 STG.E.128 desc[UR28][R48.64+0x6000], R68 ;  /* 0x0060004430000986 */ /* 0x000fe8000c101d1c */
[----:B------:R-:W-:Y:S04]  /*e060*/  @P0 STG.E.128 desc[UR28][R48.64+0x6800], R72 ;  /* 0x0068004830000986 */ /* 0x000fe8000c101d1c */
[----:B------:R-:W-:Y:S04]  /*e070*/  @P0 STG.E.128 desc[UR28][R48.64+0x7000], R76 ;  /* 0x0070004c30000986 */ /* 0x000fe8000c101d1c */
[----:B------:R-:W-:Y:S01]  /*e080*/  @P0 STG.E.128 desc[UR28][R50.64], R80 ;  /* 0x0000005032000986 */ /* 0x000fe2000c101d1c */
[----:B------:R-:W-:Y:S06]  /*e090*/  BAR.SYNC.DEFER_BLOCKING 0x0 ;  /* 0x0000000000007b1d */ /* 0x000fec0000010000 */
[----:B------:R-:W-:Y:S04]  /*e0a0*/  STS.64 [R0], R184 ;  /* 0x000000b800007388 */ /* 0x000fe80000000a00 */
[----:B------:R-:W-:Y:S04]  /*e0b0*/  STS.64 [R2], R186 ;  /* 0x000000ba02007388 */ /* 0x000fe80000000a00 */
[----:B------:R-:W-:Y:S04]  /*e0c0*/  STS.64 [R0+0x20], R160 ;  /* 0x000020a000007388 */ /* 0x000fe80000000a00 */
        /* <DEDUP_REMOVED lines=12> */
[----:B------:R-:W-:Y:S01]  /*e190*/  STS.64 [R41], R126 ;  /* 0x0000007e29007388 */ /* 0x000fe20000000a00 */
[----:B------:R-:W-:Y:S06]  /*e1a0*/  BAR.SYNC.DEFER_BLOCKING 0x0 ;  /* 0x0000000000007b1d */ /* 0x000fec0000010000 */
        /* <DEDUP_REMOVED lines=26> */
[----:B------:R-:W4:Y:S04]  /*e350*/  LDS.128 R52, [R42] ;  /* 0x000000002a347984 */ /* 0x000f280000000c00 */
[----:B------:R-:W4:Y:S04]  /*e360*/  LDS.128 R56, [R43+0x400] ;  /* 0x000400002b387984 */ /* 0x000f280000000c00 */
[----:B------:R-:W4:Y:S04]  /*e370*/  LDS.128 R60, [R44+0x800] ;  /* 0x000800002c3c7984 */ /* 0x000f280000000c00 */
[----:B------:R-:W4:Y:S04]  /*e380*/  LDS.128 R64, [R45+0xc00] ;  /* 0x000c00002d407984 */ /* 0x000f280000000c00 */
[----:B------:R-:W4:Y:S04]  /*e390*/  LDS.128 R68, [R46+0x1000] ;  /* 0x001000002e447984 */ /* 0x000f280000000c00 */
[----:B------:R-:W4:Y:S04]  /*e3a0*/  LDS.128 R4, [R47+0x1400] ;  /* 0x001400002f047984 */ /* 0x000f280000000c00 */
[----:B------:R-:W4:Y:S04]  /*e3b0*/  LDS.128 R72, [R100+0x1800] ;  /* 0x0018000064487984 */ /* 0x000f280000000c00 */
[----:B-1----:R1:W-:Y:S04]  /*e3c0*/  @P0 STG.E.128 desc[UR28][R48.64+0x8000], R8 ;  /* 0x0080000830000986 */ /* 0x0023e8000c101d1c */
[----:B--2---:R1:W-:Y:S04]  /*e3d0*/  @P0 STG.E.128 desc[UR28][R48.64+0x8800], R12 ;  /* 0x0088000c30000986 */ /* 0x0043e8000c101d1c */
[----:B---3--:R1:W-:Y:S04]  /*e3e0*/  @P0 STG.E.128 desc[UR28][R48.64+0x9000], R16 ;  /* 0x0090001030000986 */ /* 0x0083e8000c101d1c */
[----:B----4-:R1:W-:Y:S04]  /*e3f0*/  @P0 STG.E.128 desc[UR28][R48.64+0x9800], R20 ;  /* 0x0098001430000986 */ /* 0x0103e8000c101d1c */
[----:B------:R1:W-:Y:S04]  /*e400*/  @P0 STG.E.128 desc[UR28][R48.64+0xa000], R24 ;  /* 0x00a0001830000986 */ /* 0x0003e8000c101d1c */
        /* <DEDUP_REMOVED lines=9> */
[----:B------:R1:W-:Y:S01]  /*e4a0*/  @P0 STG.E.128 desc[UR28][R48.64+0xf000], R72 ;  /* 0x00f0004830000986 */ /* 0x0003e2000c101d1c */
[----:B------:R-:W-:Y:S05]  /*e4b0*/  @!P0 EXIT ;  /* 0x000000000000894d */ /* 0x000fea0003800000 */
[----:B------:R-:W2:Y:S04]  /*e4c0*/  LDS.128 R100, [R101+0x1c00] ;  /* 0x001c000065647984 */ /* 0x000ea80000000c00 */
[----:B--2---:R-:W-:Y:S01]  /*e4d0*/  STG.E.128 desc[UR28][R50.64+0x8000], R100 ;  /* 0x0080006432007986 */ /* 0x004fe2000c101d1c */
[----:B------:R-:W-:Y:S05]  /*e4e0*/  EXIT ;  /* 0x000000000000794d */ /* 0x000fea0003800000 */
.L_x_3:
[----:B------:R-:W-:-:S00]  /*e4f0*/  BRA `(.L_x_3) ;  /* 0xfffffffc00fc7947 */ /* 0x000fc0000383ffff */
[----:B------:R-:W-:-:S00]  /*e500*/  NOP ;  /* 0x0000000000007918 */ /* 0x000fc00000000000 */
[----:B------:R-:W-:-:S00]  /*e510*/  NOP ;  /* 0x0000000000007918 */ /* 0x000fc00000000000 */
[----:B------:R-:W-:-:S00]  /*e520*/  NOP ;  /* 0x0000000000007918 */ /* 0x000fc00000000000 */
[----:B------:R-:W-:-:S00]  /*e530*/  NOP ;  /* 0x0000000000007918 */ /* 0x000fc00000000000 */
[----:B------:R-:W-:-:S00]  /*e540*/  NOP ;  /* 0x0000000000007918 */ /* 0x000fc00000000000 */
[----:B------:R-:W-:-:S00]  /*e550*/  NOP ;  /* 0x0000000000007918 */ /* 0x000fc00000000000 */
[----:B------:R-:W-:-:S00]  /*e560*/  NOP ;  /* 0x0000000000007918 */ /* 0x000fc00000000000 */
[----:B------:R-:W-:-:S00]  /*e570*/  NOP ;  /* 0x0000000000007918 */ /* 0x000fc00000000000 */
.L_x_4:


//--------------------- .nv.shared.chunk_gated_delta_rule_fwd_kernel_h_blockdim64 --------------------------
	.section	.nv.shared.chunk_gated_delta_rule_fwd_kernel_h_blockdim64,"aw",@nobits
	.sectionflags	@""
	.align	16
	.zero		1024


//--------------------- .nv.shared.reserved.0     --------------------------
	.section	.nv.shared.reserved.0,"aw",@nobits
	.weak		__nv_reservedSMEM_offset_0_alias
	.size		__nv_reservedSMEM_offset_0_alias, 0, 0
	.other		__nv_reservedSMEM_offset_0_alias,@"STO_CUDA_RESERVED_SHARED STV_DEFAULT"
__nv_reservedSMEM_offset_0_alias:
	.zero		0


//--------------------- .nv.constant0.chunk_gated_delta_rule_fwd_kernel_h_blockdim64 --------------------------
	.section	.nv.constant0.chunk_gated_delta_rule_fwd_kernel_h_blockdim64,"a",@progbits
	.sectionflags	@""
	.align	4
.nv.constant0.chunk_gated_delta_rule_fwd_kernel_h_blockdim64:
	.zero		600


//--------------------- SYMBOLS --------------------------

	.type		.nv.reservedSmem.offset0,@object
	.size		.nv.reservedSmem.offset0,0x4
